//
// Generated by NVIDIA NVVM Compiler
//
// Compiler Build ID: CL-36424714
// Cuda compilation tools, release 13.0, V13.0.88
// Based on NVVM 20.0.0
//

.version 9.0
.target sm_100
.address_size 64

	// .globl	__kernel__vertex_shader_bwd_diff
.global .align 4 .b8 __cudart_i2opi_f[24] = {65, 144, 67, 60, 153, 149, 98, 219, 192, 221, 52, 245, 209, 87, 39, 252, 41, 21, 68, 78, 110, 131, 249, 162};

.visible .entry __kernel__vertex_shader_bwd_diff(
	.param .align 8 .b8 __kernel__vertex_shader_bwd_diff_param_0[112],
	.param .align 8 .b8 __kernel__vertex_shader_bwd_diff_param_1[112],
	.param .align 8 .b8 __kernel__vertex_shader_bwd_diff_param_2[112],
	.param .align 8 .b8 __kernel__vertex_shader_bwd_diff_param_3[112],
	.param .align 8 .b8 __kernel__vertex_shader_bwd_diff_param_4[56],
	.param .u32 __kernel__vertex_shader_bwd_diff_param_5,
	.param .align 8 .b8 __kernel__vertex_shader_bwd_diff_param_6[56],
	.param .align 8 .b8 __kernel__vertex_shader_bwd_diff_param_7[56],
	.param .align 8 .b8 __kernel__vertex_shader_bwd_diff_param_8[56],
	.param .align 8 .b8 __kernel__vertex_shader_bwd_diff_param_9[56],
	.param .align 8 .b8 __kernel__vertex_shader_bwd_diff_param_10[56],
	.param .align 8 .b8 __kernel__vertex_shader_bwd_diff_param_11[56],
	.param .align 8 .b8 __kernel__vertex_shader_bwd_diff_param_12[112],
	.param .align 8 .b8 __kernel__vertex_shader_bwd_diff_param_13[112],
	.param .align 8 .b8 __kernel__vertex_shader_bwd_diff_param_14[112],
	.param .f32 __kernel__vertex_shader_bwd_diff_param_15,
	.param .f32 __kernel__vertex_shader_bwd_diff_param_16,
	.param .u32 __kernel__vertex_shader_bwd_diff_param_17,
	.param .u32 __kernel__vertex_shader_bwd_diff_param_18,
	.param .u32 __kernel__vertex_shader_bwd_diff_param_19,
	.param .u32 __kernel__vertex_shader_bwd_diff_param_20,
	.param .u32 __kernel__vertex_shader_bwd_diff_param_21,
	.param .u32 __kernel__vertex_shader_bwd_diff_param_22
)
{
	.local .align 4 .b8 	__local_depot0[28];
	.reg .b64 	%SP;
	.reg .b64 	%SPL;
	.reg .pred 	%p<132>;
	.reg .b16 	%rs<85>;
	.reg .b32 	%r<1060>;
	.reg .b32 	%f<4660>;
	.reg .b64 	%rd<537>;
	.reg .b64 	%fd<17>;

	mov.u64 	%SPL, __local_depot0;
	ld.param.u64 	%rd75, [__kernel__vertex_shader_bwd_diff_param_14+56];
	ld.param.u64 	%rd74, [__kernel__vertex_shader_bwd_diff_param_14];
	ld.param.u64 	%rd73, [__kernel__vertex_shader_bwd_diff_param_13+56];
	ld.param.u64 	%rd72, [__kernel__vertex_shader_bwd_diff_param_13];
	ld.param.u64 	%rd71, [__kernel__vertex_shader_bwd_diff_param_12+56];
	ld.param.u64 	%rd70, [__kernel__vertex_shader_bwd_diff_param_12];
	ld.param.u64 	%rd69, [__kernel__vertex_shader_bwd_diff_param_11];
	ld.param.u64 	%rd68, [__kernel__vertex_shader_bwd_diff_param_10];
	ld.param.u64 	%rd67, [__kernel__vertex_shader_bwd_diff_param_9];
	ld.param.u64 	%rd66, [__kernel__vertex_shader_bwd_diff_param_8];
	ld.param.u64 	%rd65, [__kernel__vertex_shader_bwd_diff_param_7];
	ld.param.u64 	%rd64, [__kernel__vertex_shader_bwd_diff_param_6];
	ld.param.u64 	%rd63, [__kernel__vertex_shader_bwd_diff_param_4];
	ld.param.u64 	%rd62, [__kernel__vertex_shader_bwd_diff_param_3+56];
	ld.param.u64 	%rd61, [__kernel__vertex_shader_bwd_diff_param_3];
	ld.param.u64 	%rd60, [__kernel__vertex_shader_bwd_diff_param_2+56];
	ld.param.u64 	%rd59, [__kernel__vertex_shader_bwd_diff_param_2];
	ld.param.u64 	%rd58, [__kernel__vertex_shader_bwd_diff_param_1+56];
	ld.param.u64 	%rd57, [__kernel__vertex_shader_bwd_diff_param_1];
	ld.param.v2.u32 	{%r178, %r179}, [__kernel__vertex_shader_bwd_diff_param_0+64];
	ld.param.u64 	%rd56, [__kernel__vertex_shader_bwd_diff_param_0+56];
	ld.param.v2.u32 	{%r167, %r168}, [__kernel__vertex_shader_bwd_diff_param_0+8];
	ld.param.u64 	%rd55, [__kernel__vertex_shader_bwd_diff_param_0];
	ld.param.v2.u32 	{%r171, %r172}, [__kernel__vertex_shader_bwd_diff_param_0+24];
	ld.param.v2.u32 	{%r202, %r203}, [__kernel__vertex_shader_bwd_diff_param_1+72];
	ld.param.v2.u32 	{%r200, %r201}, [__kernel__vertex_shader_bwd_diff_param_1+64];
	ld.param.v2.u32 	{%r191, %r192}, [__kernel__vertex_shader_bwd_diff_param_1+16];
	ld.param.v2.u32 	{%r189, %r190}, [__kernel__vertex_shader_bwd_diff_param_1+8];
	ld.param.v2.u32 	{%r222, %r223}, [__kernel__vertex_shader_bwd_diff_param_2+64];
	ld.param.v2.u32 	{%r211, %r212}, [__kernel__vertex_shader_bwd_diff_param_2+8];
	ld.param.v2.u32 	{%r244, %r245}, [__kernel__vertex_shader_bwd_diff_param_3+64];
	ld.param.v2.u32 	{%r233, %r234}, [__kernel__vertex_shader_bwd_diff_param_3+8];
	ld.param.v2.u32 	{%r255, %r256}, [__kernel__vertex_shader_bwd_diff_param_4+8];
	ld.param.v2.u32 	{%r267, %r268}, [__kernel__vertex_shader_bwd_diff_param_6+8];
	ld.param.v2.u32 	{%r278, %r279}, [__kernel__vertex_shader_bwd_diff_param_7+8];
	ld.param.v2.u32 	{%r289, %r290}, [__kernel__vertex_shader_bwd_diff_param_8+8];
	ld.param.v2.u32 	{%r300, %r301}, [__kernel__vertex_shader_bwd_diff_param_9+8];
	ld.param.v2.u32 	{%r311, %r312}, [__kernel__vertex_shader_bwd_diff_param_10+8];
	ld.param.v2.u32 	{%r322, %r323}, [__kernel__vertex_shader_bwd_diff_param_11+8];
	ld.param.v2.u32 	{%r344, %r345}, [__kernel__vertex_shader_bwd_diff_param_12+64];
	ld.param.v2.u32 	{%r333, %r334}, [__kernel__vertex_shader_bwd_diff_param_12+8];
	ld.param.v2.u32 	{%r368, %r369}, [__kernel__vertex_shader_bwd_diff_param_13+72];
	ld.param.v2.u32 	{%r366, %r367}, [__kernel__vertex_shader_bwd_diff_param_13+64];
	ld.param.v2.u32 	{%r357, %r358}, [__kernel__vertex_shader_bwd_diff_param_13+16];
	ld.param.v2.u32 	{%r355, %r356}, [__kernel__vertex_shader_bwd_diff_param_13+8];
	ld.param.v2.u32 	{%r388, %r389}, [__kernel__vertex_shader_bwd_diff_param_14+64];
	ld.param.v2.u32 	{%r377, %r378}, [__kernel__vertex_shader_bwd_diff_param_14+8];
	add.u64 	%rd1, %SPL, 0;
	mov.u32 	%r511, %ctaid.x;
	mov.u32 	%r512, %ntid.x;
	mov.u32 	%r513, %tid.x;
	mad.lo.s32 	%r1, %r511, %r512, %r513;
	setp.ge.u32 	%p6, %r1, %r172;
	mov.f32 	%f4060, 0f00000000;
	mov.b32 	%r1020, 0;
	mov.f32 	%f3852, 0f00000000;
	mov.f32 	%f3853, 0f00000000;
	mov.f32 	%f3854, 0f00000000;
	mov.f32 	%f3855, 0f00000000;
	mov.f32 	%f3856, 0f00000000;
	mov.f32 	%f3857, 0f00000000;
	mov.f32 	%f3858, 0f00000000;
	mov.f32 	%f3859, 0f00000000;
	mov.f32 	%f3860, 0f00000000;
	mov.f32 	%f3861, 0f00000000;
	mov.f32 	%f3862, 0f00000000;
	mov.f32 	%f3863, 0f00000000;
	mov.f32 	%f3864, 0f00000000;
	mov.f32 	%f3865, 0f00000000;
	mov.f32 	%f3866, 0f00000000;
	mov.f32 	%f3867, 0f00000000;
	mov.f32 	%f3868, 0f00000000;
	mov.f32 	%f3869, 0f00000000;
	mov.f32 	%f3870, 0f00000000;
	mov.f32 	%f3871, 0f00000000;
	mov.f32 	%f3872, 0f00000000;
	mov.f32 	%f3873, 0f00000000;
	mov.f32 	%f3874, 0f00000000;
	mov.f32 	%f3875, 0f00000000;
	mov.f32 	%f3876, 0f00000000;
	mov.f32 	%f3877, 0f00000000;
	mov.f32 	%f3878, 0f00000000;
	mov.f32 	%f3879, 0f00000000;
	mov.f32 	%f3880, 0f00000000;
	mov.f32 	%f3881, 0f00000000;
	mov.f32 	%f3882, 0f00000000;
	mov.f32 	%f3883, 0f00000000;
	mov.f32 	%f3884, 0f00000000;
	mov.f32 	%f3885, 0f00000000;
	mov.f32 	%f3886, 0f00000000;
	mov.f32 	%f3887, 0f00000000;
	mov.f32 	%f4061, %f4060;
	mov.f32 	%f4062, %f4060;
	mov.f32 	%f4063, %f4060;
	mov.f32 	%f4064, %f4060;
	mov.f32 	%f4065, %f4060;
	mov.f32 	%f4066, %f4060;
	mov.f32 	%f4067, %f4060;
	mov.f32 	%f4068, %f4060;
	mov.f32 	%f4069, %f4060;
	mov.f32 	%f4070, %f4060;
	mov.f32 	%f4071, %f4060;
	mov.f32 	%f4072, %f4060;
	mov.f32 	%f4073, %f4060;
	mov.f32 	%f4074, %f4060;
	mov.f32 	%f4075, %f4060;
	mov.f32 	%f4076, %f4060;
	mov.f32 	%f4077, %f4060;
	mov.f32 	%f4078, %f4060;
	mov.f32 	%f4079, %f4060;
	mov.f32 	%f4080, %f4060;
	mov.f32 	%f4081, %f4060;
	mov.f32 	%f4082, %f4060;
	mov.f32 	%f4083, %f4060;
	mov.f32 	%f4084, %f4060;
	mov.f32 	%f4085, %f4060;
	mov.f32 	%f4086, %f4060;
	mov.f32 	%f4087, %f4060;
	mov.f32 	%f4088, %f4060;
	mov.f32 	%f4089, %f4060;
	mov.f32 	%f4090, %f4060;
	mov.f32 	%f4091, %f4060;
	mov.f32 	%f4092, %f4060;
	mov.f32 	%f4093, %f4060;
	mov.f32 	%f4094, %f4060;
	mov.f32 	%f4095, %f4060;
	mov.f32 	%f4096, %f4060;
	mov.f32 	%f4097, %f4060;
	mov.f32 	%f4098, %f4060;
	mov.f32 	%f4099, %f4060;
	mov.f32 	%f4100, %f4060;
	mov.f32 	%f4101, %f4060;
	mov.f32 	%f4102, %f4060;
	mov.f32 	%f4103, %f4060;
	mov.f32 	%f4104, %f4060;
	mov.f32 	%f4105, %f4060;
	mov.f32 	%f4106, %f4060;
	mov.f32 	%f4107, %f4060;
	mov.f32 	%f4108, %f4060;
	mov.f32 	%f4109, %f4060;
	mov.f32 	%f4110, %f4060;
	mov.f32 	%f4111, %f4060;
	mov.f32 	%f4112, %f4060;
	mov.f32 	%f4113, %f4060;
	mov.f32 	%f4114, %f4060;
	mov.f32 	%f4115, %f4060;
	mov.f32 	%f4116, %f4060;
	mov.f32 	%f4117, %f4060;
	mov.f32 	%f4118, %f4060;
	mov.u32 	%r1021, %r1020;
	mov.f32 	%f4119, %f4060;
	mov.f32 	%f4120, %f4060;
	mov.f32 	%f4121, %f4060;
	mov.f32 	%f4122, %f4060;
	mov.f32 	%f4123, %f4060;
	mov.f32 	%f4124, %f4060;
	mov.f32 	%f4125, %f4060;
	mov.f32 	%f4126, %f4060;
	mov.f32 	%f4127, %f4060;
	mov.f32 	%f4128, %f4060;
	mov.f32 	%f4129, %f4060;
	mov.f32 	%f4130, %f4060;
	mov.f32 	%f4131, %f4060;
	mov.f32 	%f4132, %f4060;
	mov.f32 	%f4133, %f4060;
	mov.f32 	%f4134, %f4060;
	mov.f32 	%f4135, %f4060;
	mov.f32 	%f4136, %f4060;
	mov.f32 	%f4137, %f4060;
	mov.f32 	%f4138, %f4060;
	mov.f32 	%f4139, %f4060;
	mov.f32 	%f4140, %f4060;
	mov.f32 	%f4141, %f4060;
	mov.f32 	%f4142, %f4060;
	mov.f32 	%f4143, %f4060;
	mov.f32 	%f4144, %f4060;
	mov.f32 	%f4145, %f4060;
	mov.f32 	%f4146, %f4060;
	mov.f32 	%f4147, %f4060;
	mov.f32 	%f4148, %f4060;
	mov.f32 	%f4149, %f4060;
	mov.f32 	%f4150, %f4060;
	mov.f32 	%f4151, %f4060;
	mov.f32 	%f4152, %f4060;
	mov.f32 	%f4153, %f4060;
	mov.f32 	%f4154, %f4060;
	mov.f32 	%f4155, %f4060;
	@%p6 bra 	$L__BB0_31;
	ld.param.u32 	%r974, [__kernel__vertex_shader_bwd_diff_param_5];
	cvta.to.global.u64 	%rd77, %rd64;
	cvta.to.global.u64 	%rd78, %rd65;
	cvta.to.global.u64 	%rd79, %rd66;
	ld.global.f32 	%f4155, [%rd77];
	cvt.u64.u32 	%rd80, %r268;
	add.s64 	%rd81, %rd77, %rd80;
	ld.global.f32 	%f4154, [%rd81];
	shl.b32 	%r514, %r268, 1;
	cvt.u64.u32 	%rd82, %r514;
	add.s64 	%rd83, %rd77, %rd82;
	ld.global.f32 	%f4153, [%rd83];
	mul.lo.s32 	%r515, %r268, 3;
	cvt.u64.u32 	%rd84, %r515;
	add.s64 	%rd85, %rd77, %rd84;
	ld.global.f32 	%f4152, [%rd85];
	cvt.u64.u32 	%rd86, %r267;
	add.s64 	%rd87, %rd77, %rd86;
	ld.global.f32 	%f4151, [%rd87];
	add.s64 	%rd88, %rd87, %rd80;
	ld.global.f32 	%f4150, [%rd88];
	add.s64 	%rd89, %rd87, %rd82;
	ld.global.f32 	%f4149, [%rd89];
	add.s64 	%rd90, %rd87, %rd84;
	ld.global.f32 	%f4148, [%rd90];
	shl.b32 	%r516, %r267, 1;
	cvt.u64.u32 	%rd91, %r516;
	add.s64 	%rd92, %rd77, %rd91;
	ld.global.f32 	%f4147, [%rd92];
	add.s64 	%rd93, %rd92, %rd80;
	ld.global.f32 	%f4146, [%rd93];
	add.s64 	%rd94, %rd92, %rd82;
	ld.global.f32 	%f4145, [%rd94];
	add.s64 	%rd95, %rd92, %rd84;
	ld.global.f32 	%f4144, [%rd95];
	mul.lo.s32 	%r517, %r267, 3;
	cvt.u64.u32 	%rd96, %r517;
	add.s64 	%rd97, %rd77, %rd96;
	ld.global.f32 	%f4143, [%rd97];
	add.s64 	%rd98, %rd97, %rd80;
	ld.global.f32 	%f4142, [%rd98];
	add.s64 	%rd99, %rd97, %rd82;
	ld.global.f32 	%f4141, [%rd99];
	add.s64 	%rd100, %rd97, %rd84;
	ld.global.f32 	%f4140, [%rd100];
	ld.global.f32 	%f4139, [%rd78];
	cvt.u64.u32 	%rd101, %r279;
	add.s64 	%rd102, %rd78, %rd101;
	ld.global.f32 	%f4138, [%rd102];
	shl.b32 	%r518, %r279, 1;
	cvt.u64.u32 	%rd103, %r518;
	add.s64 	%rd104, %rd78, %rd103;
	ld.global.f32 	%f4137, [%rd104];
	mul.lo.s32 	%r519, %r279, 3;
	cvt.u64.u32 	%rd105, %r519;
	add.s64 	%rd106, %rd78, %rd105;
	ld.global.f32 	%f4136, [%rd106];
	cvt.u64.u32 	%rd107, %r278;
	add.s64 	%rd108, %rd78, %rd107;
	ld.global.f32 	%f4135, [%rd108];
	add.s64 	%rd109, %rd108, %rd101;
	ld.global.f32 	%f4134, [%rd109];
	add.s64 	%rd110, %rd108, %rd103;
	ld.global.f32 	%f4133, [%rd110];
	add.s64 	%rd111, %rd108, %rd105;
	ld.global.f32 	%f4132, [%rd111];
	shl.b32 	%r520, %r278, 1;
	cvt.u64.u32 	%rd112, %r520;
	add.s64 	%rd113, %rd78, %rd112;
	ld.global.f32 	%f4131, [%rd113];
	add.s64 	%rd114, %rd113, %rd101;
	ld.global.f32 	%f4130, [%rd114];
	add.s64 	%rd115, %rd113, %rd103;
	ld.global.f32 	%f4129, [%rd115];
	add.s64 	%rd116, %rd113, %rd105;
	ld.global.f32 	%f4128, [%rd116];
	mul.lo.s32 	%r521, %r278, 3;
	cvt.u64.u32 	%rd117, %r521;
	add.s64 	%rd118, %rd78, %rd117;
	ld.global.f32 	%f4127, [%rd118];
	add.s64 	%rd119, %rd118, %rd101;
	ld.global.f32 	%f4126, [%rd119];
	add.s64 	%rd120, %rd118, %rd103;
	ld.global.f32 	%f4125, [%rd120];
	add.s64 	%rd121, %rd118, %rd105;
	ld.global.f32 	%f4124, [%rd121];
	ld.global.f32 	%f4121, [%rd79];
	cvt.u64.u32 	%rd122, %r289;
	add.s64 	%rd123, %rd79, %rd122;
	ld.global.f32 	%f4122, [%rd123];
	shl.b32 	%r522, %r289, 1;
	cvt.u64.u32 	%rd124, %r522;
	add.s64 	%rd125, %rd79, %rd124;
	ld.global.f32 	%f4123, [%rd125];
	cvta.to.global.u64 	%rd126, %rd55;
	mul.lo.s32 	%r523, %r167, %r1;
	cvt.u64.u32 	%rd127, %r523;
	add.s64 	%rd128, %rd126, %rd127;
	ld.global.f32 	%f4118, [%rd128];
	cvt.u64.u32 	%rd129, %r168;
	add.s64 	%rd130, %rd128, %rd129;
	ld.global.f32 	%f4117, [%rd130];
	shl.b32 	%r524, %r168, 1;
	cvt.u64.u32 	%rd131, %r524;
	add.s64 	%rd132, %rd128, %rd131;
	ld.global.f32 	%f4116, [%rd132];
	cvta.to.global.u64 	%rd133, %rd57;
	mul.lo.s32 	%r525, %r189, %r1;
	cvt.u64.u32 	%rd134, %r525;
	add.s64 	%rd3, %rd133, %rd134;
	ld.global.f32 	%f4113, [%rd3];
	cvt.u64.u32 	%rd135, %r191;
	add.s64 	%rd136, %rd3, %rd135;
	ld.global.f32 	%f4114, [%rd136];
	shl.b32 	%r6, %r191, 1;
	cvt.u64.u32 	%rd137, %r6;
	add.s64 	%rd138, %rd3, %rd137;
	ld.global.f32 	%f4115, [%rd138];
	setp.eq.s32 	%p7, %r974, 0;
	mov.f32 	%f4110, 0f00000000;
	mov.f32 	%f4111, %f4110;
	mov.f32 	%f4112, %f4110;
	mov.f32 	%f4107, %f4110;
	mov.f32 	%f4108, %f4110;
	mov.f32 	%f4109, %f4110;
	mov.f32 	%f4104, %f4110;
	mov.f32 	%f4105, %f4110;
	mov.f32 	%f4106, %f4110;
	mov.f32 	%f4101, %f3852;
	mov.f32 	%f4102, %f3853;
	mov.f32 	%f4103, %f3854;
	mov.f32 	%f4098, %f3855;
	mov.f32 	%f4099, %f3856;
	mov.f32 	%f4100, %f3857;
	mov.f32 	%f4095, %f3858;
	mov.f32 	%f4096, %f3859;
	mov.f32 	%f4097, %f3860;
	mov.f32 	%f4092, %f3861;
	mov.f32 	%f4093, %f3862;
	mov.f32 	%f4094, %f3863;
	mov.f32 	%f4089, %f3864;
	mov.f32 	%f4090, %f3865;
	mov.f32 	%f4091, %f3866;
	mov.f32 	%f4086, %f3867;
	mov.f32 	%f4087, %f3868;
	mov.f32 	%f4088, %f3869;
	mov.f32 	%f4083, %f3870;
	mov.f32 	%f4084, %f3871;
	mov.f32 	%f4085, %f3872;
	mov.f32 	%f4080, %f3873;
	mov.f32 	%f4081, %f3874;
	mov.f32 	%f4082, %f3875;
	mov.f32 	%f4077, %f3876;
	mov.f32 	%f4078, %f3877;
	mov.f32 	%f4079, %f3878;
	mov.f32 	%f4074, %f3879;
	mov.f32 	%f4075, %f3880;
	mov.f32 	%f4076, %f3881;
	mov.f32 	%f4071, %f3882;
	mov.f32 	%f4072, %f3883;
	mov.f32 	%f4073, %f3884;
	mov.f32 	%f4068, %f3885;
	mov.f32 	%f4069, %f3886;
	mov.f32 	%f4070, %f3887;
	@%p7 bra 	$L__BB0_5;
	ld.param.u32 	%r975, [__kernel__vertex_shader_bwd_diff_param_5];
	cvt.u64.u32 	%rd139, %r6;
	cvt.u64.u32 	%rd140, %r191;
	cvt.u64.u32 	%rd141, %r190;
	add.s64 	%rd142, %rd3, %rd141;
	ld.global.f32 	%f4110, [%rd142];
	add.s64 	%rd143, %rd142, %rd140;
	ld.global.f32 	%f4111, [%rd143];
	add.s64 	%rd144, %rd142, %rd139;
	ld.global.f32 	%f4112, [%rd144];
	shl.b32 	%r526, %r190, 1;
	cvt.u64.u32 	%rd145, %r526;
	add.s64 	%rd146, %rd3, %rd145;
	ld.global.f32 	%f4107, [%rd146];
	add.s64 	%rd147, %rd146, %rd140;
	ld.global.f32 	%f4108, [%rd147];
	add.s64 	%rd148, %rd146, %rd139;
	ld.global.f32 	%f4109, [%rd148];
	mul.lo.s32 	%r527, %r190, 3;
	cvt.u64.u32 	%rd149, %r527;
	add.s64 	%rd150, %rd3, %rd149;
	ld.global.f32 	%f4104, [%rd150];
	add.s64 	%rd151, %rd150, %rd140;
	ld.global.f32 	%f4105, [%rd151];
	add.s64 	%rd152, %rd150, %rd139;
	ld.global.f32 	%f4106, [%rd152];
	setp.eq.s32 	%p8, %r975, 1;
	mov.f32 	%f4101, %f3852;
	mov.f32 	%f4102, %f3853;
	mov.f32 	%f4103, %f3854;
	mov.f32 	%f4098, %f3855;
	mov.f32 	%f4099, %f3856;
	mov.f32 	%f4100, %f3857;
	mov.f32 	%f4095, %f3858;
	mov.f32 	%f4096, %f3859;
	mov.f32 	%f4097, %f3860;
	mov.f32 	%f4092, %f3861;
	mov.f32 	%f4093, %f3862;
	mov.f32 	%f4094, %f3863;
	mov.f32 	%f4089, %f3864;
	mov.f32 	%f4090, %f3865;
	mov.f32 	%f4091, %f3866;
	mov.f32 	%f4086, %f3867;
	mov.f32 	%f4087, %f3868;
	mov.f32 	%f4088, %f3869;
	mov.f32 	%f4083, %f3870;
	mov.f32 	%f4084, %f3871;
	mov.f32 	%f4085, %f3872;
	mov.f32 	%f4080, %f3873;
	mov.f32 	%f4081, %f3874;
	mov.f32 	%f4082, %f3875;
	mov.f32 	%f4077, %f3876;
	mov.f32 	%f4078, %f3877;
	mov.f32 	%f4079, %f3878;
	mov.f32 	%f4074, %f3879;
	mov.f32 	%f4075, %f3880;
	mov.f32 	%f4076, %f3881;
	mov.f32 	%f4071, %f3882;
	mov.f32 	%f4072, %f3883;
	mov.f32 	%f4073, %f3884;
	mov.f32 	%f4068, %f3885;
	mov.f32 	%f4069, %f3886;
	mov.f32 	%f4070, %f3887;
	@%p8 bra 	$L__BB0_5;
	ld.param.u32 	%r976, [__kernel__vertex_shader_bwd_diff_param_5];
	shl.b32 	%r7, %r191, 1;
	cvt.u64.u32 	%rd153, %r7;
	cvt.u64.u32 	%rd154, %r191;
	shl.b32 	%r528, %r190, 2;
	cvt.u64.u32 	%rd155, %r528;
	add.s64 	%rd156, %rd3, %rd155;
	ld.global.f32 	%f4101, [%rd156];
	add.s64 	%rd157, %rd156, %rd154;
	ld.global.f32 	%f4102, [%rd157];
	add.s64 	%rd158, %rd156, %rd153;
	ld.global.f32 	%f4103, [%rd158];
	mul.lo.s32 	%r529, %r190, 5;
	cvt.u64.u32 	%rd159, %r529;
	add.s64 	%rd160, %rd3, %rd159;
	ld.global.f32 	%f4098, [%rd160];
	add.s64 	%rd161, %rd160, %rd154;
	ld.global.f32 	%f4099, [%rd161];
	add.s64 	%rd162, %rd160, %rd153;
	ld.global.f32 	%f4100, [%rd162];
	mul.lo.s32 	%r530, %r190, 6;
	cvt.u64.u32 	%rd163, %r530;
	add.s64 	%rd164, %rd3, %rd163;
	ld.global.f32 	%f4095, [%rd164];
	add.s64 	%rd165, %rd164, %rd154;
	ld.global.f32 	%f4096, [%rd165];
	add.s64 	%rd166, %rd164, %rd153;
	ld.global.f32 	%f4097, [%rd166];
	mul.lo.s32 	%r531, %r190, 7;
	cvt.u64.u32 	%rd167, %r531;
	add.s64 	%rd168, %rd3, %rd167;
	ld.global.f32 	%f4092, [%rd168];
	add.s64 	%rd169, %rd168, %rd154;
	ld.global.f32 	%f4093, [%rd169];
	add.s64 	%rd170, %rd168, %rd153;
	ld.global.f32 	%f4094, [%rd170];
	shl.b32 	%r532, %r190, 3;
	cvt.u64.u32 	%rd171, %r532;
	add.s64 	%rd172, %rd3, %rd171;
	ld.global.f32 	%f4089, [%rd172];
	add.s64 	%rd173, %rd172, %rd154;
	ld.global.f32 	%f4090, [%rd173];
	add.s64 	%rd174, %rd172, %rd153;
	ld.global.f32 	%f4091, [%rd174];
	setp.lt.u32 	%p9, %r976, 3;
	mov.f32 	%f4086, %f3867;
	mov.f32 	%f4087, %f3868;
	mov.f32 	%f4088, %f3869;
	mov.f32 	%f4083, %f3870;
	mov.f32 	%f4084, %f3871;
	mov.f32 	%f4085, %f3872;
	mov.f32 	%f4080, %f3873;
	mov.f32 	%f4081, %f3874;
	mov.f32 	%f4082, %f3875;
	mov.f32 	%f4077, %f3876;
	mov.f32 	%f4078, %f3877;
	mov.f32 	%f4079, %f3878;
	mov.f32 	%f4074, %f3879;
	mov.f32 	%f4075, %f3880;
	mov.f32 	%f4076, %f3881;
	mov.f32 	%f4071, %f3882;
	mov.f32 	%f4072, %f3883;
	mov.f32 	%f4073, %f3884;
	mov.f32 	%f4068, %f3885;
	mov.f32 	%f4069, %f3886;
	mov.f32 	%f4070, %f3887;
	@%p9 bra 	$L__BB0_5;
	cvt.u64.u32 	%rd175, %r7;
	cvt.u64.u32 	%rd176, %r191;
	mul.lo.s32 	%r533, %r190, 9;
	cvt.u64.u32 	%rd177, %r533;
	add.s64 	%rd178, %rd3, %rd177;
	ld.global.f32 	%f4086, [%rd178];
	add.s64 	%rd179, %rd178, %rd176;
	ld.global.f32 	%f4087, [%rd179];
	add.s64 	%rd180, %rd178, %rd175;
	ld.global.f32 	%f4088, [%rd180];
	mul.lo.s32 	%r534, %r190, 10;
	cvt.u64.u32 	%rd181, %r534;
	add.s64 	%rd182, %rd3, %rd181;
	ld.global.f32 	%f4083, [%rd182];
	add.s64 	%rd183, %rd182, %rd176;
	ld.global.f32 	%f4084, [%rd183];
	add.s64 	%rd184, %rd182, %rd175;
	ld.global.f32 	%f4085, [%rd184];
	mul.lo.s32 	%r535, %r190, 11;
	cvt.u64.u32 	%rd185, %r535;
	add.s64 	%rd186, %rd3, %rd185;
	ld.global.f32 	%f4080, [%rd186];
	add.s64 	%rd187, %rd186, %rd176;
	ld.global.f32 	%f4081, [%rd187];
	add.s64 	%rd188, %rd186, %rd175;
	ld.global.f32 	%f4082, [%rd188];
	mul.lo.s32 	%r536, %r190, 12;
	cvt.u64.u32 	%rd189, %r536;
	add.s64 	%rd190, %rd3, %rd189;
	ld.global.f32 	%f4077, [%rd190];
	add.s64 	%rd191, %rd190, %rd176;
	ld.global.f32 	%f4078, [%rd191];
	add.s64 	%rd192, %rd190, %rd175;
	ld.global.f32 	%f4079, [%rd192];
	mul.lo.s32 	%r537, %r190, 13;
	cvt.u64.u32 	%rd193, %r537;
	add.s64 	%rd194, %rd3, %rd193;
	ld.global.f32 	%f4074, [%rd194];
	add.s64 	%rd195, %rd194, %rd176;
	ld.global.f32 	%f4075, [%rd195];
	add.s64 	%rd196, %rd194, %rd175;
	ld.global.f32 	%f4076, [%rd196];
	mul.lo.s32 	%r538, %r190, 14;
	cvt.u64.u32 	%rd197, %r538;
	add.s64 	%rd198, %rd3, %rd197;
	ld.global.f32 	%f4071, [%rd198];
	add.s64 	%rd199, %rd198, %rd176;
	ld.global.f32 	%f4072, [%rd199];
	add.s64 	%rd200, %rd198, %rd175;
	ld.global.f32 	%f4073, [%rd200];
	mul.lo.s32 	%r539, %r190, 15;
	cvt.u64.u32 	%rd201, %r539;
	add.s64 	%rd202, %rd3, %rd201;
	ld.global.f32 	%f4068, [%rd202];
	add.s64 	%rd203, %rd202, %rd176;
	ld.global.f32 	%f4069, [%rd203];
	add.s64 	%rd204, %rd202, %rd175;
	ld.global.f32 	%f4070, [%rd204];
$L__BB0_5:
	cvta.to.global.u64 	%rd205, %rd59;
	mov.u32 	%r540, %ctaid.x;
	mov.u32 	%r541, %ntid.x;
	mov.u32 	%r542, %tid.x;
	mad.lo.s32 	%r543, %r540, %r541, %r542;
	mul.lo.s32 	%r544, %r211, %r543;
	cvt.u64.u32 	%rd206, %r544;
	add.s64 	%rd207, %rd205, %rd206;
	ld.global.f32 	%f4067, [%rd207];
	cvt.u64.u32 	%rd208, %r212;
	add.s64 	%rd209, %rd207, %rd208;
	ld.global.f32 	%f4066, [%rd209];
	shl.b32 	%r545, %r212, 1;
	cvt.u64.u32 	%rd210, %r545;
	add.s64 	%rd211, %rd207, %rd210;
	ld.global.f32 	%f4065, [%rd211];
	mul.lo.s32 	%r546, %r212, 3;
	cvt.u64.u32 	%rd212, %r546;
	add.s64 	%rd213, %rd207, %rd212;
	ld.global.f32 	%f4064, [%rd213];
	cvta.to.global.u64 	%rd214, %rd61;
	mul.lo.s32 	%r547, %r233, %r543;
	cvt.u64.u32 	%rd215, %r547;
	add.s64 	%rd216, %rd214, %rd215;
	ld.global.f32 	%f4063, [%rd216];
	cvt.u64.u32 	%rd217, %r234;
	add.s64 	%rd218, %rd216, %rd217;
	ld.global.f32 	%f4062, [%rd218];
	shl.b32 	%r548, %r234, 1;
	cvt.u64.u32 	%rd219, %r548;
	add.s64 	%rd220, %rd216, %rd219;
	ld.global.f32 	%f4061, [%rd220];
	fma.rn.f32 	%f1541, %f4147, %f4118, 0f00000000;
	fma.rn.f32 	%f1542, %f4146, %f4117, %f1541;
	fma.rn.f32 	%f1543, %f4145, %f4116, %f1542;
	add.f32 	%f1544, %f1543, %f4144;
	fma.rn.f32 	%f1545, %f4139, %f4155, 0f00000000;
	fma.rn.f32 	%f1546, %f4138, %f4151, %f1545;
	fma.rn.f32 	%f1547, %f4137, %f4147, %f1546;
	fma.rn.f32 	%f1548, %f4136, %f4143, %f1547;
	fma.rn.f32 	%f1549, %f4139, %f4154, 0f00000000;
	fma.rn.f32 	%f1550, %f4138, %f4150, %f1549;
	fma.rn.f32 	%f1551, %f4137, %f4146, %f1550;
	fma.rn.f32 	%f1552, %f4136, %f4142, %f1551;
	fma.rn.f32 	%f1553, %f4139, %f4153, 0f00000000;
	fma.rn.f32 	%f1554, %f4138, %f4149, %f1553;
	fma.rn.f32 	%f1555, %f4137, %f4145, %f1554;
	fma.rn.f32 	%f1556, %f4136, %f4141, %f1555;
	fma.rn.f32 	%f1557, %f4139, %f4152, 0f00000000;
	fma.rn.f32 	%f1558, %f4138, %f4148, %f1557;
	fma.rn.f32 	%f1559, %f4137, %f4144, %f1558;
	fma.rn.f32 	%f1560, %f4136, %f4140, %f1559;
	fma.rn.f32 	%f1561, %f4135, %f4155, 0f00000000;
	fma.rn.f32 	%f1562, %f4134, %f4151, %f1561;
	fma.rn.f32 	%f1563, %f4133, %f4147, %f1562;
	fma.rn.f32 	%f1564, %f4132, %f4143, %f1563;
	fma.rn.f32 	%f1565, %f4135, %f4154, 0f00000000;
	fma.rn.f32 	%f1566, %f4134, %f4150, %f1565;
	fma.rn.f32 	%f1567, %f4133, %f4146, %f1566;
	fma.rn.f32 	%f1568, %f4132, %f4142, %f1567;
	fma.rn.f32 	%f1569, %f4135, %f4153, 0f00000000;
	fma.rn.f32 	%f1570, %f4134, %f4149, %f1569;
	fma.rn.f32 	%f1571, %f4133, %f4145, %f1570;
	fma.rn.f32 	%f1572, %f4132, %f4141, %f1571;
	fma.rn.f32 	%f1573, %f4135, %f4152, 0f00000000;
	fma.rn.f32 	%f1574, %f4134, %f4148, %f1573;
	fma.rn.f32 	%f1575, %f4133, %f4144, %f1574;
	fma.rn.f32 	%f1576, %f4132, %f4140, %f1575;
	fma.rn.f32 	%f1577, %f4127, %f4155, 0f00000000;
	fma.rn.f32 	%f1578, %f4126, %f4151, %f1577;
	fma.rn.f32 	%f1579, %f4125, %f4147, %f1578;
	fma.rn.f32 	%f1580, %f4124, %f4143, %f1579;
	fma.rn.f32 	%f1581, %f4127, %f4154, 0f00000000;
	fma.rn.f32 	%f1582, %f4126, %f4150, %f1581;
	fma.rn.f32 	%f1583, %f4125, %f4146, %f1582;
	fma.rn.f32 	%f1584, %f4124, %f4142, %f1583;
	fma.rn.f32 	%f1585, %f4127, %f4153, 0f00000000;
	fma.rn.f32 	%f1586, %f4126, %f4149, %f1585;
	fma.rn.f32 	%f1587, %f4125, %f4145, %f1586;
	fma.rn.f32 	%f1588, %f4124, %f4141, %f1587;
	fma.rn.f32 	%f1589, %f4127, %f4152, 0f00000000;
	fma.rn.f32 	%f1590, %f4126, %f4148, %f1589;
	fma.rn.f32 	%f1591, %f4125, %f4144, %f1590;
	fma.rn.f32 	%f1592, %f4124, %f4140, %f1591;
	fma.rn.f32 	%f1593, %f1548, %f4118, 0f00000000;
	fma.rn.f32 	%f1594, %f1552, %f4117, %f1593;
	fma.rn.f32 	%f1595, %f1556, %f4116, %f1594;
	add.f32 	%f1596, %f1595, %f1560;
	fma.rn.f32 	%f1597, %f1564, %f4118, 0f00000000;
	fma.rn.f32 	%f1598, %f1568, %f4117, %f1597;
	fma.rn.f32 	%f1599, %f1572, %f4116, %f1598;
	add.f32 	%f1600, %f1599, %f1576;
	fma.rn.f32 	%f1601, %f1580, %f4118, 0f00000000;
	fma.rn.f32 	%f1602, %f1584, %f4117, %f1601;
	fma.rn.f32 	%f1603, %f1588, %f4116, %f1602;
	add.f32 	%f1604, %f1603, %f1592;
	add.f32 	%f1605, %f1604, 0f33D6BF95;
	div.rn.f32 	%f205, %f1596, %f1605;
	div.rn.f32 	%f206, %f1600, %f1605;
	setp.le.f32 	%p10, %f1544, 0f3E4CCCCD;
	mov.f32 	%f4050, 0f00000000;
	mov.f32 	%f4051, %f4050;
	mov.f32 	%f4052, %f4050;
	mov.f32 	%f4053, %f4050;
	mov.f32 	%f4054, %f4050;
	mov.f32 	%f4055, %f4050;
	mov.f32 	%f4056, %f4050;
	mov.f32 	%f4057, %f4050;
	mov.f32 	%f4058, %f4050;
	mov.f32 	%f4059, %f4050;
	@%p10 bra 	$L__BB0_27;
	ld.param.u32 	%r977, [__kernel__vertex_shader_bwd_diff_param_5];
	setp.eq.s32 	%p11, %r977, 0;
	sub.f32 	%f1606, %f4118, %f4121;
	sub.f32 	%f1607, %f4117, %f4122;
	sub.f32 	%f1608, %f4116, %f4123;
	fma.rn.f32 	%f1609, %f1606, %f1606, 0f00000000;
	fma.rn.f32 	%f1610, %f1607, %f1607, %f1609;
	fma.rn.f32 	%f1611, %f1608, %f1608, %f1610;
	sqrt.rn.f32 	%f1612, %f1611;
	div.rn.f32 	%f207, %f1606, %f1612;
	div.rn.f32 	%f208, %f1607, %f1612;
	div.rn.f32 	%f209, %f1608, %f1612;
	mul.f32 	%f4045, %f4113, 0f3E906EBB;
	mul.f32 	%f4046, %f4114, 0f3E906EBB;
	mul.f32 	%f4047, %f4115, 0f3E906EBB;
	@%p11 bra 	$L__BB0_10;
	ld.param.u32 	%r978, [__kernel__vertex_shader_bwd_diff_param_5];
	mul.f32 	%f1613, %f208, 0f3EFA2A1C;
	mul.f32 	%f1614, %f1613, %f4110;
	mul.f32 	%f1615, %f1613, %f4111;
	mul.f32 	%f1616, %f1613, %f4112;
	sub.f32 	%f1617, %f4045, %f1614;
	sub.f32 	%f1618, %f4046, %f1615;
	sub.f32 	%f1619, %f4047, %f1616;
	mul.f32 	%f1620, %f209, 0f3EFA2A1C;
	fma.rn.f32 	%f1621, %f1620, %f4107, %f1617;
	fma.rn.f32 	%f1622, %f1620, %f4108, %f1618;
	fma.rn.f32 	%f1623, %f1620, %f4109, %f1619;
	mul.f32 	%f1624, %f207, 0f3EFA2A1C;
	mul.f32 	%f1625, %f1624, %f4104;
	mul.f32 	%f1626, %f1624, %f4105;
	mul.f32 	%f1627, %f1624, %f4106;
	sub.f32 	%f4045, %f1621, %f1625;
	sub.f32 	%f4046, %f1622, %f1626;
	sub.f32 	%f4047, %f1623, %f1627;
	setp.eq.s32 	%p12, %r978, 1;
	@%p12 bra 	$L__BB0_10;
	ld.param.u32 	%r979, [__kernel__vertex_shader_bwd_diff_param_5];
	mul.f32 	%f216, %f207, %f207;
	mul.f32 	%f217, %f208, %f208;
	mul.f32 	%f218, %f209, %f209;
	mul.f32 	%f219, %f207, %f208;
	add.f32 	%f220, %f218, %f218;
	sub.f32 	%f221, %f216, %f217;
	mul.f32 	%f1628, %f219, 0f3F8BD8A1;
	fma.rn.f32 	%f1629, %f1628, %f4101, %f4045;
	fma.rn.f32 	%f1630, %f1628, %f4102, %f4046;
	fma.rn.f32 	%f1631, %f1628, %f4103, %f4047;
	mul.f32 	%f1632, %f208, %f209;
	mul.f32 	%f1633, %f1632, 0fBF8BD8A1;
	fma.rn.f32 	%f1634, %f1633, %f4098, %f1629;
	fma.rn.f32 	%f1635, %f1633, %f4099, %f1630;
	fma.rn.f32 	%f1636, %f1633, %f4100, %f1631;
	sub.f32 	%f1637, %f220, %f216;
	sub.f32 	%f1638, %f1637, %f217;
	mul.f32 	%f1639, %f1638, 0f3EA17B01;
	fma.rn.f32 	%f1640, %f1639, %f4095, %f1634;
	fma.rn.f32 	%f1641, %f1639, %f4096, %f1635;
	fma.rn.f32 	%f1642, %f1639, %f4097, %f1636;
	mul.f32 	%f1643, %f207, %f209;
	mul.f32 	%f1644, %f1643, 0fBF8BD8A1;
	fma.rn.f32 	%f1645, %f1644, %f4092, %f1640;
	fma.rn.f32 	%f1646, %f1644, %f4093, %f1641;
	fma.rn.f32 	%f1647, %f1644, %f4094, %f1642;
	mul.f32 	%f1648, %f221, 0f3F0BD8A1;
	fma.rn.f32 	%f4045, %f1648, %f4089, %f1645;
	fma.rn.f32 	%f4046, %f1648, %f4090, %f1646;
	fma.rn.f32 	%f4047, %f1648, %f4091, %f1647;
	setp.lt.u32 	%p13, %r979, 3;
	@%p13 bra 	$L__BB0_10;
	mul.f32 	%f1649, %f216, 0f40400000;
	mul.f32 	%f1650, %f218, 0f40800000;
	sub.f32 	%f1651, %f1650, %f216;
	sub.f32 	%f1652, %f1651, %f217;
	mul.f32 	%f1653, %f217, 0f40400000;
	mul.f32 	%f1654, %f208, 0fBF170D19;
	sub.f32 	%f1655, %f1649, %f217;
	mul.f32 	%f1656, %f1654, %f1655;
	fma.rn.f32 	%f1657, %f1656, %f4086, %f4045;
	fma.rn.f32 	%f1658, %f1656, %f4087, %f4046;
	fma.rn.f32 	%f1659, %f1656, %f4088, %f4047;
	mul.f32 	%f1660, %f219, 0f4038FFC7;
	mul.f32 	%f1661, %f209, %f1660;
	fma.rn.f32 	%f1662, %f1661, %f4083, %f1657;
	fma.rn.f32 	%f1663, %f1661, %f4084, %f1658;
	fma.rn.f32 	%f1664, %f1661, %f4085, %f1659;
	mul.f32 	%f1665, %f208, 0fBEEA01E8;
	mul.f32 	%f1666, %f1665, %f1652;
	fma.rn.f32 	%f1667, %f1666, %f4080, %f1662;
	fma.rn.f32 	%f1668, %f1666, %f4081, %f1663;
	fma.rn.f32 	%f1669, %f1666, %f4082, %f1664;
	mul.f32 	%f1670, %f209, 0f3EBF10F8;
	sub.f32 	%f1671, %f220, %f1649;
	sub.f32 	%f1672, %f1671, %f1653;
	mul.f32 	%f1673, %f1670, %f1672;
	fma.rn.f32 	%f1674, %f1673, %f4077, %f1667;
	fma.rn.f32 	%f1675, %f1673, %f4078, %f1668;
	fma.rn.f32 	%f1676, %f1673, %f4079, %f1669;
	mul.f32 	%f1677, %f207, 0fBEEA01E8;
	mul.f32 	%f1678, %f1677, %f1652;
	fma.rn.f32 	%f1679, %f1678, %f4074, %f1674;
	fma.rn.f32 	%f1680, %f1678, %f4075, %f1675;
	fma.rn.f32 	%f1681, %f1678, %f4076, %f1676;
	mul.f32 	%f1682, %f209, 0f3FB8FFC7;
	mul.f32 	%f1683, %f1682, %f221;
	fma.rn.f32 	%f1684, %f1683, %f4071, %f1679;
	fma.rn.f32 	%f1685, %f1683, %f4072, %f1680;
	fma.rn.f32 	%f1686, %f1683, %f4073, %f1681;
	mul.f32 	%f1687, %f207, 0fBF170D19;
	sub.f32 	%f1688, %f216, %f1653;
	mul.f32 	%f1689, %f1687, %f1688;
	fma.rn.f32 	%f4045, %f1689, %f4068, %f1684;
	fma.rn.f32 	%f4046, %f1689, %f4069, %f1685;
	fma.rn.f32 	%f4047, %f1689, %f4070, %f1686;
$L__BB0_10:
	ld.param.f32 	%f3846, [__kernel__vertex_shader_bwd_diff_param_16];
	add.f32 	%f231, %f4045, 0f3F000000;
	add.f32 	%f232, %f4046, 0f3F000000;
	add.f32 	%f233, %f4047, 0f3F000000;
	mul.f32 	%f1690, %f4065, %f4065;
	mul.f32 	%f1691, %f4064, %f4064;
	mul.f32 	%f1692, %f4066, %f4065;
	mul.f32 	%f1693, %f4067, %f4064;
	mul.f32 	%f1694, %f4066, %f4064;
	mul.f32 	%f1695, %f4067, %f4065;
	mul.f32 	%f1696, %f4065, %f4064;
	mul.f32 	%f1697, %f4067, %f4066;
	add.f32 	%f1698, %f1690, %f1691;
	add.f32 	%f1699, %f1698, %f1698;
	mov.f32 	%f1700, 0f3F800000;
	sub.f32 	%f1701, %f1700, %f1699;
	sub.f32 	%f1702, %f1692, %f1693;
	add.f32 	%f1703, %f1702, %f1702;
	add.f32 	%f1704, %f1695, %f1694;
	add.f32 	%f1705, %f1704, %f1704;
	add.f32 	%f1706, %f1692, %f1693;
	add.f32 	%f1707, %f1706, %f1706;
	fma.rn.f32 	%f1708, %f4066, %f4066, %f1691;
	add.f32 	%f1709, %f1708, %f1708;
	sub.f32 	%f1710, %f1700, %f1709;
	sub.f32 	%f1711, %f1696, %f1697;
	add.f32 	%f1712, %f1711, %f1711;
	sub.f32 	%f1713, %f1694, %f1695;
	add.f32 	%f1714, %f1713, %f1713;
	add.f32 	%f1715, %f1697, %f1696;
	add.f32 	%f1716, %f1715, %f1715;
	fma.rn.f32 	%f1717, %f4066, %f4066, %f1690;
	add.f32 	%f1718, %f1717, %f1717;
	sub.f32 	%f1719, %f1700, %f1718;
	fma.rn.f32 	%f1720, %f1701, %f4063, 0f00000000;
	fma.rn.f32 	%f1721, %f1703, 0f00000000, %f1720;
	fma.rn.f32 	%f1722, %f1705, 0f00000000, %f1721;
	fma.rn.f32 	%f1723, %f1701, 0f00000000, 0f00000000;
	fma.rn.f32 	%f1724, %f1703, %f4062, %f1723;
	fma.rn.f32 	%f1725, %f1705, 0f00000000, %f1724;
	fma.rn.f32 	%f1726, %f1703, 0f00000000, %f1723;
	fma.rn.f32 	%f1727, %f1705, %f4061, %f1726;
	fma.rn.f32 	%f1728, %f1707, %f4063, 0f00000000;
	fma.rn.f32 	%f1729, %f1710, 0f00000000, %f1728;
	fma.rn.f32 	%f1730, %f1712, 0f00000000, %f1729;
	fma.rn.f32 	%f1731, %f1707, 0f00000000, 0f00000000;
	fma.rn.f32 	%f1732, %f1710, %f4062, %f1731;
	fma.rn.f32 	%f1733, %f1712, 0f00000000, %f1732;
	fma.rn.f32 	%f1734, %f1710, 0f00000000, %f1731;
	fma.rn.f32 	%f1735, %f1712, %f4061, %f1734;
	fma.rn.f32 	%f1736, %f1714, %f4063, 0f00000000;
	fma.rn.f32 	%f1737, %f1716, 0f00000000, %f1736;
	fma.rn.f32 	%f1738, %f1719, 0f00000000, %f1737;
	fma.rn.f32 	%f1739, %f1714, 0f00000000, 0f00000000;
	fma.rn.f32 	%f1740, %f1716, %f4062, %f1739;
	fma.rn.f32 	%f1741, %f1719, 0f00000000, %f1740;
	fma.rn.f32 	%f1742, %f1716, 0f00000000, %f1739;
	fma.rn.f32 	%f1743, %f1719, %f4061, %f1742;
	fma.rn.f32 	%f1744, %f1722, %f1722, 0f00000000;
	fma.rn.f32 	%f1745, %f1725, %f1725, %f1744;
	fma.rn.f32 	%f234, %f1727, %f1727, %f1745;
	fma.rn.f32 	%f1746, %f1722, %f1730, 0f00000000;
	fma.rn.f32 	%f1747, %f1725, %f1733, %f1746;
	fma.rn.f32 	%f235, %f1727, %f1735, %f1747;
	fma.rn.f32 	%f1748, %f1722, %f1738, 0f00000000;
	fma.rn.f32 	%f1749, %f1725, %f1741, %f1748;
	fma.rn.f32 	%f236, %f1727, %f1743, %f1749;
	fma.rn.f32 	%f1750, %f1730, %f1730, 0f00000000;
	fma.rn.f32 	%f1751, %f1733, %f1733, %f1750;
	fma.rn.f32 	%f237, %f1735, %f1735, %f1751;
	fma.rn.f32 	%f1752, %f1730, %f1738, 0f00000000;
	fma.rn.f32 	%f1753, %f1733, %f1741, %f1752;
	fma.rn.f32 	%f238, %f1735, %f1743, %f1753;
	fma.rn.f32 	%f1754, %f1738, %f1738, 0f00000000;
	fma.rn.f32 	%f1755, %f1741, %f1741, %f1754;
	fma.rn.f32 	%f239, %f1743, %f1743, %f1755;
	mul.f32 	%f240, %f3846, 0f3F000000;
	mul.f32 	%f1756, %f240, 0f3F22F983;
	cvt.rni.s32.f32 	%r1015, %f1756;
	cvt.rn.f32.s32 	%f1757, %r1015;
	fma.rn.f32 	%f1758, %f1757, 0fBFC90FDA, %f240;
	fma.rn.f32 	%f1759, %f1757, 0fB3A22168, %f1758;
	fma.rn.f32 	%f4048, %f1757, 0fA7C234C5, %f1759;
	abs.f32 	%f242, %f240;
	setp.ltu.f32 	%p14, %f242, 0f47CE4780;
	@%p14 bra 	$L__BB0_18;
	setp.neu.f32 	%p15, %f242, 0f7F800000;
	@%p15 bra 	$L__BB0_13;
	mov.f32 	%f1763, 0f00000000;
	mul.rn.f32 	%f4048, %f240, %f1763;
	mov.b32 	%r1015, 0;
	bra.uni 	$L__BB0_18;
$L__BB0_13:
	mov.b64 	%rd515, 0;
	mov.b32 	%r1012, 0;
	mov.u64 	%rd513, __cudart_i2opi_f;
	mov.u64 	%rd514, %rd1;
$L__BB0_14:
	.pragma "nounroll";
	ld.param.f32 	%f3847, [__kernel__vertex_shader_bwd_diff_param_16];
	ld.global.nc.u32 	%r550, [%rd513];
	mul.f32 	%f1760, %f3847, 0f3F000000;
	mov.b32 	%r11, %f1760;
	shl.b32 	%r551, %r11, 8;
	or.b32  	%r552, %r551, -2147483648;
	mad.wide.u32 	%rd223, %r550, %r552, %rd515;
	shr.u64 	%rd515, %rd223, 32;
	st.local.u32 	[%rd514], %rd223;
	add.s32 	%r1012, %r1012, 1;
	add.s64 	%rd514, %rd514, 4;
	add.s64 	%rd513, %rd513, 4;
	setp.ne.s32 	%p16, %r1012, 6;
	@%p16 bra 	$L__BB0_14;
	shr.u32 	%r553, %r11, 23;
	st.local.u32 	[%rd1+24], %rd515;
	and.b32  	%r554, %r553, 31;
	and.b32  	%r555, %r553, 224;
	add.s32 	%r556, %r555, -128;
	shr.u32 	%r557, %r556, 5;
	mul.wide.u32 	%rd224, %r557, 4;
	sub.s64 	%rd10, %rd1, %rd224;
	ld.local.u32 	%r1013, [%rd10+24];
	ld.local.u32 	%r1014, [%rd10+20];
	setp.eq.s32 	%p17, %r554, 0;
	@%p17 bra 	$L__BB0_17;
	shr.u32 	%r558, %r11, 23;
	and.b32  	%r559, %r558, 31;
	shf.l.wrap.b32 	%r1013, %r1014, %r1013, %r559;
	ld.local.u32 	%r560, [%rd10+16];
	shf.l.wrap.b32 	%r1014, %r560, %r1014, %r559;
$L__BB0_17:
	shr.u32 	%r561, %r1013, 30;
	shf.l.wrap.b32 	%r562, %r1014, %r1013, 2;
	shl.b32 	%r563, %r1014, 2;
	shr.u32 	%r564, %r562, 31;
	add.s32 	%r565, %r564, %r561;
	neg.s32 	%r566, %r565;
	setp.lt.s32 	%p18, %r11, 0;
	selp.b32 	%r1015, %r566, %r565, %p18;
	xor.b32  	%r567, %r562, %r11;
	shr.s32 	%r568, %r562, 31;
	xor.b32  	%r569, %r568, %r562;
	xor.b32  	%r570, %r568, %r563;
	cvt.u64.u32 	%rd225, %r569;
	shl.b64 	%rd226, %rd225, 32;
	cvt.u64.u32 	%rd227, %r570;
	or.b64  	%rd228, %rd226, %rd227;
	cvt.rn.f64.s64 	%fd1, %rd228;
	mul.f64 	%fd2, %fd1, 0d3BF921FB54442D19;
	cvt.rn.f32.f64 	%f1761, %fd2;
	neg.f32 	%f1762, %f1761;
	setp.lt.s32 	%p19, %r567, 0;
	selp.f32 	%f4048, %f1762, %f1761, %p19;
$L__BB0_18:
	ld.param.f32 	%f3838, [__kernel__vertex_shader_bwd_diff_param_15];
	mul.f32 	%f1764, %f4048, %f4048;
	fma.rn.f32 	%f1765, %f1764, 0f3C190000, 0f3B560000;
	fma.rn.f32 	%f1766, %f1765, %f1764, 0f3CC70000;
	fma.rn.f32 	%f1767, %f1766, %f1764, 0f3D5B0000;
	fma.rn.f32 	%f1768, %f1767, %f1764, 0f3E089438;
	fma.rn.f32 	%f1769, %f1768, %f1764, 0f3EAAAA88;
	mul.rn.f32 	%f1770, %f1764, %f4048;
	fma.rn.f32 	%f1771, %f1769, %f1770, %f4048;
	abs.f32 	%f1772, %f4048;
	setp.eq.f32 	%p20, %f1772, 0f3A00B43C;
	selp.f32 	%f1773, %f4048, %f1771, %p20;
	and.b32  	%r572, %r1015, 1;
	setp.eq.b32 	%p21, %r572, 1;
	neg.f32 	%f1774, %f1773;
	rcp.approx.ftz.f32 	%f1775, %f1774;
	selp.f32 	%f246, %f1775, %f1773, %p21;
	mul.f32 	%f247, %f3838, 0f3F000000;
	mul.f32 	%f1776, %f247, 0f3F22F983;
	cvt.rni.s32.f32 	%r1019, %f1776;
	cvt.rn.f32.s32 	%f1777, %r1019;
	fma.rn.f32 	%f1778, %f1777, 0fBFC90FDA, %f247;
	fma.rn.f32 	%f1779, %f1777, 0fB3A22168, %f1778;
	fma.rn.f32 	%f4049, %f1777, 0fA7C234C5, %f1779;
	abs.f32 	%f249, %f247;
	setp.ltu.f32 	%p22, %f249, 0f47CE4780;
	@%p22 bra 	$L__BB0_26;
	setp.neu.f32 	%p23, %f249, 0f7F800000;
	@%p23 bra 	$L__BB0_21;
	mov.f32 	%f1785, 0f00000000;
	mul.rn.f32 	%f4049, %f247, %f1785;
	mov.b32 	%r1019, 0;
	bra.uni 	$L__BB0_26;
$L__BB0_21:
	mov.b64 	%rd518, 0;
	mov.b32 	%r1016, 0;
	mov.u64 	%rd516, __cudart_i2opi_f;
	mov.u64 	%rd517, %rd1;
$L__BB0_22:
	.pragma "nounroll";
	ld.param.f32 	%f3839, [__kernel__vertex_shader_bwd_diff_param_15];
	ld.global.nc.u32 	%r574, [%rd516];
	mul.f32 	%f1780, %f3839, 0f3F000000;
	mov.b32 	%r575, %f1780;
	shl.b32 	%r576, %r575, 8;
	or.b32  	%r577, %r576, -2147483648;
	mad.wide.u32 	%rd231, %r574, %r577, %rd518;
	shr.u64 	%rd518, %rd231, 32;
	st.local.u32 	[%rd517], %rd231;
	add.s32 	%r1016, %r1016, 1;
	add.s64 	%rd517, %rd517, 4;
	add.s64 	%rd516, %rd516, 4;
	setp.ne.s32 	%p24, %r1016, 6;
	@%p24 bra 	$L__BB0_22;
	ld.param.f32 	%f3840, [__kernel__vertex_shader_bwd_diff_param_15];
	mul.f32 	%f1781, %f3840, 0f3F000000;
	mov.b32 	%r24, %f1781;
	shr.u32 	%r578, %r24, 23;
	st.local.u32 	[%rd1+24], %rd518;
	and.b32  	%r579, %r578, 31;
	and.b32  	%r580, %r578, 224;
	add.s32 	%r581, %r580, -128;
	shr.u32 	%r582, %r581, 5;
	mul.wide.u32 	%rd232, %r582, 4;
	sub.s64 	%rd233, %rd1, %rd232;
	ld.local.u32 	%r1017, [%rd233+24];
	ld.local.u32 	%r1018, [%rd233+20];
	setp.eq.s32 	%p25, %r579, 0;
	@%p25 bra 	$L__BB0_25;
	and.b32  	%r584, %r578, 31;
	shf.l.wrap.b32 	%r1017, %r1018, %r1017, %r584;
	and.b32  	%r585, %r578, 224;
	add.s32 	%r586, %r585, -128;
	shr.u32 	%r587, %r586, 5;
	mul.wide.u32 	%rd234, %r587, 4;
	sub.s64 	%rd235, %rd1, %rd234;
	ld.local.u32 	%r588, [%rd235+16];
	shf.l.wrap.b32 	%r1018, %r588, %r1018, %r584;
$L__BB0_25:
	ld.param.f32 	%f3841, [__kernel__vertex_shader_bwd_diff_param_15];
	shr.u32 	%r589, %r1017, 30;
	shf.l.wrap.b32 	%r590, %r1018, %r1017, 2;
	shl.b32 	%r591, %r1018, 2;
	shr.u32 	%r592, %r590, 31;
	add.s32 	%r593, %r592, %r589;
	neg.s32 	%r594, %r593;
	mul.f32 	%f1782, %f3841, 0f3F000000;
	mov.b32 	%r595, %f1782;
	setp.lt.s32 	%p26, %r595, 0;
	selp.b32 	%r1019, %r594, %r593, %p26;
	xor.b32  	%r596, %r590, %r595;
	shr.s32 	%r597, %r590, 31;
	xor.b32  	%r598, %r597, %r590;
	xor.b32  	%r599, %r597, %r591;
	cvt.u64.u32 	%rd236, %r598;
	shl.b64 	%rd237, %rd236, 32;
	cvt.u64.u32 	%rd238, %r599;
	or.b64  	%rd239, %rd237, %rd238;
	cvt.rn.f64.s64 	%fd3, %rd239;
	mul.f64 	%fd4, %fd3, 0d3BF921FB54442D19;
	cvt.rn.f32.f64 	%f1783, %fd4;
	neg.f32 	%f1784, %f1783;
	setp.lt.s32 	%p27, %r596, 0;
	selp.f32 	%f4049, %f1784, %f1783, %p27;
$L__BB0_26:
	ld.param.u32 	%r993, [__kernel__vertex_shader_bwd_diff_param_18];
	ld.param.u32 	%r987, [__kernel__vertex_shader_bwd_diff_param_17];
	mul.f32 	%f1786, %f4049, %f4049;
	fma.rn.f32 	%f1787, %f1786, 0f3C190000, 0f3B560000;
	fma.rn.f32 	%f1788, %f1787, %f1786, 0f3CC70000;
	fma.rn.f32 	%f1789, %f1788, %f1786, 0f3D5B0000;
	fma.rn.f32 	%f1790, %f1789, %f1786, 0f3E089438;
	fma.rn.f32 	%f1791, %f1790, %f1786, 0f3EAAAA88;
	mul.rn.f32 	%f1792, %f1786, %f4049;
	fma.rn.f32 	%f1793, %f1791, %f1792, %f4049;
	abs.f32 	%f1794, %f4049;
	setp.eq.f32 	%p28, %f1794, 0f3A00B43C;
	selp.f32 	%f1795, %f4049, %f1793, %p28;
	and.b32  	%r601, %r1019, 1;
	setp.eq.b32 	%p29, %r601, 1;
	neg.f32 	%f1796, %f1795;
	rcp.approx.ftz.f32 	%f1797, %f1796;
	selp.f32 	%f1798, %f1797, %f1795, %p29;
	cvt.rn.f32.s32 	%f1799, %r993;
	add.f32 	%f1800, %f246, %f246;
	div.rn.f32 	%f1801, %f1799, %f1800;
	cvt.rn.f32.s32 	%f1802, %r987;
	add.f32 	%f1803, %f1798, %f1798;
	div.rn.f32 	%f1804, %f1802, %f1803;
	fma.rn.f32 	%f1805, %f4155, %f4118, 0f00000000;
	fma.rn.f32 	%f1806, %f4154, %f4117, %f1805;
	fma.rn.f32 	%f1807, %f4153, %f4116, %f1806;
	add.f32 	%f1808, %f1807, %f4152;
	fma.rn.f32 	%f1809, %f4151, %f4118, 0f00000000;
	fma.rn.f32 	%f1810, %f4150, %f4117, %f1809;
	fma.rn.f32 	%f1811, %f4149, %f4116, %f1810;
	add.f32 	%f1812, %f1811, %f4148;
	fma.rn.f32 	%f1813, %f4143, %f4118, 0f00000000;
	fma.rn.f32 	%f1814, %f4142, %f4117, %f1813;
	fma.rn.f32 	%f1815, %f4141, %f4116, %f1814;
	add.f32 	%f1816, %f1815, %f4140;
	add.f32 	%f1817, %f1816, 0f33D6BF95;
	div.rn.f32 	%f1818, %f1808, %f1817;
	div.rn.f32 	%f1819, %f1812, %f1817;
	fma.rn.f32 	%f1820, %f4147, %f4118, 0f00000000;
	fma.rn.f32 	%f1821, %f4146, %f4117, %f1820;
	fma.rn.f32 	%f1822, %f4145, %f4116, %f1821;
	add.f32 	%f4052, %f1822, %f4144;
	div.rn.f32 	%f1823, %f4052, %f1817;
	mul.f32 	%f1824, %f246, 0f3FA66666;
	mul.f32 	%f1825, %f1798, 0f3FA66666;
	div.rn.f32 	%f1826, %f1819, %f1823;
	neg.f32 	%f1827, %f1824;
	div.rn.f32 	%f1828, %f1818, %f1823;
	max.f32 	%f1829, %f1827, %f1828;
	min.f32 	%f1830, %f1824, %f1829;
	neg.f32 	%f1831, %f1825;
	max.f32 	%f1832, %f1831, %f1826;
	min.f32 	%f1833, %f1825, %f1832;
	mul.f32 	%f1834, %f1823, %f1823;
	div.rn.f32 	%f1835, %f1801, %f1823;
	neg.f32 	%f1836, %f1823;
	mul.f32 	%f1837, %f1830, %f1836;
	mul.f32 	%f1838, %f1801, %f1837;
	div.rn.f32 	%f1839, %f1838, %f1834;
	div.rn.f32 	%f1840, %f1804, %f1823;
	mul.f32 	%f1841, %f1833, %f1836;
	mul.f32 	%f1842, %f1804, %f1841;
	div.rn.f32 	%f1843, %f1842, %f1834;
	fma.rn.f32 	%f1844, %f4155, %f1835, 0f00000000;
	fma.rn.f32 	%f1845, %f4151, 0f00000000, %f1844;
	fma.rn.f32 	%f1846, %f4147, %f1839, %f1845;
	fma.rn.f32 	%f1847, %f4155, 0f00000000, 0f00000000;
	fma.rn.f32 	%f1848, %f4151, %f1840, %f1847;
	fma.rn.f32 	%f1849, %f4147, %f1843, %f1848;
	fma.rn.f32 	%f1850, %f4154, %f1835, 0f00000000;
	fma.rn.f32 	%f1851, %f4150, 0f00000000, %f1850;
	fma.rn.f32 	%f1852, %f4146, %f1839, %f1851;
	fma.rn.f32 	%f1853, %f4154, 0f00000000, 0f00000000;
	fma.rn.f32 	%f1854, %f4150, %f1840, %f1853;
	fma.rn.f32 	%f1855, %f4146, %f1843, %f1854;
	fma.rn.f32 	%f1856, %f4153, %f1835, 0f00000000;
	fma.rn.f32 	%f1857, %f4149, 0f00000000, %f1856;
	fma.rn.f32 	%f1858, %f4145, %f1839, %f1857;
	fma.rn.f32 	%f1859, %f4153, 0f00000000, 0f00000000;
	fma.rn.f32 	%f1860, %f4149, %f1840, %f1859;
	fma.rn.f32 	%f1861, %f4145, %f1843, %f1860;
	fma.rn.f32 	%f1862, %f234, %f1846, 0f00000000;
	fma.rn.f32 	%f1863, %f235, %f1852, %f1862;
	fma.rn.f32 	%f1864, %f236, %f1858, %f1863;
	fma.rn.f32 	%f1865, %f234, %f1849, 0f00000000;
	fma.rn.f32 	%f1866, %f235, %f1855, %f1865;
	fma.rn.f32 	%f1867, %f236, %f1861, %f1866;
	fma.rn.f32 	%f1868, %f235, %f1846, 0f00000000;
	fma.rn.f32 	%f1869, %f237, %f1852, %f1868;
	fma.rn.f32 	%f1870, %f238, %f1858, %f1869;
	fma.rn.f32 	%f1871, %f235, %f1849, 0f00000000;
	fma.rn.f32 	%f1872, %f237, %f1855, %f1871;
	fma.rn.f32 	%f1873, %f238, %f1861, %f1872;
	fma.rn.f32 	%f1874, %f236, %f1846, 0f00000000;
	fma.rn.f32 	%f1875, %f238, %f1852, %f1874;
	fma.rn.f32 	%f1876, %f239, %f1858, %f1875;
	fma.rn.f32 	%f1877, %f236, %f1849, 0f00000000;
	fma.rn.f32 	%f1878, %f238, %f1855, %f1877;
	fma.rn.f32 	%f1879, %f239, %f1861, %f1878;
	fma.rn.f32 	%f1880, %f4155, %f1864, 0f00000000;
	fma.rn.f32 	%f1881, %f4154, %f1870, %f1880;
	fma.rn.f32 	%f1882, %f4153, %f1876, %f1881;
	fma.rn.f32 	%f1883, %f4155, %f1867, 0f00000000;
	fma.rn.f32 	%f1884, %f4154, %f1873, %f1883;
	fma.rn.f32 	%f1885, %f4153, %f1879, %f1884;
	fma.rn.f32 	%f1886, %f4151, %f1864, 0f00000000;
	fma.rn.f32 	%f1887, %f4150, %f1870, %f1886;
	fma.rn.f32 	%f1888, %f4149, %f1876, %f1887;
	fma.rn.f32 	%f1889, %f4151, %f1867, 0f00000000;
	fma.rn.f32 	%f1890, %f4150, %f1873, %f1889;
	fma.rn.f32 	%f1891, %f4149, %f1879, %f1890;
	fma.rn.f32 	%f1892, %f4147, %f1864, 0f00000000;
	fma.rn.f32 	%f1893, %f4146, %f1870, %f1892;
	fma.rn.f32 	%f1894, %f4145, %f1876, %f1893;
	fma.rn.f32 	%f1895, %f4147, %f1867, 0f00000000;
	fma.rn.f32 	%f1896, %f4146, %f1873, %f1895;
	fma.rn.f32 	%f1897, %f4145, %f1879, %f1896;
	fma.rn.f32 	%f1898, %f1835, %f1882, 0f00000000;
	fma.rn.f32 	%f1899, %f1888, 0f00000000, %f1898;
	fma.rn.f32 	%f1900, %f1839, %f1894, %f1899;
	fma.rn.f32 	%f1901, %f1835, %f1885, 0f00000000;
	fma.rn.f32 	%f1902, %f1891, 0f00000000, %f1901;
	fma.rn.f32 	%f4057, %f1839, %f1897, %f1902;
	fma.rn.f32 	%f1903, %f1882, 0f00000000, 0f00000000;
	fma.rn.f32 	%f1904, %f1840, %f1888, %f1903;
	fma.rn.f32 	%f4058, %f1843, %f1894, %f1904;
	fma.rn.f32 	%f1905, %f1885, 0f00000000, 0f00000000;
	fma.rn.f32 	%f1906, %f1840, %f1891, %f1905;
	fma.rn.f32 	%f1907, %f1843, %f1897, %f1906;
	add.f32 	%f4056, %f1900, 0f3E99999A;
	add.f32 	%f4059, %f1907, 0f3E99999A;
	max.f32 	%f4055, %f233, 0f00000000;
	max.f32 	%f4054, %f232, 0f00000000;
	max.f32 	%f4053, %f231, 0f00000000;
	mov.f32 	%f4050, %f205;
	mov.f32 	%f4051, %f206;
$L__BB0_27:
	ld.param.u32 	%r1020, [__kernel__vertex_shader_bwd_diff_param_18];
	ld.param.u32 	%r1021, [__kernel__vertex_shader_bwd_diff_param_17];
	ld.param.f32 	%f4119, [__kernel__vertex_shader_bwd_diff_param_16];
	ld.param.f32 	%f4120, [__kernel__vertex_shader_bwd_diff_param_15];
	setp.le.f32 	%p30, %f4052, 0f3E4CCCCD;
	mov.f32 	%f4060, 0f00000000;
	@%p30 bra 	$L__BB0_31;
	ld.param.u32 	%r1020, [__kernel__vertex_shader_bwd_diff_param_18];
	ld.param.u32 	%r1021, [__kernel__vertex_shader_bwd_diff_param_17];
	ld.param.f32 	%f4119, [__kernel__vertex_shader_bwd_diff_param_16];
	ld.param.f32 	%f4120, [__kernel__vertex_shader_bwd_diff_param_15];
	mul.f32 	%f1910, %f4056, %f4059;
	mul.f32 	%f1911, %f4057, %f4058;
	sub.f32 	%f283, %f1910, %f1911;
	setp.eq.f32 	%p31, %f283, 0f00000000;
	@%p31 bra 	$L__BB0_31;
	ld.param.u32 	%r1005, [__kernel__vertex_shader_bwd_diff_param_22];
	ld.param.u32 	%r1003, [__kernel__vertex_shader_bwd_diff_param_21];
	ld.param.u32 	%r1001, [__kernel__vertex_shader_bwd_diff_param_20];
	ld.param.u32 	%r999, [__kernel__vertex_shader_bwd_diff_param_19];
	ld.param.u32 	%r1020, [__kernel__vertex_shader_bwd_diff_param_18];
	ld.param.u32 	%r1021, [__kernel__vertex_shader_bwd_diff_param_17];
	ld.param.f32 	%f4119, [__kernel__vertex_shader_bwd_diff_param_16];
	ld.param.f32 	%f4120, [__kernel__vertex_shader_bwd_diff_param_15];
	add.f32 	%f1912, %f4056, %f4059;
	mul.f32 	%f1913, %f1912, 0f3F000000;
	mul.f32 	%f1914, %f1913, %f1913;
	sub.f32 	%f1915, %f1914, %f283;
	max.f32 	%f1916, %f1915, 0f3DCCCCCD;
	sqrt.rn.f32 	%f1917, %f1916;
	add.f32 	%f1918, %f1913, %f1917;
	sub.f32 	%f1919, %f1913, %f1917;
	max.f32 	%f290, %f1918, %f1919;
	neg.f32 	%f1920, %f4057;
	neg.f32 	%f1921, %f4058;
	div.rn.f32 	%f291, %f4059, %f283;
	div.rn.f32 	%f292, %f1920, %f283;
	div.rn.f32 	%f293, %f1921, %f283;
	div.rn.f32 	%f294, %f4056, %f283;
	mov.u32 	%r602, %ctaid.x;
	mov.u32 	%r603, %ntid.x;
	mov.u32 	%r604, %tid.x;
	mad.lo.s32 	%r33, %r602, %r603, %r604;
	mul.lo.s32 	%r605, %r255, %r33;
	cvt.u64.u32 	%rd240, %r605;
	cvta.to.global.u64 	%rd241, %rd63;
	add.s64 	%rd242, %rd241, %rd240;
	ld.global.f32 	%f4060, [%rd242];
	mul.f32 	%f1922, %f292, %f292;
	mul.f32 	%f1923, %f291, %f294;
	sub.f32 	%f1924, %f1922, %f1923;
	mul.f32 	%f1925, %f4060, 0f437F0000;
	setp.lt.f32 	%p32, %f1925, 0f00800000;
	mul.f32 	%f1926, %f1925, 0f4B000000;
	selp.f32 	%f1927, %f1926, %f1925, %p32;
	selp.f32 	%f1928, 0fC1B80000, 0f00000000, %p32;
	mov.b32 	%r606, %f1927;
	add.s32 	%r607, %r606, -1059760811;
	and.b32  	%r608, %r607, -8388608;
	sub.s32 	%r609, %r606, %r608;
	mov.b32 	%f1929, %r609;
	cvt.rn.f32.s32 	%f1930, %r608;
	fma.rn.f32 	%f1931, %f1930, 0f34000000, %f1928;
	add.f32 	%f1932, %f1929, 0fBF800000;
	fma.rn.f32 	%f1933, %f1932, 0fBE055027, 0f3E1039F6;
	fma.rn.f32 	%f1934, %f1933, %f1932, 0fBDF8CDCC;
	fma.rn.f32 	%f1935, %f1934, %f1932, 0f3E0F2955;
	fma.rn.f32 	%f1936, %f1935, %f1932, 0fBE2AD8B9;
	fma.rn.f32 	%f1937, %f1936, %f1932, 0f3E4CED0B;
	fma.rn.f32 	%f1938, %f1937, %f1932, 0fBE7FFF22;
	fma.rn.f32 	%f1939, %f1938, %f1932, 0f3EAAAA78;
	fma.rn.f32 	%f1940, %f1939, %f1932, 0fBF000000;
	mul.f32 	%f1941, %f1932, %f1940;
	fma.rn.f32 	%f1942, %f1941, %f1932, %f1932;
	fma.rn.f32 	%f1943, %f1931, 0f3F317218, %f1942;
	setp.gt.u32 	%p33, %r606, 2139095039;
	fma.rn.f32 	%f1944, %f1927, 0f7F800000, 0f7F800000;
	selp.f32 	%f1945, %f1944, %f1943, %p33;
	setp.eq.f32 	%p34, %f1927, 0f00000000;
	add.f32 	%f1946, %f1945, %f1945;
	selp.f32 	%f1947, 0fFF800000, %f1946, %p34;
	neg.f32 	%f1948, %f1947;
	mul.f32 	%f1949, %f1922, %f1948;
	mul.f32 	%f1950, %f291, %f1924;
	div.rn.f32 	%f1951, %f1949, %f1950;
	sqrt.rn.f32 	%f1952, %f1951;
	setp.lt.f32 	%p35, %f292, 0f00000000;
	neg.f32 	%f1953, %f1952;
	selp.f32 	%f1954, %f1952, %f1953, %p35;
	mul.f32 	%f1955, %f294, %f1924;
	div.rn.f32 	%f1956, %f1949, %f1955;
	sqrt.rn.f32 	%f1957, %f1956;
	neg.f32 	%f1958, %f1957;
	selp.f32 	%f1959, %f1957, %f1958, %p35;
	sub.f32 	%f1960, %f4051, %f1959;
	sub.f32 	%f1961, %f1960, %f4051;
	mul.f32 	%f1962, %f1924, %f1961;
	mul.f32 	%f1963, %f291, %f1947;
	fma.rn.f32 	%f1964, %f1961, %f1962, %f1963;
	sqrt.rn.f32 	%f1965, %f1964;
	neg.f32 	%f1966, %f292;
	mul.f32 	%f1967, %f1961, %f1966;
	sub.f32 	%f1968, %f1967, %f1965;
	div.rn.f32 	%f1969, %f1968, %f291;
	add.f32 	%f1970, %f4050, %f1969;
	sub.f32 	%f1971, %f4050, %f1954;
	sub.f32 	%f1972, %f1971, %f4050;
	mul.f32 	%f1973, %f1924, %f1972;
	mul.f32 	%f1974, %f294, %f1947;
	fma.rn.f32 	%f1975, %f1972, %f1973, %f1974;
	sqrt.rn.f32 	%f1976, %f1975;
	mul.f32 	%f1977, %f1972, %f1966;
	sub.f32 	%f1978, %f1977, %f1976;
	div.rn.f32 	%f1979, %f1978, %f294;
	add.f32 	%f1980, %f4051, %f1979;
	add.f32 	%f1981, %f4051, %f1959;
	sub.f32 	%f1982, %f1981, %f4051;
	mul.f32 	%f1983, %f1924, %f1982;
	fma.rn.f32 	%f1984, %f1982, %f1983, %f1963;
	sqrt.rn.f32 	%f1985, %f1984;
	mul.f32 	%f1986, %f292, %f1982;
	sub.f32 	%f1987, %f1985, %f1986;
	div.rn.f32 	%f1988, %f1987, %f291;
	add.f32 	%f1989, %f4050, %f1988;
	add.f32 	%f1990, %f4050, %f1954;
	sub.f32 	%f1991, %f1990, %f4050;
	mul.f32 	%f1992, %f1924, %f1991;
	fma.rn.f32 	%f1993, %f1991, %f1992, %f1974;
	sqrt.rn.f32 	%f1994, %f1993;
	mul.f32 	%f1995, %f292, %f1991;
	sub.f32 	%f1996, %f1994, %f1995;
	div.rn.f32 	%f1997, %f1996, %f294;
	add.f32 	%f1998, %f4051, %f1997;
	add.f32 	%f1999, %f1980, 0f3F800000;
	cvt.rn.f32.s32 	%f2000, %r1021;
	fma.rn.f32 	%f2001, %f1999, %f2000, 0fBF800000;
	mul.f32 	%f2002, %f2001, 0f3F000000;
	add.f32 	%f2003, %f1989, 0f3F800000;
	cvt.rn.f32.s32 	%f2004, %r1020;
	fma.rn.f32 	%f2005, %f2003, %f2004, 0fBF800000;
	mul.f32 	%f2006, %f2005, 0f3F000000;
	add.f32 	%f2007, %f1998, 0f3F800000;
	fma.rn.f32 	%f2008, %f2007, %f2000, 0fBF800000;
	mul.f32 	%f2009, %f2008, 0f3F000000;
	cvt.rn.f32.u32 	%f2010, %r1005;
	cvt.rn.f32.u32 	%f2011, %r1001;
	add.f32 	%f2012, %f1970, 0f3F800000;
	fma.rn.f32 	%f2013, %f2012, %f2004, 0fBF800000;
	mul.f32 	%f2014, %f2013, 0f3F000000;
	div.rn.f32 	%f2015, %f2014, %f2010;
	min.f32 	%f2016, %f2011, %f2015;
	max.f32 	%f2017, %f2016, 0f00000000;
	cvt.rmi.f32.f32 	%f2018, %f2017;
	cvt.rzi.s32.f32 	%r34, %f2018;
	cvt.rn.f32.u32 	%f2019, %r1003;
	cvt.rn.f32.u32 	%f2020, %r999;
	div.rn.f32 	%f2021, %f2002, %f2019;
	min.f32 	%f2022, %f2020, %f2021;
	max.f32 	%f2023, %f2022, 0f00000000;
	cvt.rmi.f32.f32 	%f2024, %f2023;
	cvt.rzi.s32.f32 	%r35, %f2024;
	div.rn.f32 	%f2025, %f2006, %f2010;
	min.f32 	%f2026, %f2011, %f2025;
	max.f32 	%f2027, %f2026, 0f00000000;
	cvt.rpi.f32.f32 	%f2028, %f2027;
	cvt.rzi.s32.f32 	%r36, %f2028;
	div.rn.f32 	%f2029, %f2009, %f2019;
	min.f32 	%f2030, %f2020, %f2029;
	max.f32 	%f2031, %f2030, 0f00000000;
	cvt.rpi.f32.f32 	%f2032, %f2031;
	cvt.rzi.s32.f32 	%r37, %f2032;
	sub.s32 	%r610, %r36, %r34;
	sub.s32 	%r611, %r37, %r35;
	setp.eq.s32 	%p36, %r611, 0;
	setp.eq.s32 	%p37, %r610, 0;
	or.pred  	%p38, %p37, %p36;
	@%p38 bra 	$L__BB0_31;
	ld.param.u32 	%r1020, [__kernel__vertex_shader_bwd_diff_param_18];
	ld.param.u32 	%r1021, [__kernel__vertex_shader_bwd_diff_param_17];
	ld.param.f32 	%f4119, [__kernel__vertex_shader_bwd_diff_param_16];
	ld.param.f32 	%f4120, [__kernel__vertex_shader_bwd_diff_param_15];
	sqrt.rn.f32 	%f2033, %f290;
	mul.f32 	%f2034, %f2033, 0f40400000;
	cvt.rpi.f32.f32 	%f2035, %f2034;
	cvt.rzi.u32.f32 	%r612, %f2035;
	mul.lo.s32 	%r613, %r322, %r33;
	cvt.u64.u32 	%rd243, %r613;
	cvta.to.global.u64 	%rd244, %rd69;
	add.s64 	%rd245, %rd244, %rd243;
	st.global.u32 	[%rd245], %r612;
	mul.lo.s32 	%r614, %r300, %r33;
	cvt.u64.u32 	%rd246, %r614;
	cvta.to.global.u64 	%rd247, %rd67;
	add.s64 	%rd248, %rd247, %rd246;
	sub.s32 	%r615, %r36, %r34;
	sub.s32 	%r616, %r37, %r35;
	mul.lo.s32 	%r617, %r615, %r616;
	st.global.u32 	[%rd248], %r617;
	mul.lo.s32 	%r618, %r311, %r33;
	cvt.u64.u32 	%rd249, %r618;
	cvta.to.global.u64 	%rd250, %rd68;
	add.s64 	%rd251, %rd250, %rd249;
	st.global.u32 	[%rd251], %r34;
	cvt.u64.u32 	%rd252, %r312;
	add.s64 	%rd253, %rd251, %rd252;
	st.global.u32 	[%rd253], %r35;
	shl.b32 	%r619, %r312, 1;
	cvt.u64.u32 	%rd254, %r619;
	add.s64 	%rd255, %rd251, %rd254;
	st.global.u32 	[%rd255], %r36;
	mul.lo.s32 	%r620, %r312, 3;
	cvt.u64.u32 	%rd256, %r620;
	add.s64 	%rd257, %rd251, %rd256;
	st.global.u32 	[%rd257], %r37;
	cvta.to.global.u64 	%rd258, %rd70;
	mul.lo.s32 	%r621, %r333, %r33;
	cvt.u64.u32 	%rd259, %r621;
	add.s64 	%rd260, %rd258, %rd259;
	st.global.f32 	[%rd260], %f4050;
	cvt.u64.u32 	%rd261, %r334;
	add.s64 	%rd262, %rd260, %rd261;
	st.global.f32 	[%rd262], %f4051;
	shl.b32 	%r622, %r334, 1;
	cvt.u64.u32 	%rd263, %r622;
	add.s64 	%rd264, %rd260, %rd263;
	st.global.f32 	[%rd264], %f4052;
	cvta.to.global.u64 	%rd265, %rd72;
	mul.lo.s32 	%r623, %r355, %r33;
	cvt.u64.u32 	%rd266, %r623;
	add.s64 	%rd267, %rd265, %rd266;
	st.global.f32 	[%rd267], %f291;
	cvt.u64.u32 	%rd268, %r357;
	add.s64 	%rd269, %rd267, %rd268;
	st.global.f32 	[%rd269], %f292;
	cvt.u64.u32 	%rd270, %r356;
	add.s64 	%rd271, %rd267, %rd270;
	st.global.f32 	[%rd271], %f293;
	add.s64 	%rd272, %rd271, %rd268;
	st.global.f32 	[%rd272], %f294;
	cvta.to.global.u64 	%rd273, %rd74;
	mul.lo.s32 	%r624, %r377, %r33;
	cvt.u64.u32 	%rd274, %r624;
	add.s64 	%rd275, %rd273, %rd274;
	st.global.f32 	[%rd275], %f4053;
	cvt.u64.u32 	%rd276, %r378;
	add.s64 	%rd277, %rd275, %rd276;
	st.global.f32 	[%rd277], %f4054;
	shl.b32 	%r625, %r378, 1;
	cvt.u64.u32 	%rd278, %r625;
	add.s64 	%rd279, %rd275, %rd278;
	st.global.f32 	[%rd279], %f4055;
$L__BB0_31:
	mov.u32 	%r632, %ctaid.x;
	mov.u32 	%r633, %ntid.x;
	mov.u32 	%r634, %tid.x;
	mad.lo.s32 	%r635, %r632, %r633, %r634;
	setp.ge.u32 	%p40, %r635, %r172;
	mov.b32 	%r1041, 0;
	mov.pred 	%p129, -1;
	mov.f32 	%f4164, 0f00000000;
	mov.f32 	%f4165, %f4164;
	mov.f32 	%f4166, %f4164;
	mov.f32 	%f4167, %f4164;
	mov.f32 	%f4168, %f4164;
	mov.f32 	%f4169, %f4164;
	mov.f32 	%f4170, %f4164;
	mov.f32 	%f4171, %f4164;
	mov.f32 	%f4172, %f4164;
	mov.f32 	%f4173, %f4164;
	mov.u32 	%r1040, %r1041;
	mov.u32 	%r1042, %r1041;
	mov.pred 	%p127, %p129;
	mov.pred 	%p128, %p129;
	mov.u32 	%r1043, %r1041;
	@%p40 bra 	$L__BB0_54;
	fma.rn.f32 	%f2038, %f4147, %f4118, 0f00000000;
	fma.rn.f32 	%f2039, %f4146, %f4117, %f2038;
	fma.rn.f32 	%f2040, %f4145, %f4116, %f2039;
	add.f32 	%f2041, %f2040, %f4144;
	fma.rn.f32 	%f2042, %f4139, %f4155, 0f00000000;
	fma.rn.f32 	%f2043, %f4138, %f4151, %f2042;
	fma.rn.f32 	%f2044, %f4137, %f4147, %f2043;
	fma.rn.f32 	%f2045, %f4136, %f4143, %f2044;
	fma.rn.f32 	%f2046, %f4139, %f4154, 0f00000000;
	fma.rn.f32 	%f2047, %f4138, %f4150, %f2046;
	fma.rn.f32 	%f2048, %f4137, %f4146, %f2047;
	fma.rn.f32 	%f2049, %f4136, %f4142, %f2048;
	fma.rn.f32 	%f2050, %f4139, %f4153, 0f00000000;
	fma.rn.f32 	%f2051, %f4138, %f4149, %f2050;
	fma.rn.f32 	%f2052, %f4137, %f4145, %f2051;
	fma.rn.f32 	%f2053, %f4136, %f4141, %f2052;
	fma.rn.f32 	%f2054, %f4139, %f4152, 0f00000000;
	fma.rn.f32 	%f2055, %f4138, %f4148, %f2054;
	fma.rn.f32 	%f2056, %f4137, %f4144, %f2055;
	fma.rn.f32 	%f2057, %f4136, %f4140, %f2056;
	fma.rn.f32 	%f2058, %f4135, %f4155, 0f00000000;
	fma.rn.f32 	%f2059, %f4134, %f4151, %f2058;
	fma.rn.f32 	%f2060, %f4133, %f4147, %f2059;
	fma.rn.f32 	%f2061, %f4132, %f4143, %f2060;
	fma.rn.f32 	%f2062, %f4135, %f4154, 0f00000000;
	fma.rn.f32 	%f2063, %f4134, %f4150, %f2062;
	fma.rn.f32 	%f2064, %f4133, %f4146, %f2063;
	fma.rn.f32 	%f2065, %f4132, %f4142, %f2064;
	fma.rn.f32 	%f2066, %f4135, %f4153, 0f00000000;
	fma.rn.f32 	%f2067, %f4134, %f4149, %f2066;
	fma.rn.f32 	%f2068, %f4133, %f4145, %f2067;
	fma.rn.f32 	%f2069, %f4132, %f4141, %f2068;
	fma.rn.f32 	%f2070, %f4135, %f4152, 0f00000000;
	fma.rn.f32 	%f2071, %f4134, %f4148, %f2070;
	fma.rn.f32 	%f2072, %f4133, %f4144, %f2071;
	fma.rn.f32 	%f2073, %f4132, %f4140, %f2072;
	fma.rn.f32 	%f2074, %f4127, %f4155, 0f00000000;
	fma.rn.f32 	%f2075, %f4126, %f4151, %f2074;
	fma.rn.f32 	%f2076, %f4125, %f4147, %f2075;
	fma.rn.f32 	%f2077, %f4124, %f4143, %f2076;
	fma.rn.f32 	%f2078, %f4127, %f4154, 0f00000000;
	fma.rn.f32 	%f2079, %f4126, %f4150, %f2078;
	fma.rn.f32 	%f2080, %f4125, %f4146, %f2079;
	fma.rn.f32 	%f2081, %f4124, %f4142, %f2080;
	fma.rn.f32 	%f2082, %f4127, %f4153, 0f00000000;
	fma.rn.f32 	%f2083, %f4126, %f4149, %f2082;
	fma.rn.f32 	%f2084, %f4125, %f4145, %f2083;
	fma.rn.f32 	%f2085, %f4124, %f4141, %f2084;
	fma.rn.f32 	%f2086, %f4127, %f4152, 0f00000000;
	fma.rn.f32 	%f2087, %f4126, %f4148, %f2086;
	fma.rn.f32 	%f2088, %f4125, %f4144, %f2087;
	fma.rn.f32 	%f2089, %f4124, %f4140, %f2088;
	fma.rn.f32 	%f2090, %f2045, %f4118, 0f00000000;
	fma.rn.f32 	%f2091, %f2049, %f4117, %f2090;
	fma.rn.f32 	%f2092, %f2053, %f4116, %f2091;
	add.f32 	%f2093, %f2092, %f2057;
	fma.rn.f32 	%f2094, %f2061, %f4118, 0f00000000;
	fma.rn.f32 	%f2095, %f2065, %f4117, %f2094;
	fma.rn.f32 	%f2096, %f2069, %f4116, %f2095;
	add.f32 	%f2097, %f2096, %f2073;
	fma.rn.f32 	%f2098, %f2077, %f4118, 0f00000000;
	fma.rn.f32 	%f2099, %f2081, %f4117, %f2098;
	fma.rn.f32 	%f2100, %f2085, %f4116, %f2099;
	add.f32 	%f2101, %f2100, %f2089;
	add.f32 	%f2102, %f2101, 0f33D6BF95;
	div.rn.f32 	%f449, %f2093, %f2102;
	div.rn.f32 	%f450, %f2097, %f2102;
	setp.le.f32 	%p41, %f2041, 0f3E4CCCCD;
	mov.f32 	%f4158, 0f00000000;
	mov.f32 	%f4159, %f4158;
	mov.f32 	%f4160, %f4158;
	mov.f32 	%f4161, %f4158;
	mov.f32 	%f4162, %f4158;
	mov.f32 	%f4163, %f4158;
	@%p41 bra 	$L__BB0_50;
	mul.f32 	%f2103, %f4065, %f4065;
	mul.f32 	%f2104, %f4065, %f4066;
	mul.f32 	%f2105, %f4064, %f4067;
	mul.f32 	%f2106, %f4064, %f4066;
	mul.f32 	%f2107, %f4065, %f4067;
	mul.f32 	%f2108, %f4066, %f4066;
	mul.f32 	%f2109, %f4064, %f4065;
	mul.f32 	%f2110, %f4066, %f4067;
	fma.rn.f32 	%f2111, %f4064, %f4064, %f2103;
	add.f32 	%f2112, %f2111, %f2111;
	mov.f32 	%f2113, 0f3F800000;
	sub.f32 	%f2114, %f2113, %f2112;
	sub.f32 	%f2115, %f2104, %f2105;
	add.f32 	%f2116, %f2115, %f2115;
	add.f32 	%f2117, %f2106, %f2107;
	add.f32 	%f2118, %f2117, %f2117;
	add.f32 	%f2119, %f2104, %f2105;
	add.f32 	%f2120, %f2119, %f2119;
	fma.rn.f32 	%f2121, %f4064, %f4064, %f2108;
	add.f32 	%f2122, %f2121, %f2121;
	sub.f32 	%f2123, %f2113, %f2122;
	sub.f32 	%f2124, %f2109, %f2110;
	add.f32 	%f2125, %f2124, %f2124;
	sub.f32 	%f2126, %f2106, %f2107;
	add.f32 	%f2127, %f2126, %f2126;
	add.f32 	%f2128, %f2109, %f2110;
	add.f32 	%f2129, %f2128, %f2128;
	fma.rn.f32 	%f2130, %f4065, %f4065, %f2108;
	add.f32 	%f2131, %f2130, %f2130;
	sub.f32 	%f2132, %f2113, %f2131;
	fma.rn.f32 	%f2133, %f2114, %f4063, 0f00000000;
	fma.rn.f32 	%f2134, %f2116, 0f00000000, %f2133;
	fma.rn.f32 	%f2135, %f2118, 0f00000000, %f2134;
	fma.rn.f32 	%f2136, %f2114, 0f00000000, 0f00000000;
	fma.rn.f32 	%f2137, %f2116, %f4062, %f2136;
	fma.rn.f32 	%f2138, %f2118, 0f00000000, %f2137;
	fma.rn.f32 	%f2139, %f2116, 0f00000000, %f2136;
	fma.rn.f32 	%f2140, %f2118, %f4061, %f2139;
	fma.rn.f32 	%f2141, %f2120, %f4063, 0f00000000;
	fma.rn.f32 	%f2142, %f2123, 0f00000000, %f2141;
	fma.rn.f32 	%f2143, %f2125, 0f00000000, %f2142;
	fma.rn.f32 	%f2144, %f2120, 0f00000000, 0f00000000;
	fma.rn.f32 	%f2145, %f2123, %f4062, %f2144;
	fma.rn.f32 	%f2146, %f2125, 0f00000000, %f2145;
	fma.rn.f32 	%f2147, %f2123, 0f00000000, %f2144;
	fma.rn.f32 	%f2148, %f2125, %f4061, %f2147;
	fma.rn.f32 	%f2149, %f2127, %f4063, 0f00000000;
	fma.rn.f32 	%f2150, %f2129, 0f00000000, %f2149;
	fma.rn.f32 	%f2151, %f2132, 0f00000000, %f2150;
	fma.rn.f32 	%f2152, %f2127, 0f00000000, 0f00000000;
	fma.rn.f32 	%f2153, %f2129, %f4062, %f2152;
	fma.rn.f32 	%f2154, %f2132, 0f00000000, %f2153;
	fma.rn.f32 	%f2155, %f2129, 0f00000000, %f2152;
	fma.rn.f32 	%f2156, %f2132, %f4061, %f2155;
	fma.rn.f32 	%f2157, %f2135, %f2135, 0f00000000;
	fma.rn.f32 	%f2158, %f2138, %f2138, %f2157;
	fma.rn.f32 	%f451, %f2140, %f2140, %f2158;
	fma.rn.f32 	%f2159, %f2135, %f2143, 0f00000000;
	fma.rn.f32 	%f2160, %f2138, %f2146, %f2159;
	fma.rn.f32 	%f452, %f2140, %f2148, %f2160;
	fma.rn.f32 	%f2161, %f2135, %f2151, 0f00000000;
	fma.rn.f32 	%f2162, %f2138, %f2154, %f2161;
	fma.rn.f32 	%f453, %f2140, %f2156, %f2162;
	fma.rn.f32 	%f2163, %f2143, %f2143, 0f00000000;
	fma.rn.f32 	%f2164, %f2146, %f2146, %f2163;
	fma.rn.f32 	%f454, %f2148, %f2148, %f2164;
	fma.rn.f32 	%f2165, %f2143, %f2151, 0f00000000;
	fma.rn.f32 	%f2166, %f2146, %f2154, %f2165;
	fma.rn.f32 	%f455, %f2148, %f2156, %f2166;
	fma.rn.f32 	%f2167, %f2151, %f2151, 0f00000000;
	fma.rn.f32 	%f2168, %f2154, %f2154, %f2167;
	fma.rn.f32 	%f456, %f2156, %f2156, %f2168;
	mul.f32 	%f457, %f4119, 0f3F000000;
	mul.f32 	%f2169, %f457, 0f3F22F983;
	cvt.rni.s32.f32 	%r1025, %f2169;
	cvt.rn.f32.s32 	%f2170, %r1025;
	fma.rn.f32 	%f2171, %f2170, 0fBFC90FDA, %f457;
	fma.rn.f32 	%f2172, %f2170, 0fB3A22168, %f2171;
	fma.rn.f32 	%f4156, %f2170, 0fA7C234C5, %f2172;
	abs.f32 	%f459, %f457;
	setp.ltu.f32 	%p42, %f459, 0f47CE4780;
	@%p42 bra 	$L__BB0_41;
	setp.neu.f32 	%p43, %f459, 0f7F800000;
	@%p43 bra 	$L__BB0_36;
	mov.f32 	%f2179, 0f00000000;
	mul.rn.f32 	%f4156, %f457, %f2179;
	mov.b32 	%r1025, 0;
	bra.uni 	$L__BB0_41;
$L__BB0_36:
	mov.b64 	%rd521, 0;
	mov.b32 	%r1022, 0;
	mov.u64 	%rd519, __cudart_i2opi_f;
	mov.b32 	%r638, %f457;
	shl.b32 	%r639, %r638, 8;
	or.b32  	%r640, %r639, -2147483648;
	mov.u64 	%rd520, %rd1;
$L__BB0_37:
	.pragma "nounroll";
	ld.global.nc.u32 	%r637, [%rd519];
	mad.wide.u32 	%rd282, %r637, %r640, %rd521;
	shr.u64 	%rd521, %rd282, 32;
	st.local.u32 	[%rd520], %rd282;
	add.s32 	%r1022, %r1022, 1;
	add.s64 	%rd520, %rd520, 4;
	add.s64 	%rd519, %rd519, 4;
	setp.ne.s32 	%p44, %r1022, 6;
	@%p44 bra 	$L__BB0_37;
	mov.b32 	%r641, %f457;
	shr.u32 	%r642, %r641, 23;
	st.local.u32 	[%rd1+24], %rd521;
	and.b32  	%r643, %r642, 31;
	and.b32  	%r644, %r642, 224;
	add.s32 	%r645, %r644, -128;
	shr.u32 	%r646, %r645, 5;
	mul.wide.u32 	%rd283, %r646, 4;
	sub.s64 	%rd284, %rd1, %rd283;
	ld.local.u32 	%r1023, [%rd284+24];
	ld.local.u32 	%r1024, [%rd284+20];
	setp.eq.s32 	%p45, %r643, 0;
	@%p45 bra 	$L__BB0_40;
	mov.b32 	%r647, %f457;
	shr.u32 	%r648, %r647, 23;
	and.b32  	%r649, %r648, 31;
	shf.l.wrap.b32 	%r1023, %r1024, %r1023, %r649;
	and.b32  	%r650, %r648, 224;
	add.s32 	%r651, %r650, -128;
	shr.u32 	%r652, %r651, 5;
	mul.wide.u32 	%rd285, %r652, 4;
	sub.s64 	%rd286, %rd1, %rd285;
	ld.local.u32 	%r653, [%rd286+16];
	shf.l.wrap.b32 	%r1024, %r653, %r1024, %r649;
$L__BB0_40:
	shr.u32 	%r654, %r1023, 30;
	shf.l.wrap.b32 	%r655, %r1024, %r1023, 2;
	shl.b32 	%r656, %r1024, 2;
	shr.u32 	%r657, %r655, 31;
	add.s32 	%r658, %r657, %r654;
	neg.s32 	%r659, %r658;
	mov.b32 	%r660, %f457;
	setp.lt.s32 	%p46, %r660, 0;
	selp.b32 	%r1025, %r659, %r658, %p46;
	xor.b32  	%r661, %r655, %r660;
	shr.s32 	%r662, %r655, 31;
	xor.b32  	%r663, %r662, %r655;
	xor.b32  	%r664, %r662, %r656;
	cvt.u64.u32 	%rd287, %r663;
	shl.b64 	%rd288, %rd287, 32;
	cvt.u64.u32 	%rd289, %r664;
	or.b64  	%rd290, %rd288, %rd289;
	cvt.rn.f64.s64 	%fd5, %rd290;
	mul.f64 	%fd6, %fd5, 0d3BF921FB54442D19;
	cvt.rn.f32.f64 	%f2177, %fd6;
	neg.f32 	%f2178, %f2177;
	setp.lt.s32 	%p47, %r661, 0;
	selp.f32 	%f4156, %f2178, %f2177, %p47;
$L__BB0_41:
	mul.f32 	%f2180, %f4156, %f4156;
	fma.rn.f32 	%f2181, %f2180, 0f3C190000, 0f3B560000;
	fma.rn.f32 	%f2182, %f2181, %f2180, 0f3CC70000;
	fma.rn.f32 	%f2183, %f2182, %f2180, 0f3D5B0000;
	fma.rn.f32 	%f2184, %f2183, %f2180, 0f3E089438;
	fma.rn.f32 	%f2185, %f2184, %f2180, 0f3EAAAA88;
	mul.rn.f32 	%f2186, %f2180, %f4156;
	fma.rn.f32 	%f2187, %f2185, %f2186, %f4156;
	abs.f32 	%f2188, %f4156;
	setp.eq.f32 	%p48, %f2188, 0f3A00B43C;
	selp.f32 	%f2189, %f4156, %f2187, %p48;
	and.b32  	%r666, %r1025, 1;
	setp.eq.b32 	%p49, %r666, 1;
	neg.f32 	%f2190, %f2189;
	rcp.approx.ftz.f32 	%f2191, %f2190;
	selp.f32 	%f463, %f2191, %f2189, %p49;
	mul.f32 	%f464, %f4120, 0f3F000000;
	mul.f32 	%f2192, %f464, 0f3F22F983;
	cvt.rni.s32.f32 	%r1029, %f2192;
	cvt.rn.f32.s32 	%f2193, %r1029;
	fma.rn.f32 	%f2194, %f2193, 0fBFC90FDA, %f464;
	fma.rn.f32 	%f2195, %f2193, 0fB3A22168, %f2194;
	fma.rn.f32 	%f4157, %f2193, 0fA7C234C5, %f2195;
	abs.f32 	%f466, %f464;
	setp.ltu.f32 	%p50, %f466, 0f47CE4780;
	@%p50 bra 	$L__BB0_49;
	setp.neu.f32 	%p51, %f466, 0f7F800000;
	@%p51 bra 	$L__BB0_44;
	mov.f32 	%f2202, 0f00000000;
	mul.rn.f32 	%f4157, %f464, %f2202;
	mov.b32 	%r1029, 0;
	bra.uni 	$L__BB0_49;
$L__BB0_44:
	mov.b64 	%rd524, 0;
	mov.b32 	%r1026, 0;
	mov.u64 	%rd522, __cudart_i2opi_f;
	mov.b32 	%r669, %f464;
	shl.b32 	%r670, %r669, 8;
	or.b32  	%r671, %r670, -2147483648;
	mov.u64 	%rd523, %rd1;
$L__BB0_45:
	.pragma "nounroll";
	ld.global.nc.u32 	%r668, [%rd522];
	mad.wide.u32 	%rd293, %r668, %r671, %rd524;
	shr.u64 	%rd524, %rd293, 32;
	st.local.u32 	[%rd523], %rd293;
	add.s32 	%r1026, %r1026, 1;
	add.s64 	%rd523, %rd523, 4;
	add.s64 	%rd522, %rd522, 4;
	setp.ne.s32 	%p52, %r1026, 6;
	@%p52 bra 	$L__BB0_45;
	mov.b32 	%r672, %f464;
	shr.u32 	%r673, %r672, 23;
	st.local.u32 	[%rd1+24], %rd524;
	and.b32  	%r674, %r673, 31;
	and.b32  	%r675, %r673, 224;
	add.s32 	%r676, %r675, -128;
	shr.u32 	%r677, %r676, 5;
	mul.wide.u32 	%rd294, %r677, 4;
	sub.s64 	%rd295, %rd1, %rd294;
	ld.local.u32 	%r1027, [%rd295+24];
	ld.local.u32 	%r1028, [%rd295+20];
	setp.eq.s32 	%p53, %r674, 0;
	@%p53 bra 	$L__BB0_48;
	mov.b32 	%r678, %f464;
	shr.u32 	%r679, %r678, 23;
	and.b32  	%r680, %r679, 31;
	shf.l.wrap.b32 	%r1027, %r1028, %r1027, %r680;
	and.b32  	%r681, %r679, 224;
	add.s32 	%r682, %r681, -128;
	shr.u32 	%r683, %r682, 5;
	mul.wide.u32 	%rd296, %r683, 4;
	sub.s64 	%rd297, %rd1, %rd296;
	ld.local.u32 	%r684, [%rd297+16];
	shf.l.wrap.b32 	%r1028, %r684, %r1028, %r680;
$L__BB0_48:
	shr.u32 	%r685, %r1027, 30;
	shf.l.wrap.b32 	%r686, %r1028, %r1027, 2;
	shl.b32 	%r687, %r1028, 2;
	shr.u32 	%r688, %r686, 31;
	add.s32 	%r689, %r688, %r685;
	neg.s32 	%r690, %r689;
	mov.b32 	%r691, %f464;
	setp.lt.s32 	%p54, %r691, 0;
	selp.b32 	%r1029, %r690, %r689, %p54;
	xor.b32  	%r692, %r686, %r691;
	shr.s32 	%r693, %r686, 31;
	xor.b32  	%r694, %r693, %r686;
	xor.b32  	%r695, %r693, %r687;
	cvt.u64.u32 	%rd298, %r694;
	shl.b64 	%rd299, %rd298, 32;
	cvt.u64.u32 	%rd300, %r695;
	or.b64  	%rd301, %rd299, %rd300;
	cvt.rn.f64.s64 	%fd7, %rd301;
	mul.f64 	%fd8, %fd7, 0d3BF921FB54442D19;
	cvt.rn.f32.f64 	%f2200, %fd8;
	neg.f32 	%f2201, %f2200;
	setp.lt.s32 	%p55, %r692, 0;
	selp.f32 	%f4157, %f2201, %f2200, %p55;
$L__BB0_49:
	mul.f32 	%f2203, %f4157, %f4157;
	fma.rn.f32 	%f2204, %f2203, 0f3C190000, 0f3B560000;
	fma.rn.f32 	%f2205, %f2204, %f2203, 0f3CC70000;
	fma.rn.f32 	%f2206, %f2205, %f2203, 0f3D5B0000;
	fma.rn.f32 	%f2207, %f2206, %f2203, 0f3E089438;
	fma.rn.f32 	%f2208, %f2207, %f2203, 0f3EAAAA88;
	mul.rn.f32 	%f2209, %f2203, %f4157;
	fma.rn.f32 	%f2210, %f2208, %f2209, %f4157;
	abs.f32 	%f2211, %f4157;
	setp.eq.f32 	%p56, %f2211, 0f3A00B43C;
	selp.f32 	%f2212, %f4157, %f2210, %p56;
	and.b32  	%r697, %r1029, 1;
	setp.eq.b32 	%p57, %r697, 1;
	neg.f32 	%f2213, %f2212;
	rcp.approx.ftz.f32 	%f2214, %f2213;
	selp.f32 	%f2215, %f2214, %f2212, %p57;
	cvt.rn.f32.s32 	%f2216, %r1020;
	add.f32 	%f2217, %f463, %f463;
	div.rn.f32 	%f2218, %f2216, %f2217;
	cvt.rn.f32.s32 	%f2219, %r1021;
	add.f32 	%f2220, %f2215, %f2215;
	div.rn.f32 	%f2221, %f2219, %f2220;
	fma.rn.f32 	%f2222, %f4155, %f4118, 0f00000000;
	fma.rn.f32 	%f2223, %f4154, %f4117, %f2222;
	fma.rn.f32 	%f2224, %f4153, %f4116, %f2223;
	add.f32 	%f2225, %f2224, %f4152;
	fma.rn.f32 	%f2226, %f4151, %f4118, 0f00000000;
	fma.rn.f32 	%f2227, %f4150, %f4117, %f2226;
	fma.rn.f32 	%f2228, %f4149, %f4116, %f2227;
	add.f32 	%f2229, %f2228, %f4148;
	fma.rn.f32 	%f2230, %f4143, %f4118, 0f00000000;
	fma.rn.f32 	%f2231, %f4142, %f4117, %f2230;
	fma.rn.f32 	%f2232, %f4141, %f4116, %f2231;
	add.f32 	%f2233, %f2232, %f4140;
	add.f32 	%f2234, %f2233, 0f33D6BF95;
	div.rn.f32 	%f2235, %f2225, %f2234;
	div.rn.f32 	%f2236, %f2229, %f2234;
	fma.rn.f32 	%f2237, %f4147, %f4118, 0f00000000;
	fma.rn.f32 	%f2238, %f4146, %f4117, %f2237;
	fma.rn.f32 	%f2239, %f4145, %f4116, %f2238;
	add.f32 	%f2240, %f2239, %f4144;
	div.rn.f32 	%f2241, %f2240, %f2234;
	mul.f32 	%f2242, %f463, 0f3FA66666;
	mul.f32 	%f2243, %f2215, 0f3FA66666;
	div.rn.f32 	%f2244, %f2236, %f2241;
	neg.f32 	%f2245, %f2242;
	div.rn.f32 	%f2246, %f2235, %f2241;
	max.f32 	%f2247, %f2245, %f2246;
	min.f32 	%f2248, %f2242, %f2247;
	neg.f32 	%f2249, %f2243;
	max.f32 	%f2250, %f2249, %f2244;
	min.f32 	%f2251, %f2243, %f2250;
	mul.f32 	%f2252, %f2241, %f2241;
	div.rn.f32 	%f2253, %f2218, %f2241;
	neg.f32 	%f2254, %f2241;
	mul.f32 	%f2255, %f2248, %f2254;
	mul.f32 	%f2256, %f2218, %f2255;
	div.rn.f32 	%f2257, %f2256, %f2252;
	div.rn.f32 	%f2258, %f2221, %f2241;
	mul.f32 	%f2259, %f2251, %f2254;
	mul.f32 	%f2260, %f2221, %f2259;
	div.rn.f32 	%f2261, %f2260, %f2252;
	fma.rn.f32 	%f2262, %f4155, %f2253, 0f00000000;
	fma.rn.f32 	%f2263, %f4151, 0f00000000, %f2262;
	fma.rn.f32 	%f2264, %f4147, %f2257, %f2263;
	fma.rn.f32 	%f2265, %f4155, 0f00000000, 0f00000000;
	fma.rn.f32 	%f2266, %f4151, %f2258, %f2265;
	fma.rn.f32 	%f2267, %f4147, %f2261, %f2266;
	fma.rn.f32 	%f2268, %f4154, %f2253, 0f00000000;
	fma.rn.f32 	%f2269, %f4150, 0f00000000, %f2268;
	fma.rn.f32 	%f2270, %f4146, %f2257, %f2269;
	fma.rn.f32 	%f2271, %f4154, 0f00000000, 0f00000000;
	fma.rn.f32 	%f2272, %f4150, %f2258, %f2271;
	fma.rn.f32 	%f2273, %f4146, %f2261, %f2272;
	fma.rn.f32 	%f2274, %f4153, %f2253, 0f00000000;
	fma.rn.f32 	%f2275, %f4149, 0f00000000, %f2274;
	fma.rn.f32 	%f2276, %f4145, %f2257, %f2275;
	fma.rn.f32 	%f2277, %f4153, 0f00000000, 0f00000000;
	fma.rn.f32 	%f2278, %f4149, %f2258, %f2277;
	fma.rn.f32 	%f2279, %f4145, %f2261, %f2278;
	fma.rn.f32 	%f2280, %f451, %f2264, 0f00000000;
	fma.rn.f32 	%f2281, %f452, %f2270, %f2280;
	fma.rn.f32 	%f2282, %f453, %f2276, %f2281;
	fma.rn.f32 	%f2283, %f451, %f2267, 0f00000000;
	fma.rn.f32 	%f2284, %f452, %f2273, %f2283;
	fma.rn.f32 	%f2285, %f453, %f2279, %f2284;
	fma.rn.f32 	%f2286, %f452, %f2264, 0f00000000;
	fma.rn.f32 	%f2287, %f454, %f2270, %f2286;
	fma.rn.f32 	%f2288, %f455, %f2276, %f2287;
	fma.rn.f32 	%f2289, %f452, %f2267, 0f00000000;
	fma.rn.f32 	%f2290, %f454, %f2273, %f2289;
	fma.rn.f32 	%f2291, %f455, %f2279, %f2290;
	fma.rn.f32 	%f2292, %f453, %f2264, 0f00000000;
	fma.rn.f32 	%f2293, %f455, %f2270, %f2292;
	fma.rn.f32 	%f2294, %f456, %f2276, %f2293;
	fma.rn.f32 	%f2295, %f453, %f2267, 0f00000000;
	fma.rn.f32 	%f2296, %f455, %f2273, %f2295;
	fma.rn.f32 	%f2297, %f456, %f2279, %f2296;
	fma.rn.f32 	%f2298, %f4155, %f2282, 0f00000000;
	fma.rn.f32 	%f2299, %f4154, %f2288, %f2298;
	fma.rn.f32 	%f2300, %f4153, %f2294, %f2299;
	fma.rn.f32 	%f2301, %f4155, %f2285, 0f00000000;
	fma.rn.f32 	%f2302, %f4154, %f2291, %f2301;
	fma.rn.f32 	%f2303, %f4153, %f2297, %f2302;
	fma.rn.f32 	%f2304, %f4151, %f2282, 0f00000000;
	fma.rn.f32 	%f2305, %f4150, %f2288, %f2304;
	fma.rn.f32 	%f2306, %f4149, %f2294, %f2305;
	fma.rn.f32 	%f2307, %f4151, %f2285, 0f00000000;
	fma.rn.f32 	%f2308, %f4150, %f2291, %f2307;
	fma.rn.f32 	%f2309, %f4149, %f2297, %f2308;
	fma.rn.f32 	%f2310, %f4147, %f2282, 0f00000000;
	fma.rn.f32 	%f2311, %f4146, %f2288, %f2310;
	fma.rn.f32 	%f2312, %f4145, %f2294, %f2311;
	fma.rn.f32 	%f2313, %f4147, %f2285, 0f00000000;
	fma.rn.f32 	%f2314, %f4146, %f2291, %f2313;
	fma.rn.f32 	%f2315, %f4145, %f2297, %f2314;
	fma.rn.f32 	%f2316, %f2253, %f2300, 0f00000000;
	fma.rn.f32 	%f2317, %f2306, 0f00000000, %f2316;
	fma.rn.f32 	%f2318, %f2257, %f2312, %f2317;
	fma.rn.f32 	%f2319, %f2253, %f2303, 0f00000000;
	fma.rn.f32 	%f2320, %f2309, 0f00000000, %f2319;
	fma.rn.f32 	%f4161, %f2257, %f2315, %f2320;
	fma.rn.f32 	%f2321, %f2300, 0f00000000, 0f00000000;
	fma.rn.f32 	%f2322, %f2258, %f2306, %f2321;
	fma.rn.f32 	%f4162, %f2261, %f2312, %f2322;
	fma.rn.f32 	%f2323, %f2303, 0f00000000, 0f00000000;
	fma.rn.f32 	%f2324, %f2258, %f2309, %f2323;
	fma.rn.f32 	%f2325, %f2261, %f2315, %f2324;
	add.f32 	%f4160, %f2318, 0f3E99999A;
	add.f32 	%f4163, %f2325, 0f3E99999A;
	mov.f32 	%f4158, %f449;
	mov.f32 	%f4159, %f450;
$L__BB0_50:
	mov.u32 	%r703, %ctaid.x;
	mov.u32 	%r704, %ntid.x;
	mov.u32 	%r705, %tid.x;
	mad.lo.s32 	%r1043, %r703, %r704, %r705;
	fma.rn.f32 	%f2327, %f4147, %f4118, 0f00000000;
	fma.rn.f32 	%f2328, %f4146, %f4117, %f2327;
	fma.rn.f32 	%f2329, %f4145, %f4116, %f2328;
	add.f32 	%f2330, %f2329, %f4144;
	setp.le.f32 	%p59, %f2330, 0f3E4CCCCD;
	mov.f32 	%f4165, 0f00000000;
	mov.f32 	%f4164, %f4165;
	mov.f32 	%f4166, %f4165;
	mov.f32 	%f4167, %f4165;
	mov.f32 	%f4168, %f4165;
	mov.f32 	%f4169, %f4165;
	mov.f32 	%f4170, %f4165;
	mov.f32 	%f4171, %f4165;
	mov.f32 	%f4172, %f4165;
	mov.f32 	%f4173, %f4165;
	mov.u32 	%r1040, %r1041;
	mov.u32 	%r1042, %r1041;
	mov.pred 	%p127, %p129;
	mov.pred 	%p128, %p129;
	@%p59 bra 	$L__BB0_54;
	mul.f32 	%f2332, %f4160, %f4163;
	mul.f32 	%f2333, %f4161, %f4162;
	sub.f32 	%f4164, %f2332, %f2333;
	setp.eq.f32 	%p62, %f4164, 0f00000000;
	mov.pred 	%p127, 0;
	mov.f32 	%f4170, %f4160;
	mov.f32 	%f4171, %f4161;
	mov.f32 	%f4172, %f4162;
	mov.f32 	%f4173, %f4163;
	mov.u32 	%r1040, %r1041;
	mov.u32 	%r1042, %r1041;
	mov.pred 	%p128, %p129;
	@%p62 bra 	$L__BB0_54;
	ld.param.u32 	%r1006, [__kernel__vertex_shader_bwd_diff_param_22];
	ld.param.u32 	%r1004, [__kernel__vertex_shader_bwd_diff_param_21];
	ld.param.u32 	%r1002, [__kernel__vertex_shader_bwd_diff_param_20];
	ld.param.u32 	%r1000, [__kernel__vertex_shader_bwd_diff_param_19];
	ld.param.u32 	%r998, [__kernel__vertex_shader_bwd_diff_param_18];
	ld.param.u32 	%r992, [__kernel__vertex_shader_bwd_diff_param_17];
	mov.u32 	%r716, %ctaid.x;
	mov.u32 	%r717, %ntid.x;
	mov.u32 	%r718, %tid.x;
	mad.lo.s32 	%r1043, %r716, %r717, %r718;
	neg.f32 	%f4166, %f4161;
	neg.f32 	%f4167, %f4162;
	mul.f32 	%f2334, %f4160, %f4163;
	mul.f32 	%f2335, %f4161, %f4162;
	sub.f32 	%f4164, %f2334, %f2335;
	div.rn.f32 	%f2336, %f4163, %f4164;
	div.rn.f32 	%f2337, %f4166, %f4164;
	div.rn.f32 	%f2338, %f4160, %f4164;
	mul.f32 	%f4169, %f4164, %f4164;
	mul.f32 	%f2339, %f2337, %f2337;
	mul.f32 	%f2340, %f2336, %f2338;
	sub.f32 	%f2341, %f2339, %f2340;
	mul.f32 	%f2342, %f4060, 0f437F0000;
	setp.lt.f32 	%p65, %f2342, 0f00800000;
	mul.f32 	%f2343, %f2342, 0f4B000000;
	selp.f32 	%f2344, %f2343, %f2342, %p65;
	selp.f32 	%f2345, 0fC1B80000, 0f00000000, %p65;
	mov.b32 	%r719, %f2344;
	add.s32 	%r720, %r719, -1059760811;
	and.b32  	%r721, %r720, -8388608;
	sub.s32 	%r722, %r719, %r721;
	mov.b32 	%f2346, %r722;
	cvt.rn.f32.s32 	%f2347, %r721;
	fma.rn.f32 	%f2348, %f2347, 0f34000000, %f2345;
	add.f32 	%f2349, %f2346, 0fBF800000;
	fma.rn.f32 	%f2350, %f2349, 0fBE055027, 0f3E1039F6;
	fma.rn.f32 	%f2351, %f2350, %f2349, 0fBDF8CDCC;
	fma.rn.f32 	%f2352, %f2351, %f2349, 0f3E0F2955;
	fma.rn.f32 	%f2353, %f2352, %f2349, 0fBE2AD8B9;
	fma.rn.f32 	%f2354, %f2353, %f2349, 0f3E4CED0B;
	fma.rn.f32 	%f2355, %f2354, %f2349, 0fBE7FFF22;
	fma.rn.f32 	%f2356, %f2355, %f2349, 0f3EAAAA78;
	fma.rn.f32 	%f2357, %f2356, %f2349, 0fBF000000;
	mul.f32 	%f2358, %f2349, %f2357;
	fma.rn.f32 	%f2359, %f2358, %f2349, %f2349;
	fma.rn.f32 	%f2360, %f2348, 0f3F317218, %f2359;
	setp.gt.u32 	%p66, %r719, 2139095039;
	fma.rn.f32 	%f2361, %f2344, 0f7F800000, 0f7F800000;
	selp.f32 	%f2362, %f2361, %f2360, %p66;
	setp.eq.f32 	%p67, %f2344, 0f00000000;
	add.f32 	%f2363, %f2362, %f2362;
	selp.f32 	%f2364, 0fFF800000, %f2363, %p67;
	neg.f32 	%f2365, %f2364;
	mul.f32 	%f2366, %f2339, %f2365;
	mul.f32 	%f2367, %f2336, %f2341;
	div.rn.f32 	%f2368, %f2366, %f2367;
	sqrt.rn.f32 	%f2369, %f2368;
	setp.lt.f32 	%p68, %f2337, 0f00000000;
	neg.f32 	%f2370, %f2369;
	selp.f32 	%f2371, %f2369, %f2370, %p68;
	mul.f32 	%f2372, %f2338, %f2341;
	div.rn.f32 	%f2373, %f2366, %f2372;
	sqrt.rn.f32 	%f2374, %f2373;
	neg.f32 	%f2375, %f2374;
	selp.f32 	%f2376, %f2374, %f2375, %p68;
	sub.f32 	%f2377, %f4159, %f2376;
	sub.f32 	%f2378, %f2377, %f4159;
	mul.f32 	%f2379, %f2341, %f2378;
	mul.f32 	%f2380, %f2378, %f2379;
	fma.rn.f32 	%f2381, %f2364, %f2336, %f2380;
	sqrt.rn.f32 	%f2382, %f2381;
	neg.f32 	%f2383, %f2337;
	mul.f32 	%f2384, %f2378, %f2383;
	sub.f32 	%f2385, %f2384, %f2382;
	div.rn.f32 	%f2386, %f2385, %f2336;
	add.f32 	%f2387, %f4158, %f2386;
	sub.f32 	%f2388, %f4158, %f2371;
	sub.f32 	%f2389, %f2388, %f4158;
	mul.f32 	%f2390, %f2341, %f2389;
	mul.f32 	%f2391, %f2389, %f2390;
	fma.rn.f32 	%f2392, %f2364, %f2338, %f2391;
	sqrt.rn.f32 	%f2393, %f2392;
	mul.f32 	%f2394, %f2389, %f2383;
	sub.f32 	%f2395, %f2394, %f2393;
	div.rn.f32 	%f2396, %f2395, %f2338;
	add.f32 	%f2397, %f4159, %f2396;
	add.f32 	%f2398, %f4159, %f2376;
	sub.f32 	%f2399, %f2398, %f4159;
	mul.f32 	%f2400, %f2341, %f2399;
	mul.f32 	%f2401, %f2399, %f2400;
	fma.rn.f32 	%f2402, %f2364, %f2336, %f2401;
	sqrt.rn.f32 	%f2403, %f2402;
	mul.f32 	%f2404, %f2337, %f2399;
	sub.f32 	%f2405, %f2403, %f2404;
	div.rn.f32 	%f2406, %f2405, %f2336;
	add.f32 	%f2407, %f4158, %f2406;
	add.f32 	%f2408, %f4158, %f2371;
	sub.f32 	%f2409, %f2408, %f4158;
	mul.f32 	%f2410, %f2341, %f2409;
	mul.f32 	%f2411, %f2409, %f2410;
	fma.rn.f32 	%f2412, %f2364, %f2338, %f2411;
	sqrt.rn.f32 	%f2413, %f2412;
	mul.f32 	%f2414, %f2337, %f2409;
	sub.f32 	%f2415, %f2413, %f2414;
	div.rn.f32 	%f2416, %f2415, %f2338;
	add.f32 	%f2417, %f4159, %f2416;
	add.f32 	%f2418, %f2397, 0f3F800000;
	cvt.rn.f32.s32 	%f2419, %r992;
	fma.rn.f32 	%f2420, %f2418, %f2419, 0fBF800000;
	mul.f32 	%f2421, %f2420, 0f3F000000;
	add.f32 	%f2422, %f2407, 0f3F800000;
	cvt.rn.f32.s32 	%f2423, %r998;
	fma.rn.f32 	%f2424, %f2422, %f2423, 0fBF800000;
	mul.f32 	%f2425, %f2424, 0f3F000000;
	add.f32 	%f2426, %f2417, 0f3F800000;
	fma.rn.f32 	%f2427, %f2426, %f2419, 0fBF800000;
	mul.f32 	%f2428, %f2427, 0f3F000000;
	cvt.rn.f32.u32 	%f2429, %r1006;
	cvt.rn.f32.u32 	%f2430, %r1002;
	add.f32 	%f2431, %f2387, 0f3F800000;
	fma.rn.f32 	%f2432, %f2431, %f2423, 0fBF800000;
	mul.f32 	%f2433, %f2432, 0f3F000000;
	div.rn.f32 	%f2434, %f2433, %f2429;
	min.f32 	%f2435, %f2430, %f2434;
	max.f32 	%f2436, %f2435, 0f00000000;
	cvt.rmi.f32.f32 	%f2437, %f2436;
	cvt.rzi.s32.f32 	%r723, %f2437;
	cvt.rn.f32.u32 	%f2438, %r1004;
	cvt.rn.f32.u32 	%f2439, %r1000;
	div.rn.f32 	%f2440, %f2421, %f2438;
	min.f32 	%f2441, %f2439, %f2440;
	max.f32 	%f2442, %f2441, 0f00000000;
	cvt.rmi.f32.f32 	%f2443, %f2442;
	cvt.rzi.s32.f32 	%r724, %f2443;
	div.rn.f32 	%f2444, %f2425, %f2429;
	min.f32 	%f2445, %f2430, %f2444;
	max.f32 	%f2446, %f2445, 0f00000000;
	cvt.rpi.f32.f32 	%f2447, %f2446;
	cvt.rzi.s32.f32 	%r725, %f2447;
	div.rn.f32 	%f2448, %f2428, %f2438;
	min.f32 	%f2449, %f2439, %f2448;
	max.f32 	%f2450, %f2449, 0f00000000;
	cvt.rpi.f32.f32 	%f2451, %f2450;
	cvt.rzi.s32.f32 	%r726, %f2451;
	sub.s32 	%r727, %r725, %r723;
	sub.s32 	%r728, %r726, %r724;
	setp.eq.s32 	%p69, %r728, 0;
	setp.eq.s32 	%p70, %r727, 0;
	or.pred  	%p71, %p70, %p69;
	mov.pred 	%p127, 0;
	mov.f32 	%f4165, %f4163;
	mov.f32 	%f4168, %f4160;
	mov.f32 	%f4170, %f4160;
	mov.f32 	%f4171, %f4161;
	mov.f32 	%f4172, %f4162;
	mov.f32 	%f4173, %f4163;
	mov.u32 	%r1040, %r1041;
	mov.u32 	%r1042, %r1041;
	mov.pred 	%p128, %p127;
	@%p71 bra 	$L__BB0_54;
	mul.f32 	%f2452, %f4160, %f4163;
	mul.f32 	%f2453, %f4161, %f4162;
	sub.f32 	%f4164, %f2452, %f2453;
	mul.f32 	%f4169, %f4164, %f4164;
	mov.u32 	%r729, %ctaid.x;
	mov.u32 	%r730, %ntid.x;
	mov.u32 	%r731, %tid.x;
	mad.lo.s32 	%r1041, %r729, %r730, %r731;
	mov.b32 	%r1042, 2;
	mov.b32 	%r1040, 1;
	mov.pred 	%p127, 0;
	mov.f32 	%f4165, %f4163;
	mov.f32 	%f4168, %f4160;
	mov.f32 	%f4170, %f4160;
	mov.f32 	%f4171, %f4161;
	mov.f32 	%f4172, %f4162;
	mov.f32 	%f4173, %f4163;
	mov.pred 	%p129, %p127;
	mov.u32 	%r1043, %r1041;
$L__BB0_54:
	mov.b32 	%r1011, 0;
	mov.u32 	%r732, %ctaid.x;
	mov.u32 	%r733, %ntid.x;
	mov.u32 	%r734, %tid.x;
	mad.lo.s32 	%r735, %r732, %r733, %r734;
	setp.ge.u32 	%p73, %r735, %r172;
	@%p73 bra 	$L__BB0_117;
	mov.f32 	%f4188, 0f00000000;
	mov.f32 	%f4189, %f4188;
	mov.f32 	%f4190, %f4188;
	mov.f32 	%f4199, %f4188;
	mov.f32 	%f4200, %f4188;
	mov.f32 	%f4201, %f4188;
	mov.f32 	%f4202, %f4188;
	mov.f32 	%f4191, %f4188;
	mov.f32 	%f4192, %f4188;
	mov.f32 	%f4205, %f4188;
	mov.f32 	%f4194, %f4188;
	@%p127 bra 	$L__BB0_61;
	mov.f32 	%f4205, 0f00000000;
	mov.f32 	%f4184, %f4205;
	mov.f32 	%f4185, %f4205;
	mov.f32 	%f4186, %f4205;
	mov.f32 	%f4187, %f4205;
	mov.f32 	%f4188, %f4205;
	mov.f32 	%f4189, %f4205;
	mov.f32 	%f4190, %f4205;
	mov.f32 	%f4191, %f4205;
	mov.f32 	%f4192, %f4205;
	mov.f32 	%f4194, %f4205;
	mov.f32 	%f4195, %f4205;
	@%p128 bra 	$L__BB0_60;
	mov.f32 	%f4174, 0f00000000;
	mov.f32 	%f4188, %f4174;
	mov.f32 	%f4189, %f4174;
	mov.f32 	%f4190, %f4174;
	mov.f32 	%f4191, %f4174;
	mov.f32 	%f4192, %f4174;
	mov.f32 	%f4180, %f4174;
	mov.f32 	%f4181, %f4174;
	mov.f32 	%f4182, %f4174;
	mov.f32 	%f4194, %f4174;
	@%p129 bra 	$L__BB0_59;
	mul.lo.s32 	%r736, %r1041, %r388;
	cvt.u64.u32 	%rd302, %r736;
	mul.lo.s32 	%r737, %r1011, %r389;
	cvt.u64.u32 	%rd303, %r737;
	add.s64 	%rd304, %rd302, %rd303;
	cvta.to.global.u64 	%rd305, %rd75;
	add.s64 	%rd306, %rd305, %rd304;
	ld.global.f32 	%f2466, [%rd306];
	mul.lo.s32 	%r738, %r1041, %r388;
	cvt.u64.u32 	%rd307, %r738;
	mul.lo.s32 	%r739, %r1040, %r389;
	cvt.u64.u32 	%rd308, %r739;
	add.s64 	%rd309, %rd307, %rd308;
	add.s64 	%rd310, %rd305, %rd309;
	ld.global.f32 	%f2467, [%rd310];
	mul.lo.s32 	%r740, %r1041, %r388;
	cvt.u64.u32 	%rd311, %r740;
	mul.lo.s32 	%r741, %r1042, %r389;
	cvt.u64.u32 	%rd312, %r741;
	add.s64 	%rd313, %rd311, %rd312;
	add.s64 	%rd314, %rd305, %rd313;
	ld.global.f32 	%f2468, [%rd314];
	mul.lo.s32 	%r742, %r1041, %r366;
	cvt.u64.u32 	%rd315, %r742;
	mul.lo.s32 	%r743, %r1040, %r367;
	cvt.u64.u32 	%rd316, %r743;
	add.s64 	%rd317, %rd315, %rd316;
	mul.lo.s32 	%r744, %r1040, %r368;
	cvt.u64.u32 	%rd318, %r744;
	add.s64 	%rd319, %rd317, %rd318;
	cvta.to.global.u64 	%rd320, %rd73;
	add.s64 	%rd321, %rd320, %rd319;
	ld.global.f32 	%f2469, [%rd321];
	mul.lo.s32 	%r745, %r1041, %r366;
	cvt.u64.u32 	%rd322, %r745;
	mul.lo.s32 	%r746, %r1040, %r367;
	cvt.u64.u32 	%rd323, %r746;
	add.s64 	%rd324, %rd322, %rd323;
	mul.lo.s32 	%r747, %r1011, %r368;
	cvt.u64.u32 	%rd325, %r747;
	add.s64 	%rd326, %rd324, %rd325;
	add.s64 	%rd327, %rd320, %rd326;
	ld.global.f32 	%f2470, [%rd327];
	mul.lo.s32 	%r748, %r1041, %r366;
	cvt.u64.u32 	%rd328, %r748;
	mul.lo.s32 	%r749, %r1011, %r367;
	cvt.u64.u32 	%rd329, %r749;
	add.s64 	%rd330, %rd328, %rd329;
	mul.lo.s32 	%r750, %r1040, %r368;
	cvt.u64.u32 	%rd331, %r750;
	add.s64 	%rd332, %rd330, %rd331;
	add.s64 	%rd333, %rd320, %rd332;
	ld.global.f32 	%f4181, [%rd333];
	mul.lo.s32 	%r751, %r1041, %r366;
	cvt.u64.u32 	%rd334, %r751;
	add.s64 	%rd336, %rd334, %rd329;
	add.s64 	%rd338, %rd336, %rd325;
	add.s64 	%rd339, %rd320, %rd338;
	ld.global.f32 	%f4182, [%rd339];
	mul.lo.s32 	%r754, %r1041, %r344;
	cvt.u64.u32 	%rd340, %r754;
	mul.lo.s32 	%r755, %r1042, %r345;
	cvt.u64.u32 	%rd341, %r755;
	add.s64 	%rd342, %rd340, %rd341;
	cvta.to.global.u64 	%rd343, %rd71;
	add.s64 	%rd344, %rd343, %rd342;
	ld.global.f32 	%f4194, [%rd344];
	mul.lo.s32 	%r756, %r1041, %r344;
	cvt.u64.u32 	%rd345, %r756;
	mul.lo.s32 	%r757, %r1040, %r345;
	cvt.u64.u32 	%rd346, %r757;
	add.s64 	%rd347, %rd345, %rd346;
	add.s64 	%rd348, %rd343, %rd347;
	ld.global.f32 	%f4192, [%rd348];
	mul.lo.s32 	%r758, %r1041, %r344;
	cvt.u64.u32 	%rd349, %r758;
	mul.lo.s32 	%r759, %r1011, %r345;
	cvt.u64.u32 	%rd350, %r759;
	add.s64 	%rd351, %rd349, %rd350;
	add.s64 	%rd352, %rd343, %rd351;
	ld.global.f32 	%f4191, [%rd352];
	add.f32 	%f2471, %f2466, 0f00000000;
	add.f32 	%f2472, %f2467, 0f00000000;
	add.f32 	%f2473, %f2468, 0f00000000;
	add.f32 	%f4174, %f2470, 0f00000000;
	add.f32 	%f4180, %f2469, 0f00000000;
	add.f32 	%f2474, %f2471, 0f00000000;
	add.f32 	%f2475, %f2472, 0f00000000;
	add.f32 	%f2476, %f2473, 0f00000000;
	add.f32 	%f2477, %f2474, 0f00000000;
	add.f32 	%f2478, %f2475, 0f00000000;
	add.f32 	%f2479, %f2476, 0f00000000;
	add.f32 	%f4188, %f2477, 0f00000000;
	add.f32 	%f4189, %f2478, 0f00000000;
	add.f32 	%f4190, %f2479, 0f00000000;
$L__BB0_59:
	div.rn.f32 	%f2480, %f4182, %f4169;
	div.rn.f32 	%f2481, %f4174, %f4169;
	div.rn.f32 	%f2482, %f4180, %f4169;
	neg.f32 	%f2483, %f4181;
	div.rn.f32 	%f2484, %f2483, %f4169;
	mul.f32 	%f2485, %f4166, %f2484;
	mul.f32 	%f4187, %f4164, %f2480;
	mul.f32 	%f4184, %f4164, %f2482;
	neg.f32 	%f2486, %f2481;
	mul.f32 	%f4186, %f4164, %f2486;
	mul.f32 	%f4185, %f4164, %f2484;
	mul.f32 	%f2487, %f2480, %f4165;
	sub.f32 	%f2488, %f2485, %f2487;
	mul.f32 	%f2489, %f2481, %f4167;
	sub.f32 	%f2490, %f2488, %f2489;
	mul.f32 	%f2491, %f2482, %f4168;
	sub.f32 	%f4195, %f2490, %f2491;
$L__BB0_60:
	fma.rn.f32 	%f2492, %f4195, %f4173, %f4184;
	mul.f32 	%f2493, %f4195, %f4172;
	sub.f32 	%f2494, %f4185, %f2493;
	mul.f32 	%f2495, %f4195, %f4171;
	sub.f32 	%f2496, %f4186, %f2495;
	fma.rn.f32 	%f2497, %f4195, %f4170, %f4187;
	add.f32 	%f2498, %f2492, 0f00000000;
	add.f32 	%f2499, %f2494, 0f00000000;
	add.f32 	%f2500, %f2496, 0f00000000;
	add.f32 	%f2501, %f2497, 0f00000000;
	add.f32 	%f2502, %f2498, 0f00000000;
	add.f32 	%f2503, %f2499, 0f00000000;
	add.f32 	%f2504, %f2500, 0f00000000;
	add.f32 	%f2505, %f2501, 0f00000000;
	add.f32 	%f2506, %f2502, 0f00000000;
	add.f32 	%f2507, %f2503, 0f00000000;
	add.f32 	%f2508, %f2504, 0f00000000;
	add.f32 	%f2509, %f2505, 0f00000000;
	add.f32 	%f4199, %f2506, 0f00000000;
	add.f32 	%f4200, %f2507, 0f00000000;
	add.f32 	%f4201, %f2508, 0f00000000;
	add.f32 	%f4202, %f2509, 0f00000000;
$L__BB0_61:
	add.f32 	%f551, %f4191, 0f00000000;
	add.f32 	%f552, %f4192, 0f00000000;
	add.f32 	%f553, %f4205, %f4194;
	fma.rn.f32 	%f2511, %f4147, %f4118, 0f00000000;
	fma.rn.f32 	%f2512, %f4146, %f4117, %f2511;
	fma.rn.f32 	%f2513, %f4145, %f4116, %f2512;
	add.f32 	%f2514, %f2513, %f4144;
	setp.le.f32 	%p74, %f2514, 0f3E4CCCCD;
	mov.f32 	%f4365, 0f00000000;
	mov.f32 	%f4366, %f4365;
	mov.f32 	%f4367, %f4365;
	mov.f32 	%f4210, %f4365;
	mov.f32 	%f4211, %f4365;
	mov.f32 	%f4212, %f4365;
	mov.f32 	%f4213, %f4365;
	mov.f32 	%f4214, %f4365;
	mov.f32 	%f4215, %f4365;
	mov.f32 	%f4216, %f4365;
	mov.f32 	%f4217, %f4365;
	mov.f32 	%f4218, %f4365;
	mov.f32 	%f4219, %f4365;
	mov.f32 	%f4220, %f4365;
	mov.f32 	%f4221, %f4365;
	mov.f32 	%f4222, %f4365;
	mov.f32 	%f4223, %f4365;
	mov.f32 	%f4224, %f4365;
	mov.f32 	%f4225, %f4365;
	mov.f32 	%f4226, %f4365;
	mov.f32 	%f4227, %f4365;
	mov.f32 	%f4228, %f4365;
	mov.f32 	%f4229, %f4365;
	mov.f32 	%f4230, %f4365;
	mov.f32 	%f4231, %f4365;
	mov.f32 	%f4232, %f4365;
	mov.f32 	%f4233, %f4365;
	mov.f32 	%f4234, %f4365;
	mov.f32 	%f4235, %f4365;
	mov.f32 	%f4236, %f4365;
	mov.f32 	%f4237, %f4365;
	mov.f32 	%f4238, %f4365;
	mov.f32 	%f4239, %f4365;
	mov.f32 	%f4240, %f4365;
	mov.f32 	%f4241, %f4365;
	mov.f32 	%f4242, %f4365;
	mov.f32 	%f4243, %f4365;
	mov.f32 	%f4244, %f4365;
	mov.f32 	%f4245, %f4365;
	mov.f32 	%f4246, %f4365;
	mov.f32 	%f4247, %f4365;
	mov.f32 	%f4248, %f4365;
	mov.f32 	%f4249, %f4365;
	mov.f32 	%f4250, %f4365;
	mov.f32 	%f4251, %f4365;
	mov.f32 	%f4252, %f4365;
	mov.f32 	%f4253, %f4365;
	mov.f32 	%f4254, %f4365;
	mov.f32 	%f4255, %f4365;
	mov.f32 	%f4256, %f4365;
	mov.f32 	%f4257, %f4365;
	mov.f32 	%f4258, %f4365;
	mov.f32 	%f4259, %f4365;
	mov.f32 	%f4260, %f4365;
	mov.f32 	%f4261, %f4365;
	mov.f32 	%f4262, %f4365;
	mov.f32 	%f4263, %f4365;
	mov.f32 	%f4264, %f4365;
	mov.f32 	%f4265, %f4365;
	mov.f32 	%f4266, %f4365;
	mov.f32 	%f4267, %f4365;
	mov.f32 	%f4268, %f4365;
	mov.f32 	%f4269, %f4365;
	mov.f32 	%f4270, %f4365;
	@%p74 bra 	$L__BB0_63;
	mul.f32 	%f2515, %f4065, %f4065;
	mul.f32 	%f2516, %f4065, %f4066;
	mul.f32 	%f2517, %f4064, %f4067;
	mul.f32 	%f2518, %f4064, %f4066;
	mul.f32 	%f2519, %f4065, %f4067;
	mul.f32 	%f2520, %f4066, %f4066;
	mul.f32 	%f2521, %f4064, %f4065;
	mul.f32 	%f2522, %f4066, %f4067;
	fma.rn.f32 	%f2523, %f4064, %f4064, %f2515;
	add.f32 	%f2524, %f2523, %f2523;
	mov.f32 	%f2525, 0f3F800000;
	sub.f32 	%f2526, %f2525, %f2524;
	sub.f32 	%f2527, %f2516, %f2517;
	add.f32 	%f2528, %f2527, %f2527;
	add.f32 	%f2529, %f2518, %f2519;
	add.f32 	%f2530, %f2529, %f2529;
	add.f32 	%f2531, %f2516, %f2517;
	add.f32 	%f2532, %f2531, %f2531;
	fma.rn.f32 	%f2533, %f4064, %f4064, %f2520;
	add.f32 	%f2534, %f2533, %f2533;
	sub.f32 	%f2535, %f2525, %f2534;
	sub.f32 	%f2536, %f2521, %f2522;
	add.f32 	%f2537, %f2536, %f2536;
	sub.f32 	%f2538, %f2518, %f2519;
	add.f32 	%f2539, %f2538, %f2538;
	add.f32 	%f2540, %f2521, %f2522;
	add.f32 	%f2541, %f2540, %f2540;
	fma.rn.f32 	%f2542, %f4065, %f4065, %f2520;
	add.f32 	%f2543, %f2542, %f2542;
	sub.f32 	%f2544, %f2525, %f2543;
	fma.rn.f32 	%f2545, %f2526, %f4063, 0f00000000;
	fma.rn.f32 	%f2546, %f2528, 0f00000000, %f2545;
	fma.rn.f32 	%f2547, %f2530, 0f00000000, %f2546;
	fma.rn.f32 	%f2548, %f2526, 0f00000000, 0f00000000;
	fma.rn.f32 	%f2549, %f2528, %f4062, %f2548;
	fma.rn.f32 	%f2550, %f2530, 0f00000000, %f2549;
	fma.rn.f32 	%f2551, %f2528, 0f00000000, %f2548;
	fma.rn.f32 	%f2552, %f2530, %f4061, %f2551;
	fma.rn.f32 	%f2553, %f2532, %f4063, 0f00000000;
	fma.rn.f32 	%f2554, %f2535, 0f00000000, %f2553;
	fma.rn.f32 	%f2555, %f2537, 0f00000000, %f2554;
	fma.rn.f32 	%f2556, %f2532, 0f00000000, 0f00000000;
	fma.rn.f32 	%f2557, %f2535, %f4062, %f2556;
	fma.rn.f32 	%f2558, %f2537, 0f00000000, %f2557;
	fma.rn.f32 	%f2559, %f2535, 0f00000000, %f2556;
	fma.rn.f32 	%f2560, %f2537, %f4061, %f2559;
	fma.rn.f32 	%f2561, %f2539, %f4063, 0f00000000;
	fma.rn.f32 	%f2562, %f2541, 0f00000000, %f2561;
	fma.rn.f32 	%f2563, %f2544, 0f00000000, %f2562;
	fma.rn.f32 	%f2564, %f2539, 0f00000000, 0f00000000;
	fma.rn.f32 	%f2565, %f2541, %f4062, %f2564;
	fma.rn.f32 	%f2566, %f2544, 0f00000000, %f2565;
	fma.rn.f32 	%f2567, %f2541, 0f00000000, %f2564;
	fma.rn.f32 	%f2568, %f2544, %f4061, %f2567;
	fma.rn.f32 	%f2569, %f2547, %f2547, 0f00000000;
	fma.rn.f32 	%f2570, %f2550, %f2550, %f2569;
	fma.rn.f32 	%f4265, %f2552, %f2552, %f2570;
	fma.rn.f32 	%f2571, %f2547, %f2555, 0f00000000;
	fma.rn.f32 	%f2572, %f2550, %f2558, %f2571;
	fma.rn.f32 	%f4266, %f2552, %f2560, %f2572;
	fma.rn.f32 	%f2573, %f2547, %f2563, 0f00000000;
	fma.rn.f32 	%f2574, %f2550, %f2566, %f2573;
	fma.rn.f32 	%f4267, %f2552, %f2568, %f2574;
	fma.rn.f32 	%f2575, %f2555, %f2555, 0f00000000;
	fma.rn.f32 	%f2576, %f2558, %f2558, %f2575;
	fma.rn.f32 	%f4268, %f2560, %f2560, %f2576;
	fma.rn.f32 	%f2577, %f2555, %f2563, 0f00000000;
	fma.rn.f32 	%f2578, %f2558, %f2566, %f2577;
	fma.rn.f32 	%f4269, %f2560, %f2568, %f2578;
	fma.rn.f32 	%f2579, %f2563, %f2563, 0f00000000;
	fma.rn.f32 	%f2580, %f2566, %f2566, %f2579;
	fma.rn.f32 	%f4270, %f2568, %f2568, %f2580;
	mul.f32 	%f4365, %f4113, 0f3E906EBB;
	mul.f32 	%f4366, %f4114, 0f3E906EBB;
	mul.f32 	%f4367, %f4115, 0f3E906EBB;
	mov.f32 	%f4210, %f4110;
	mov.f32 	%f4211, %f4111;
	mov.f32 	%f4212, %f4112;
	mov.f32 	%f4213, %f4107;
	mov.f32 	%f4214, %f4108;
	mov.f32 	%f4215, %f4109;
	mov.f32 	%f4216, %f4104;
	mov.f32 	%f4217, %f4105;
	mov.f32 	%f4218, %f4106;
	mov.f32 	%f4219, %f4101;
	mov.f32 	%f4220, %f4102;
	mov.f32 	%f4221, %f4103;
	mov.f32 	%f4222, %f4098;
	mov.f32 	%f4223, %f4099;
	mov.f32 	%f4224, %f4100;
	mov.f32 	%f4225, %f4095;
	mov.f32 	%f4226, %f4096;
	mov.f32 	%f4227, %f4097;
	mov.f32 	%f4228, %f4092;
	mov.f32 	%f4229, %f4093;
	mov.f32 	%f4230, %f4094;
	mov.f32 	%f4231, %f4089;
	mov.f32 	%f4232, %f4090;
	mov.f32 	%f4233, %f4091;
	mov.f32 	%f4234, %f4086;
	mov.f32 	%f4235, %f4087;
	mov.f32 	%f4236, %f4088;
	mov.f32 	%f4237, %f4083;
	mov.f32 	%f4238, %f4084;
	mov.f32 	%f4239, %f4085;
	mov.f32 	%f4240, %f4080;
	mov.f32 	%f4241, %f4081;
	mov.f32 	%f4242, %f4082;
	mov.f32 	%f4243, %f4077;
	mov.f32 	%f4244, %f4078;
	mov.f32 	%f4245, %f4079;
	mov.f32 	%f4246, %f4074;
	mov.f32 	%f4247, %f4075;
	mov.f32 	%f4248, %f4076;
	mov.f32 	%f4249, %f4071;
	mov.f32 	%f4250, %f4072;
	mov.f32 	%f4251, %f4073;
	mov.f32 	%f4252, %f4068;
	mov.f32 	%f4253, %f4069;
	mov.f32 	%f4254, %f4070;
	mov.f32 	%f4255, %f4121;
	mov.f32 	%f4256, %f4122;
	mov.f32 	%f4257, %f4123;
	mov.f32 	%f4258, %f4063;
	mov.f32 	%f4259, %f4062;
	mov.f32 	%f4260, %f4061;
	mov.f32 	%f4261, %f4067;
	mov.f32 	%f4262, %f4066;
	mov.f32 	%f4263, %f4065;
	mov.f32 	%f4264, %f4064;
$L__BB0_63:
	fma.rn.f32 	%f2582, %f4147, %f4118, 0f00000000;
	fma.rn.f32 	%f2583, %f4146, %f4117, %f2582;
	fma.rn.f32 	%f2584, %f4145, %f4116, %f2583;
	add.f32 	%f2585, %f2584, %f4144;
	setp.le.f32 	%p75, %f2585, 0f3E4CCCCD;
	add.f32 	%f627, %f551, 0f00000000;
	add.f32 	%f628, %f552, 0f00000000;
	add.f32 	%f629, %f553, 0f00000000;
	mov.f32 	%f4515, 0f00000000;
	mov.f32 	%f4516, %f4515;
	mov.f32 	%f4517, %f4515;
	mov.f32 	%f4518, %f4515;
	mov.f32 	%f4519, %f4515;
	mov.f32 	%f4520, %f4515;
	mov.f32 	%f1326, %f4515;
	mov.f32 	%f1327, %f4515;
	mov.f32 	%f1328, %f4515;
	mov.f32 	%f1329, %f4515;
	mov.f32 	%f1330, %f4515;
	mov.f32 	%f1331, %f4515;
	mov.f32 	%f1332, %f4515;
	mov.f32 	%f1333, %f4515;
	mov.f32 	%f1334, %f4515;
	mov.f32 	%f1335, %f4515;
	mov.f32 	%f1336, %f4515;
	mov.f32 	%f1337, %f4515;
	mov.f32 	%f4533, %f4515;
	mov.f32 	%f4534, %f4515;
	mov.f32 	%f4535, %f4515;
	mov.f32 	%f4536, %f4515;
	mov.f32 	%f4537, %f4515;
	mov.f32 	%f4538, %f4515;
	mov.f32 	%f4539, %f4515;
	mov.f32 	%f4540, %f4515;
	mov.f32 	%f4541, %f4515;
	mov.f32 	%f4542, %f4515;
	mov.f32 	%f4543, %f4515;
	mov.f32 	%f4544, %f4515;
	mov.f32 	%f4545, %f4515;
	mov.f32 	%f4546, %f4515;
	mov.f32 	%f4547, %f4515;
	mov.f32 	%f4548, %f4515;
	mov.f32 	%f4549, %f4515;
	mov.f32 	%f4550, %f4515;
	mov.f32 	%f4551, %f4515;
	mov.f32 	%f4552, %f4515;
	mov.f32 	%f4553, %f4515;
	mov.f32 	%f4554, %f4515;
	mov.f32 	%f4555, %f4515;
	mov.f32 	%f4556, %f4515;
	mov.f32 	%f4557, %f4515;
	mov.f32 	%f4558, %f4515;
	mov.f32 	%f4559, %f4515;
	mov.f32 	%f4560, %f4515;
	mov.f32 	%f4561, %f4515;
	mov.f32 	%f4562, %f4515;
	mov.f32 	%f4563, %f4515;
	mov.f32 	%f4564, %f4515;
	mov.f32 	%f4565, %f4515;
	mov.f32 	%f4566, %f4515;
	mov.f32 	%f4567, %f4515;
	mov.f32 	%f4568, %f4515;
	mov.f32 	%f4569, %f4515;
	mov.f32 	%f4570, %f4515;
	mov.f32 	%f4571, %f4515;
	mov.f32 	%f4572, %f4515;
	mov.f32 	%f4573, %f4515;
	mov.f32 	%f4574, %f4515;
	mov.f32 	%f4575, %f4515;
	@%p75 bra 	$L__BB0_107;
	mul.f32 	%f630, %f4119, 0f3F000000;
	mul.f32 	%f2586, %f630, 0f3F22F983;
	cvt.rni.s32.f32 	%r1055, %f2586;
	cvt.rn.f32.s32 	%f2587, %r1055;
	fma.rn.f32 	%f2588, %f2587, 0fBFC90FDA, %f630;
	fma.rn.f32 	%f2589, %f2587, 0fB3A22168, %f2588;
	fma.rn.f32 	%f4273, %f2587, 0fA7C234C5, %f2589;
	abs.f32 	%f2590, %f630;
	setp.ltu.f32 	%p76, %f2590, 0f47CE4780;
	mov.u32 	%r1047, %r1055;
	mov.f32 	%f4271, %f4273;
	@%p76 bra 	$L__BB0_72;
	abs.f32 	%f2591, %f630;
	setp.neu.f32 	%p77, %f2591, 0f7F800000;
	@%p77 bra 	$L__BB0_67;
	mov.f32 	%f2594, 0f00000000;
	mul.rn.f32 	%f4271, %f630, %f2594;
	mov.b32 	%r1047, 0;
	bra.uni 	$L__BB0_72;
$L__BB0_67:
	mov.b64 	%rd527, 0;
	mov.b32 	%r1044, 0;
	mov.u64 	%rd525, __cudart_i2opi_f;
	mov.b32 	%r762, %f630;
	shl.b32 	%r763, %r762, 8;
	or.b32  	%r764, %r763, -2147483648;
	mov.u64 	%rd526, %rd1;
$L__BB0_68:
	.pragma "nounroll";
	ld.global.nc.u32 	%r761, [%rd525];
	mad.wide.u32 	%rd355, %r761, %r764, %rd527;
	shr.u64 	%rd527, %rd355, 32;
	st.local.u32 	[%rd526], %rd355;
	add.s32 	%r1044, %r1044, 1;
	add.s64 	%rd526, %rd526, 4;
	add.s64 	%rd525, %rd525, 4;
	setp.ne.s32 	%p78, %r1044, 6;
	@%p78 bra 	$L__BB0_68;
	mov.b32 	%r765, %f630;
	shr.u32 	%r766, %r765, 23;
	st.local.u32 	[%rd1+24], %rd527;
	and.b32  	%r767, %r766, 31;
	and.b32  	%r768, %r766, 224;
	add.s32 	%r769, %r768, -128;
	shr.u32 	%r770, %r769, 5;
	mul.wide.u32 	%rd356, %r770, 4;
	sub.s64 	%rd357, %rd1, %rd356;
	ld.local.u32 	%r1045, [%rd357+24];
	ld.local.u32 	%r1046, [%rd357+20];
	setp.eq.s32 	%p79, %r767, 0;
	@%p79 bra 	$L__BB0_71;
	mov.b32 	%r771, %f630;
	shr.u32 	%r772, %r771, 23;
	and.b32  	%r773, %r772, 31;
	shf.l.wrap.b32 	%r1045, %r1046, %r1045, %r773;
	and.b32  	%r774, %r772, 224;
	add.s32 	%r775, %r774, -128;
	shr.u32 	%r776, %r775, 5;
	mul.wide.u32 	%rd358, %r776, 4;
	sub.s64 	%rd359, %rd1, %rd358;
	ld.local.u32 	%r777, [%rd359+16];
	shf.l.wrap.b32 	%r1046, %r777, %r1046, %r773;
$L__BB0_71:
	shr.u32 	%r778, %r1045, 30;
	shf.l.wrap.b32 	%r779, %r1046, %r1045, 2;
	shl.b32 	%r780, %r1046, 2;
	shr.u32 	%r781, %r779, 31;
	add.s32 	%r782, %r781, %r778;
	neg.s32 	%r783, %r782;
	mov.b32 	%r784, %f630;
	setp.lt.s32 	%p80, %r784, 0;
	selp.b32 	%r1047, %r783, %r782, %p80;
	xor.b32  	%r785, %r779, %r784;
	shr.s32 	%r786, %r779, 31;
	xor.b32  	%r787, %r786, %r779;
	xor.b32  	%r788, %r786, %r780;
	cvt.u64.u32 	%rd360, %r787;
	shl.b64 	%rd361, %rd360, 32;
	cvt.u64.u32 	%rd362, %r788;
	or.b64  	%rd363, %rd361, %rd362;
	cvt.rn.f64.s64 	%fd9, %rd363;
	mul.f64 	%fd10, %fd9, 0d3BF921FB54442D19;
	cvt.rn.f32.f64 	%f2592, %fd10;
	neg.f32 	%f2593, %f2592;
	setp.lt.s32 	%p81, %r785, 0;
	selp.f32 	%f4271, %f2593, %f2592, %p81;
$L__BB0_72:
	mul.f32 	%f2595, %f4271, %f4271;
	fma.rn.f32 	%f2596, %f2595, 0f3C190000, 0f3B560000;
	fma.rn.f32 	%f2597, %f2596, %f2595, 0f3CC70000;
	fma.rn.f32 	%f2598, %f2597, %f2595, 0f3D5B0000;
	fma.rn.f32 	%f2599, %f2598, %f2595, 0f3E089438;
	fma.rn.f32 	%f2600, %f2599, %f2595, 0f3EAAAA88;
	mul.rn.f32 	%f2601, %f2595, %f4271;
	fma.rn.f32 	%f2602, %f2600, %f2601, %f4271;
	abs.f32 	%f2603, %f4271;
	setp.eq.f32 	%p82, %f2603, 0f3A00B43C;
	selp.f32 	%f2604, %f4271, %f2602, %p82;
	and.b32  	%r790, %r1047, 1;
	setp.eq.b32 	%p83, %r790, 1;
	neg.f32 	%f2605, %f2604;
	rcp.approx.ftz.f32 	%f2606, %f2605;
	selp.f32 	%f635, %f2606, %f2604, %p83;
	mul.f32 	%f636, %f4120, 0f3F000000;
	mul.f32 	%f2607, %f636, 0f3F22F983;
	cvt.rni.s32.f32 	%r1059, %f2607;
	cvt.rn.f32.s32 	%f2608, %r1059;
	fma.rn.f32 	%f2609, %f2608, 0fBFC90FDA, %f636;
	fma.rn.f32 	%f2610, %f2608, 0fB3A22168, %f2609;
	fma.rn.f32 	%f4274, %f2608, 0fA7C234C5, %f2610;
	abs.f32 	%f2611, %f636;
	setp.ltu.f32 	%p84, %f2611, 0f47CE4780;
	mov.u32 	%r1051, %r1059;
	mov.f32 	%f4272, %f4274;
	@%p84 bra 	$L__BB0_80;
	abs.f32 	%f2612, %f636;
	setp.neu.f32 	%p85, %f2612, 0f7F800000;
	@%p85 bra 	$L__BB0_75;
	mov.f32 	%f2615, 0f00000000;
	mul.rn.f32 	%f4272, %f636, %f2615;
	mov.b32 	%r1051, 0;
	bra.uni 	$L__BB0_80;
$L__BB0_75:
	mov.b64 	%rd530, 0;
	mov.b32 	%r1048, 0;
	mov.u64 	%rd528, __cudart_i2opi_f;
	mov.b32 	%r793, %f636;
	shl.b32 	%r794, %r793, 8;
	or.b32  	%r795, %r794, -2147483648;
	mov.u64 	%rd529, %rd1;
$L__BB0_76:
	.pragma "nounroll";
	ld.global.nc.u32 	%r792, [%rd528];
	mad.wide.u32 	%rd366, %r792, %r795, %rd530;
	shr.u64 	%rd530, %rd366, 32;
	st.local.u32 	[%rd529], %rd366;
	add.s32 	%r1048, %r1048, 1;
	add.s64 	%rd529, %rd529, 4;
	add.s64 	%rd528, %rd528, 4;
	setp.ne.s32 	%p86, %r1048, 6;
	@%p86 bra 	$L__BB0_76;
	mov.b32 	%r796, %f636;
	shr.u32 	%r797, %r796, 23;
	st.local.u32 	[%rd1+24], %rd530;
	and.b32  	%r798, %r797, 31;
	and.b32  	%r799, %r797, 224;
	add.s32 	%r800, %r799, -128;
	shr.u32 	%r801, %r800, 5;
	mul.wide.u32 	%rd367, %r801, 4;
	sub.s64 	%rd368, %rd1, %rd367;
	ld.local.u32 	%r1049, [%rd368+24];
	ld.local.u32 	%r1050, [%rd368+20];
	setp.eq.s32 	%p87, %r798, 0;
	@%p87 bra 	$L__BB0_79;
	mov.b32 	%r802, %f636;
	shr.u32 	%r803, %r802, 23;
	and.b32  	%r804, %r803, 31;
	shf.l.wrap.b32 	%r1049, %r1050, %r1049, %r804;
	and.b32  	%r805, %r803, 224;
	add.s32 	%r806, %r805, -128;
	shr.u32 	%r807, %r806, 5;
	mul.wide.u32 	%rd369, %r807, 4;
	sub.s64 	%rd370, %rd1, %rd369;
	ld.local.u32 	%r808, [%rd370+16];
	shf.l.wrap.b32 	%r1050, %r808, %r1050, %r804;
$L__BB0_79:
	shr.u32 	%r809, %r1049, 30;
	shf.l.wrap.b32 	%r810, %r1050, %r1049, 2;
	shl.b32 	%r811, %r1050, 2;
	shr.u32 	%r812, %r810, 31;
	add.s32 	%r813, %r812, %r809;
	neg.s32 	%r814, %r813;
	mov.b32 	%r815, %f636;
	setp.lt.s32 	%p88, %r815, 0;
	selp.b32 	%r1051, %r814, %r813, %p88;
	xor.b32  	%r816, %r810, %r815;
	shr.s32 	%r817, %r810, 31;
	xor.b32  	%r818, %r817, %r810;
	xor.b32  	%r819, %r817, %r811;
	cvt.u64.u32 	%rd371, %r818;
	shl.b64 	%rd372, %rd371, 32;
	cvt.u64.u32 	%rd373, %r819;
	or.b64  	%rd374, %rd372, %rd373;
	cvt.rn.f64.s64 	%fd11, %rd374;
	mul.f64 	%fd12, %fd11, 0d3BF921FB54442D19;
	cvt.rn.f32.f64 	%f2613, %fd12;
	neg.f32 	%f2614, %f2613;
	setp.lt.s32 	%p89, %r816, 0;
	selp.f32 	%f4272, %f2614, %f2613, %p89;
$L__BB0_80:
	abs.f32 	%f2616, %f630;
	setp.ltu.f32 	%p90, %f2616, 0f47CE4780;
	mul.f32 	%f2617, %f4272, %f4272;
	fma.rn.f32 	%f2618, %f2617, 0f3C190000, 0f3B560000;
	fma.rn.f32 	%f2619, %f2618, %f2617, 0f3CC70000;
	fma.rn.f32 	%f2620, %f2619, %f2617, 0f3D5B0000;
	fma.rn.f32 	%f2621, %f2620, %f2617, 0f3E089438;
	fma.rn.f32 	%f2622, %f2621, %f2617, 0f3EAAAA88;
	mul.rn.f32 	%f2623, %f2617, %f4272;
	fma.rn.f32 	%f2624, %f2622, %f2623, %f4272;
	abs.f32 	%f2625, %f4272;
	setp.eq.f32 	%p91, %f2625, 0f3A00B43C;
	selp.f32 	%f2626, %f4272, %f2624, %p91;
	and.b32  	%r821, %r1051, 1;
	setp.eq.b32 	%p92, %r821, 1;
	neg.f32 	%f2627, %f2626;
	rcp.approx.ftz.f32 	%f2628, %f2627;
	selp.f32 	%f2629, %f2628, %f2626, %p92;
	cvt.rn.f32.s32 	%f641, %r1020;
	add.f32 	%f2630, %f635, %f635;
	div.rn.f32 	%f2631, %f641, %f2630;
	cvt.rn.f32.s32 	%f642, %r1021;
	add.f32 	%f2632, %f2629, %f2629;
	div.rn.f32 	%f2633, %f642, %f2632;
	fma.rn.f32 	%f2634, %f4155, %f4118, 0f00000000;
	fma.rn.f32 	%f2635, %f4154, %f4117, %f2634;
	fma.rn.f32 	%f2636, %f4153, %f4116, %f2635;
	add.f32 	%f2637, %f2636, %f4152;
	fma.rn.f32 	%f2638, %f4151, %f4118, 0f00000000;
	fma.rn.f32 	%f2639, %f4150, %f4117, %f2638;
	fma.rn.f32 	%f2640, %f4149, %f4116, %f2639;
	add.f32 	%f2641, %f2640, %f4148;
	fma.rn.f32 	%f2642, %f4143, %f4118, 0f00000000;
	fma.rn.f32 	%f2643, %f4142, %f4117, %f2642;
	fma.rn.f32 	%f2644, %f4141, %f4116, %f2643;
	add.f32 	%f2645, %f2644, %f4140;
	add.f32 	%f2646, %f2645, 0f33D6BF95;
	div.rn.f32 	%f643, %f2637, %f2646;
	div.rn.f32 	%f644, %f2641, %f2646;
	fma.rn.f32 	%f2647, %f4147, %f4118, 0f00000000;
	fma.rn.f32 	%f2648, %f4146, %f4117, %f2647;
	fma.rn.f32 	%f2649, %f4145, %f4116, %f2648;
	add.f32 	%f2650, %f2649, %f4144;
	div.rn.f32 	%f645, %f2650, %f2646;
	mul.f32 	%f2651, %f635, 0f3FA66666;
	mul.f32 	%f2652, %f2629, 0f3FA66666;
	div.rn.f32 	%f646, %f644, %f645;
	neg.f32 	%f2653, %f2651;
	div.rn.f32 	%f647, %f643, %f645;
	max.f32 	%f2654, %f2653, %f647;
	min.f32 	%f2655, %f2651, %f2654;
	neg.f32 	%f2656, %f2652;
	max.f32 	%f2657, %f2656, %f646;
	min.f32 	%f2658, %f2652, %f2657;
	mul.f32 	%f2659, %f645, %f645;
	div.rn.f32 	%f2660, %f2631, %f645;
	neg.f32 	%f2661, %f645;
	mul.f32 	%f2662, %f2655, %f2661;
	mul.f32 	%f2663, %f2631, %f2662;
	div.rn.f32 	%f2664, %f2663, %f2659;
	div.rn.f32 	%f2665, %f2633, %f645;
	mul.f32 	%f2666, %f2658, %f2661;
	mul.f32 	%f2667, %f2633, %f2666;
	div.rn.f32 	%f2668, %f2667, %f2659;
	fma.rn.f32 	%f2669, %f4155, %f2660, 0f00000000;
	fma.rn.f32 	%f2670, %f4151, 0f00000000, %f2669;
	fma.rn.f32 	%f2671, %f4147, %f2664, %f2670;
	fma.rn.f32 	%f2672, %f4155, 0f00000000, 0f00000000;
	fma.rn.f32 	%f2673, %f4151, %f2665, %f2672;
	fma.rn.f32 	%f2674, %f4147, %f2668, %f2673;
	fma.rn.f32 	%f2675, %f4151, 0f00000000, %f2672;
	fma.rn.f32 	%f2676, %f4147, 0f00000000, %f2675;
	fma.rn.f32 	%f2677, %f4154, %f2660, 0f00000000;
	fma.rn.f32 	%f2678, %f4150, 0f00000000, %f2677;
	fma.rn.f32 	%f2679, %f4146, %f2664, %f2678;
	fma.rn.f32 	%f2680, %f4154, 0f00000000, 0f00000000;
	fma.rn.f32 	%f2681, %f4150, %f2665, %f2680;
	fma.rn.f32 	%f2682, %f4146, %f2668, %f2681;
	fma.rn.f32 	%f2683, %f4150, 0f00000000, %f2680;
	fma.rn.f32 	%f2684, %f4146, 0f00000000, %f2683;
	fma.rn.f32 	%f2685, %f4153, %f2660, 0f00000000;
	fma.rn.f32 	%f2686, %f4149, 0f00000000, %f2685;
	fma.rn.f32 	%f2687, %f4145, %f2664, %f2686;
	fma.rn.f32 	%f2688, %f4153, 0f00000000, 0f00000000;
	fma.rn.f32 	%f2689, %f4149, %f2665, %f2688;
	fma.rn.f32 	%f2690, %f4145, %f2668, %f2689;
	fma.rn.f32 	%f2691, %f4149, 0f00000000, %f2688;
	fma.rn.f32 	%f2692, %f4145, 0f00000000, %f2691;
	fma.rn.f32 	%f2693, %f4265, %f2671, 0f00000000;
	fma.rn.f32 	%f2694, %f4266, %f2679, %f2693;
	fma.rn.f32 	%f2695, %f4267, %f2687, %f2694;
	fma.rn.f32 	%f2696, %f4265, %f2674, 0f00000000;
	fma.rn.f32 	%f2697, %f4266, %f2682, %f2696;
	fma.rn.f32 	%f2698, %f4267, %f2690, %f2697;
	fma.rn.f32 	%f2699, %f4265, %f2676, 0f00000000;
	fma.rn.f32 	%f2700, %f4266, %f2684, %f2699;
	fma.rn.f32 	%f2701, %f4267, %f2692, %f2700;
	fma.rn.f32 	%f2702, %f4266, %f2671, 0f00000000;
	fma.rn.f32 	%f2703, %f4268, %f2679, %f2702;
	fma.rn.f32 	%f2704, %f4269, %f2687, %f2703;
	fma.rn.f32 	%f2705, %f4266, %f2674, 0f00000000;
	fma.rn.f32 	%f2706, %f4268, %f2682, %f2705;
	fma.rn.f32 	%f2707, %f4269, %f2690, %f2706;
	fma.rn.f32 	%f2708, %f4266, %f2676, 0f00000000;
	fma.rn.f32 	%f2709, %f4268, %f2684, %f2708;
	fma.rn.f32 	%f2710, %f4269, %f2692, %f2709;
	fma.rn.f32 	%f2711, %f4267, %f2671, 0f00000000;
	fma.rn.f32 	%f2712, %f4269, %f2679, %f2711;
	fma.rn.f32 	%f2713, %f4270, %f2687, %f2712;
	fma.rn.f32 	%f2714, %f4267, %f2674, 0f00000000;
	fma.rn.f32 	%f2715, %f4269, %f2682, %f2714;
	fma.rn.f32 	%f2716, %f4270, %f2690, %f2715;
	fma.rn.f32 	%f2717, %f4267, %f2676, 0f00000000;
	fma.rn.f32 	%f2718, %f4269, %f2684, %f2717;
	fma.rn.f32 	%f2719, %f4270, %f2692, %f2718;
	fma.rn.f32 	%f2720, %f4155, %f2695, 0f00000000;
	fma.rn.f32 	%f2721, %f4154, %f2704, %f2720;
	fma.rn.f32 	%f2722, %f4153, %f2713, %f2721;
	fma.rn.f32 	%f2723, %f4155, %f2698, 0f00000000;
	fma.rn.f32 	%f2724, %f4154, %f2707, %f2723;
	fma.rn.f32 	%f2725, %f4153, %f2716, %f2724;
	fma.rn.f32 	%f2726, %f4155, %f2701, 0f00000000;
	fma.rn.f32 	%f2727, %f4154, %f2710, %f2726;
	fma.rn.f32 	%f2728, %f4153, %f2719, %f2727;
	fma.rn.f32 	%f2729, %f4151, %f2695, 0f00000000;
	fma.rn.f32 	%f2730, %f4150, %f2704, %f2729;
	fma.rn.f32 	%f2731, %f4149, %f2713, %f2730;
	fma.rn.f32 	%f2732, %f4151, %f2698, 0f00000000;
	fma.rn.f32 	%f2733, %f4150, %f2707, %f2732;
	fma.rn.f32 	%f2734, %f4149, %f2716, %f2733;
	fma.rn.f32 	%f2735, %f4151, %f2701, 0f00000000;
	fma.rn.f32 	%f2736, %f4150, %f2710, %f2735;
	fma.rn.f32 	%f2737, %f4149, %f2719, %f2736;
	fma.rn.f32 	%f2738, %f4147, %f2695, 0f00000000;
	fma.rn.f32 	%f2739, %f4146, %f2704, %f2738;
	fma.rn.f32 	%f2740, %f4145, %f2713, %f2739;
	fma.rn.f32 	%f2741, %f4147, %f2698, 0f00000000;
	fma.rn.f32 	%f2742, %f4146, %f2707, %f2741;
	fma.rn.f32 	%f2743, %f4145, %f2716, %f2742;
	fma.rn.f32 	%f2744, %f4147, %f2701, 0f00000000;
	fma.rn.f32 	%f2745, %f4146, %f2710, %f2744;
	fma.rn.f32 	%f2746, %f4145, %f2719, %f2745;
	fma.rn.f32 	%f2747, %f2722, %f4199, 0f00000000;
	fma.rn.f32 	%f2748, %f4199, %f2660, 0f00000000;
	fma.rn.f32 	%f2749, %f4199, 0f00000000, 0f00000000;
	fma.rn.f32 	%f2750, %f2740, %f4199, 0f00000000;
	fma.rn.f32 	%f2751, %f4199, %f2664, 0f00000000;
	fma.rn.f32 	%f2752, %f2725, %f4200, %f2747;
	fma.rn.f32 	%f2753, %f4200, %f2660, 0f00000000;
	fma.rn.f32 	%f2754, %f4200, 0f00000000, 0f00000000;
	fma.rn.f32 	%f2755, %f2743, %f4200, %f2750;
	fma.rn.f32 	%f2756, %f4200, %f2664, 0f00000000;
	fma.rn.f32 	%f2757, %f2728, 0f00000000, %f2752;
	fma.rn.f32 	%f2758, %f2660, 0f00000000, 0f00000000;
	fma.rn.f32 	%f2759, %f2746, 0f00000000, %f2755;
	fma.rn.f32 	%f2760, %f2664, 0f00000000, 0f00000000;
	fma.rn.f32 	%f2761, %f4201, 0f00000000, %f2748;
	fma.rn.f32 	%f2762, %f2731, %f4201, 0f00000000;
	fma.rn.f32 	%f2763, %f4201, %f2665, %f2749;
	fma.rn.f32 	%f2764, %f2740, %f4201, 0f00000000;
	fma.rn.f32 	%f2765, %f4201, %f2668, %f2751;
	fma.rn.f32 	%f2766, %f4202, 0f00000000, %f2753;
	fma.rn.f32 	%f2767, %f2734, %f4202, %f2762;
	fma.rn.f32 	%f2768, %f4202, %f2665, %f2754;
	fma.rn.f32 	%f2769, %f2743, %f4202, %f2764;
	fma.rn.f32 	%f2770, %f4202, %f2668, %f2756;
	add.f32 	%f2771, %f2758, 0f00000000;
	fma.rn.f32 	%f2772, %f2737, 0f00000000, %f2767;
	fma.rn.f32 	%f2773, %f2665, 0f00000000, 0f00000000;
	fma.rn.f32 	%f2774, %f2746, 0f00000000, %f2769;
	fma.rn.f32 	%f2775, %f2668, 0f00000000, %f2760;
	add.f32 	%f2776, %f2761, 0f00000000;
	add.f32 	%f2777, %f2763, 0f00000000;
	add.f32 	%f2778, %f2765, 0f00000000;
	add.f32 	%f2779, %f2766, 0f00000000;
	add.f32 	%f2780, %f2768, 0f00000000;
	add.f32 	%f2781, %f2770, 0f00000000;
	add.f32 	%f2782, %f2771, 0f00000000;
	add.f32 	%f2783, %f2773, 0f00000000;
	add.f32 	%f2784, %f2775, 0f00000000;
	fma.rn.f32 	%f2785, %f2776, %f4155, 0f00000000;
	fma.rn.f32 	%f2786, %f2776, %f4154, 0f00000000;
	fma.rn.f32 	%f2787, %f2776, %f4153, 0f00000000;
	fma.rn.f32 	%f2788, %f2779, %f4155, 0f00000000;
	fma.rn.f32 	%f2789, %f2779, %f4154, 0f00000000;
	fma.rn.f32 	%f2790, %f2779, %f4153, 0f00000000;
	fma.rn.f32 	%f2791, %f2782, %f4155, 0f00000000;
	fma.rn.f32 	%f2792, %f2782, %f4154, 0f00000000;
	fma.rn.f32 	%f2793, %f2782, %f4153, 0f00000000;
	fma.rn.f32 	%f2794, %f2777, %f4151, %f2785;
	fma.rn.f32 	%f2795, %f2777, %f4150, %f2786;
	fma.rn.f32 	%f2796, %f2777, %f4149, %f2787;
	fma.rn.f32 	%f2797, %f2780, %f4151, %f2788;
	fma.rn.f32 	%f2798, %f2780, %f4150, %f2789;
	fma.rn.f32 	%f2799, %f2780, %f4149, %f2790;
	fma.rn.f32 	%f2800, %f2783, %f4151, %f2791;
	fma.rn.f32 	%f2801, %f2783, %f4150, %f2792;
	fma.rn.f32 	%f2802, %f2783, %f4149, %f2793;
	fma.rn.f32 	%f2803, %f2778, %f4147, %f2794;
	fma.rn.f32 	%f2804, %f2778, %f4146, %f2795;
	fma.rn.f32 	%f2805, %f2778, %f4145, %f2796;
	fma.rn.f32 	%f2806, %f2781, %f4147, %f2797;
	fma.rn.f32 	%f2807, %f2781, %f4146, %f2798;
	fma.rn.f32 	%f2808, %f2781, %f4145, %f2799;
	fma.rn.f32 	%f2809, %f2784, %f4147, %f2800;
	fma.rn.f32 	%f2810, %f2784, %f4146, %f2801;
	fma.rn.f32 	%f2811, %f2784, %f4145, %f2802;
	fma.rn.f32 	%f2812, %f2671, %f2803, 0f00000000;
	fma.rn.f32 	%f2813, %f4265, %f2803, 0f00000000;
	fma.rn.f32 	%f2814, %f2679, %f2803, 0f00000000;
	fma.rn.f32 	%f2815, %f4266, %f2803, 0f00000000;
	fma.rn.f32 	%f2816, %f2687, %f2803, 0f00000000;
	fma.rn.f32 	%f2817, %f4267, %f2803, 0f00000000;
	fma.rn.f32 	%f2818, %f2674, %f2806, %f2812;
	fma.rn.f32 	%f2819, %f4265, %f2806, 0f00000000;
	fma.rn.f32 	%f2820, %f2682, %f2806, %f2814;
	fma.rn.f32 	%f2821, %f4266, %f2806, 0f00000000;
	fma.rn.f32 	%f2822, %f2690, %f2806, %f2816;
	fma.rn.f32 	%f2823, %f4267, %f2806, 0f00000000;
	fma.rn.f32 	%f648, %f2676, %f2809, %f2818;
	fma.rn.f32 	%f649, %f2684, %f2809, %f2820;
	fma.rn.f32 	%f650, %f2692, %f2809, %f2822;
	fma.rn.f32 	%f2824, %f2671, %f2804, 0f00000000;
	fma.rn.f32 	%f2825, %f4266, %f2804, %f2813;
	fma.rn.f32 	%f2826, %f2679, %f2804, 0f00000000;
	fma.rn.f32 	%f2827, %f4268, %f2804, %f2815;
	fma.rn.f32 	%f2828, %f2687, %f2804, 0f00000000;
	fma.rn.f32 	%f2829, %f4269, %f2804, %f2817;
	fma.rn.f32 	%f2830, %f2674, %f2807, %f2824;
	fma.rn.f32 	%f2831, %f4266, %f2807, %f2819;
	fma.rn.f32 	%f2832, %f2682, %f2807, %f2826;
	fma.rn.f32 	%f2833, %f4268, %f2807, %f2821;
	fma.rn.f32 	%f2834, %f2690, %f2807, %f2828;
	fma.rn.f32 	%f2835, %f4269, %f2807, %f2823;
	fma.rn.f32 	%f651, %f2676, %f2810, %f2830;
	fma.rn.f32 	%f652, %f2684, %f2810, %f2832;
	fma.rn.f32 	%f653, %f2692, %f2810, %f2834;
	fma.rn.f32 	%f2836, %f2671, %f2805, 0f00000000;
	fma.rn.f32 	%f2837, %f4267, %f2805, %f2825;
	fma.rn.f32 	%f2838, %f2679, %f2805, 0f00000000;
	fma.rn.f32 	%f2839, %f4269, %f2805, %f2827;
	fma.rn.f32 	%f2840, %f2687, %f2805, 0f00000000;
	fma.rn.f32 	%f2841, %f4270, %f2805, %f2829;
	fma.rn.f32 	%f2842, %f2674, %f2808, %f2836;
	fma.rn.f32 	%f2843, %f4267, %f2808, %f2831;
	fma.rn.f32 	%f2844, %f2682, %f2808, %f2838;
	fma.rn.f32 	%f2845, %f4269, %f2808, %f2833;
	fma.rn.f32 	%f2846, %f2690, %f2808, %f2840;
	fma.rn.f32 	%f2847, %f4270, %f2808, %f2835;
	fma.rn.f32 	%f654, %f2676, %f2811, %f2842;
	fma.rn.f32 	%f655, %f2684, %f2811, %f2844;
	fma.rn.f32 	%f656, %f2692, %f2811, %f2846;
	fma.rn.f32 	%f2848, %f4155, %f2837, 0f00000000;
	fma.rn.f32 	%f2849, %f4147, %f2837, 0f00000000;
	fma.rn.f32 	%f2850, %f4151, %f2843, 0f00000000;
	fma.rn.f32 	%f2851, %f4147, %f2843, 0f00000000;
	fma.rn.f32 	%f2852, %f4154, %f2839, %f2848;
	fma.rn.f32 	%f2853, %f4146, %f2839, %f2849;
	fma.rn.f32 	%f2854, %f4150, %f2845, %f2850;
	fma.rn.f32 	%f2855, %f4146, %f2845, %f2851;
	fma.rn.f32 	%f2856, %f4153, %f2841, %f2852;
	fma.rn.f32 	%f2857, %f4145, %f2841, %f2853;
	fma.rn.f32 	%f2858, %f4149, %f2847, %f2854;
	fma.rn.f32 	%f2859, %f4145, %f2847, %f2855;
	add.f32 	%f657, %f2757, %f2856;
	add.f32 	%f658, %f2759, %f2857;
	add.f32 	%f659, %f2772, %f2858;
	add.f32 	%f660, %f2774, %f2859;
	@%p90 bra 	$L__BB0_88;
	abs.f32 	%f2860, %f630;
	setp.neu.f32 	%p93, %f2860, 0f7F800000;
	@%p93 bra 	$L__BB0_83;
	mov.f32 	%f2863, 0f00000000;
	mul.rn.f32 	%f4273, %f630, %f2863;
	mov.b32 	%r1055, 0;
	bra.uni 	$L__BB0_88;
$L__BB0_83:
	mov.b32 	%r142, %f630;
	mov.b64 	%rd533, 0;
	mov.b32 	%r1052, 0;
	mov.u64 	%rd531, __cudart_i2opi_f;
	shl.b32 	%r824, %r142, 8;
	or.b32  	%r825, %r824, -2147483648;
	mov.u64 	%rd532, %rd1;
$L__BB0_84:
	.pragma "nounroll";
	ld.global.nc.u32 	%r823, [%rd531];
	mad.wide.u32 	%rd377, %r823, %r825, %rd533;
	shr.u64 	%rd533, %rd377, 32;
	st.local.u32 	[%rd532], %rd377;
	add.s32 	%r1052, %r1052, 1;
	add.s64 	%rd532, %rd532, 4;
	add.s64 	%rd531, %rd531, 4;
	setp.ne.s32 	%p94, %r1052, 6;
	@%p94 bra 	$L__BB0_84;
	shr.u32 	%r826, %r142, 23;
	st.local.u32 	[%rd1+24], %rd533;
	and.b32  	%r827, %r826, 31;
	and.b32  	%r828, %r826, 224;
	add.s32 	%r829, %r828, -128;
	shr.u32 	%r830, %r829, 5;
	mul.wide.u32 	%rd378, %r830, 4;
	sub.s64 	%rd379, %rd1, %rd378;
	ld.local.u32 	%r1053, [%rd379+24];
	ld.local.u32 	%r1054, [%rd379+20];
	setp.eq.s32 	%p95, %r827, 0;
	@%p95 bra 	$L__BB0_87;
	shr.u32 	%r831, %r142, 23;
	and.b32  	%r832, %r831, 31;
	shf.l.wrap.b32 	%r1053, %r1054, %r1053, %r832;
	and.b32  	%r833, %r831, 224;
	add.s32 	%r834, %r833, -128;
	shr.u32 	%r835, %r834, 5;
	mul.wide.u32 	%rd380, %r835, 4;
	sub.s64 	%rd381, %rd1, %rd380;
	ld.local.u32 	%r836, [%rd381+16];
	shf.l.wrap.b32 	%r1054, %r836, %r1054, %r832;
$L__BB0_87:
	shr.u32 	%r837, %r1053, 30;
	shf.l.wrap.b32 	%r838, %r1054, %r1053, 2;
	shl.b32 	%r839, %r1054, 2;
	shr.u32 	%r840, %r838, 31;
	add.s32 	%r841, %r840, %r837;
	neg.s32 	%r842, %r841;
	setp.lt.s32 	%p96, %r142, 0;
	selp.b32 	%r1055, %r842, %r841, %p96;
	xor.b32  	%r843, %r838, %r142;
	shr.s32 	%r844, %r838, 31;
	xor.b32  	%r845, %r844, %r838;
	xor.b32  	%r846, %r844, %r839;
	cvt.u64.u32 	%rd382, %r845;
	shl.b64 	%rd383, %rd382, 32;
	cvt.u64.u32 	%rd384, %r846;
	or.b64  	%rd385, %rd383, %rd384;
	cvt.rn.f64.s64 	%fd13, %rd385;
	mul.f64 	%fd14, %fd13, 0d3BF921FB54442D19;
	cvt.rn.f32.f64 	%f2861, %fd14;
	neg.f32 	%f2862, %f2861;
	setp.lt.s32 	%p97, %r843, 0;
	selp.f32 	%f4273, %f2862, %f2861, %p97;
$L__BB0_88:
	abs.f32 	%f2864, %f636;
	setp.ltu.f32 	%p98, %f2864, 0f47CE4780;
	mul.f32 	%f2865, %f4273, %f4273;
	fma.rn.f32 	%f2866, %f2865, 0f3C190000, 0f3B560000;
	fma.rn.f32 	%f2867, %f2866, %f2865, 0f3CC70000;
	fma.rn.f32 	%f2868, %f2867, %f2865, 0f3D5B0000;
	fma.rn.f32 	%f2869, %f2868, %f2865, 0f3E089438;
	fma.rn.f32 	%f2870, %f2869, %f2865, 0f3EAAAA88;
	mul.rn.f32 	%f2871, %f2865, %f4273;
	fma.rn.f32 	%f2872, %f2870, %f2871, %f4273;
	abs.f32 	%f2873, %f4273;
	setp.eq.f32 	%p99, %f2873, 0f3A00B43C;
	selp.f32 	%f2874, %f4273, %f2872, %p99;
	and.b32  	%r848, %r1055, 1;
	setp.eq.b32 	%p100, %r848, 1;
	neg.f32 	%f2875, %f2874;
	rcp.approx.ftz.f32 	%f2876, %f2875;
	selp.f32 	%f664, %f2876, %f2874, %p100;
	@%p98 bra 	$L__BB0_96;
	abs.f32 	%f2877, %f636;
	setp.neu.f32 	%p101, %f2877, 0f7F800000;
	@%p101 bra 	$L__BB0_91;
	mov.f32 	%f2880, 0f00000000;
	mul.rn.f32 	%f4274, %f636, %f2880;
	mov.b32 	%r1059, 0;
	bra.uni 	$L__BB0_96;
$L__BB0_91:
	mov.b32 	%r153, %f636;
	mov.b64 	%rd536, 0;
	mov.b32 	%r1056, 0;
	mov.u64 	%rd534, __cudart_i2opi_f;
	shl.b32 	%r851, %r153, 8;
	or.b32  	%r852, %r851, -2147483648;
	mov.u64 	%rd535, %rd1;
$L__BB0_92:
	.pragma "nounroll";
	ld.global.nc.u32 	%r850, [%rd534];
	mad.wide.u32 	%rd388, %r850, %r852, %rd536;
	shr.u64 	%rd536, %rd388, 32;
	st.local.u32 	[%rd535], %rd388;
	add.s32 	%r1056, %r1056, 1;
	add.s64 	%rd535, %rd535, 4;
	add.s64 	%rd534, %rd534, 4;
	setp.ne.s32 	%p102, %r1056, 6;
	@%p102 bra 	$L__BB0_92;
	shr.u32 	%r853, %r153, 23;
	st.local.u32 	[%rd1+24], %rd536;
	and.b32  	%r854, %r853, 31;
	and.b32  	%r855, %r853, 224;
	add.s32 	%r856, %r855, -128;
	shr.u32 	%r857, %r856, 5;
	mul.wide.u32 	%rd389, %r857, 4;
	sub.s64 	%rd53, %rd1, %rd389;
	ld.local.u32 	%r1057, [%rd53+24];
	ld.local.u32 	%r1058, [%rd53+20];
	setp.eq.s32 	%p103, %r854, 0;
	@%p103 bra 	$L__BB0_95;
	shr.u32 	%r858, %r153, 23;
	and.b32  	%r859, %r858, 31;
	shf.l.wrap.b32 	%r1057, %r1058, %r1057, %r859;
	ld.local.u32 	%r860, [%rd53+16];
	shf.l.wrap.b32 	%r1058, %r860, %r1058, %r859;
$L__BB0_95:
	shr.u32 	%r861, %r1057, 30;
	shf.l.wrap.b32 	%r862, %r1058, %r1057, 2;
	shl.b32 	%r863, %r1058, 2;
	shr.u32 	%r864, %r862, 31;
	add.s32 	%r865, %r864, %r861;
	neg.s32 	%r866, %r865;
	setp.lt.s32 	%p104, %r153, 0;
	selp.b32 	%r1059, %r866, %r865, %p104;
	xor.b32  	%r867, %r862, %r153;
	shr.s32 	%r868, %r862, 31;
	xor.b32  	%r869, %r868, %r862;
	xor.b32  	%r870, %r868, %r863;
	cvt.u64.u32 	%rd390, %r869;
	shl.b64 	%rd391, %rd390, 32;
	cvt.u64.u32 	%rd392, %r870;
	or.b64  	%rd393, %rd391, %rd392;
	cvt.rn.f64.s64 	%fd15, %rd393;
	mul.f64 	%fd16, %fd15, 0d3BF921FB54442D19;
	cvt.rn.f32.f64 	%f2878, %fd16;
	neg.f32 	%f2879, %f2878;
	setp.lt.s32 	%p105, %r867, 0;
	selp.f32 	%f4274, %f2879, %f2878, %p105;
$L__BB0_96:
	ld.param.u32 	%r980, [__kernel__vertex_shader_bwd_diff_param_5];
	mul.f32 	%f2885, %f4274, %f4274;
	fma.rn.f32 	%f2886, %f2885, 0f3C190000, 0f3B560000;
	fma.rn.f32 	%f2887, %f2886, %f2885, 0f3CC70000;
	fma.rn.f32 	%f2888, %f2887, %f2885, 0f3D5B0000;
	fma.rn.f32 	%f2889, %f2888, %f2885, 0f3E089438;
	fma.rn.f32 	%f2890, %f2889, %f2885, 0f3EAAAA88;
	mul.rn.f32 	%f2891, %f2885, %f4274;
	fma.rn.f32 	%f2892, %f2890, %f2891, %f4274;
	abs.f32 	%f2893, %f4274;
	setp.eq.f32 	%p107, %f2893, 0f3A00B43C;
	selp.f32 	%f2894, %f4274, %f2892, %p107;
	and.b32  	%r872, %r1059, 1;
	setp.eq.b32 	%p108, %r872, 1;
	neg.f32 	%f2895, %f2894;
	rcp.approx.ftz.f32 	%f2896, %f2895;
	selp.f32 	%f2897, %f2896, %f2894, %p108;
	add.f32 	%f2898, %f664, %f664;
	div.rn.f32 	%f2899, %f641, %f2898;
	add.f32 	%f2900, %f2897, %f2897;
	div.rn.f32 	%f2901, %f642, %f2900;
	mul.f32 	%f2902, %f664, 0f3FA66666;
	mul.f32 	%f2903, %f2897, 0f3FA66666;
	neg.f32 	%f2904, %f2902;
	max.f32 	%f2905, %f2904, %f647;
	min.f32 	%f2906, %f2902, %f2905;
	neg.f32 	%f2907, %f2903;
	max.f32 	%f2908, %f2907, %f646;
	min.f32 	%f2909, %f2903, %f2908;
	mul.f32 	%f2910, %f645, %f645;
	mul.f32 	%f2911, %f2910, %f2910;
	div.rn.f32 	%f2912, %f660, %f2911;
	neg.f32 	%f2913, %f2912;
	mul.f32 	%f2914, %f2910, %f2913;
	mul.f32 	%f2915, %f2901, %f2914;
	div.rn.f32 	%f2916, %f659, %f2910;
	mul.f32 	%f2917, %f645, %f2909;
	mul.f32 	%f2918, %f2901, %f2917;
	mul.f32 	%f2919, %f645, %f2906;
	mul.f32 	%f2920, %f2899, %f2919;
	neg.f32 	%f2921, %f658;
	div.rn.f32 	%f2922, %f2921, %f2911;
	mul.f32 	%f2923, %f2922, %f2920;
	mul.f32 	%f2924, %f2912, %f2918;
	sub.f32 	%f2925, %f2924, %f2923;
	mul.f32 	%f2926, %f645, %f2925;
	mul.f32 	%f2927, %f2910, %f2922;
	div.rn.f32 	%f2928, %f657, %f2910;
	mul.f32 	%f2929, %f2901, %f2916;
	sub.f32 	%f2930, %f2926, %f2929;
	add.f32 	%f2931, %f2926, %f2930;
	mul.f32 	%f2932, %f2899, %f2928;
	sub.f32 	%f2933, %f2931, %f2932;
	mul.f32 	%f2934, %f645, %f2915;
	setp.lt.f32 	%p109, %f2908, %f2903;
	setp.gt.f32 	%p110, %f646, %f2907;
	selp.f32 	%f2935, %f2934, 0f00000000, %p110;
	selp.f32 	%f2936, %f2935, 0f00000000, %p109;
	fma.rn.f32 	%f2937, %f2899, %f2927, 0f00000000;
	fma.rn.f32 	%f2938, %f2909, %f2915, %f2933;
	mul.f32 	%f2939, %f2906, %f2937;
	mul.f32 	%f2940, %f645, %f2937;
	setp.lt.f32 	%p111, %f2905, %f2902;
	setp.gt.f32 	%p112, %f647, %f2904;
	selp.f32 	%f2941, %f2940, 0f00000000, %p112;
	selp.f32 	%f2942, %f2941, 0f00000000, %p111;
	div.rn.f32 	%f2943, %f2936, %f2910;
	div.rn.f32 	%f2944, %f2942, %f2910;
	mul.f32 	%f2945, %f644, %f2943;
	sub.f32 	%f2946, %f2939, %f2945;
	mul.f32 	%f2947, %f643, %f2944;
	sub.f32 	%f2948, %f2946, %f2947;
	fma.rn.f32 	%f2949, %f645, %f2944, 0f00000000;
	fma.rn.f32 	%f2950, %f645, %f2943, 0f00000000;
	add.f32 	%f2951, %f2938, %f2948;
	fma.rn.f32 	%f2952, %f4143, %f4118, 0f00000000;
	fma.rn.f32 	%f2953, %f4142, %f4117, %f2952;
	fma.rn.f32 	%f2954, %f4141, %f4116, %f2953;
	add.f32 	%f2955, %f2954, %f4140;
	add.f32 	%f2956, %f2955, 0f33D6BF95;
	mul.f32 	%f2957, %f2956, %f2956;
	div.rn.f32 	%f2958, %f2949, %f2957;
	div.rn.f32 	%f2959, %f2950, %f2957;
	div.rn.f32 	%f2960, %f2951, %f2957;
	neg.f32 	%f2961, %f2959;
	fma.rn.f32 	%f2962, %f4151, %f4118, 0f00000000;
	fma.rn.f32 	%f2963, %f4150, %f4117, %f2962;
	fma.rn.f32 	%f2964, %f4149, %f4116, %f2963;
	add.f32 	%f2965, %f2964, %f4148;
	mul.f32 	%f2966, %f2965, %f2961;
	mul.f32 	%f2967, %f2956, %f2958;
	mul.f32 	%f2968, %f2956, %f2959;
	mul.f32 	%f2969, %f2956, %f2960;
	fma.rn.f32 	%f2970, %f4155, %f4118, 0f00000000;
	fma.rn.f32 	%f2971, %f4154, %f4117, %f2970;
	fma.rn.f32 	%f2972, %f4153, %f4116, %f2971;
	add.f32 	%f2973, %f2972, %f4152;
	mul.f32 	%f2974, %f2958, %f2973;
	sub.f32 	%f2975, %f2966, %f2974;
	fma.rn.f32 	%f2976, %f4147, %f4118, 0f00000000;
	fma.rn.f32 	%f2977, %f4146, %f4117, %f2976;
	fma.rn.f32 	%f2978, %f4145, %f4116, %f2977;
	add.f32 	%f2979, %f2978, %f4144;
	mul.f32 	%f2980, %f2960, %f2979;
	sub.f32 	%f2981, %f2975, %f2980;
	mul.f32 	%f2982, %f4151, %f2968;
	fma.rn.f32 	%f2983, %f4155, %f2967, %f2982;
	fma.rn.f32 	%f2984, %f4147, %f2969, %f2983;
	fma.rn.f32 	%f668, %f4143, %f2981, %f2984;
	mul.f32 	%f2985, %f4150, %f2968;
	fma.rn.f32 	%f2986, %f4154, %f2967, %f2985;
	fma.rn.f32 	%f2987, %f4146, %f2969, %f2986;
	fma.rn.f32 	%f669, %f4142, %f2981, %f2987;
	mul.f32 	%f2988, %f4149, %f2968;
	fma.rn.f32 	%f2989, %f4153, %f2967, %f2988;
	fma.rn.f32 	%f2990, %f4145, %f2969, %f2989;
	fma.rn.f32 	%f670, %f4141, %f2981, %f2990;
	mul.f32 	%f2991, %f4263, %f4263;
	mul.f32 	%f2992, %f4264, %f4264;
	mul.f32 	%f2993, %f4262, %f4263;
	mul.f32 	%f2994, %f4261, %f4264;
	mul.f32 	%f2995, %f4262, %f4264;
	mul.f32 	%f2996, %f4261, %f4263;
	mul.f32 	%f2997, %f4263, %f4264;
	mul.f32 	%f2998, %f4261, %f4262;
	add.f32 	%f2999, %f2991, %f2992;
	add.f32 	%f3000, %f2999, %f2999;
	mov.f32 	%f3001, 0f3F800000;
	sub.f32 	%f3002, %f3001, %f3000;
	sub.f32 	%f3003, %f2993, %f2994;
	add.f32 	%f3004, %f3003, %f3003;
	add.f32 	%f3005, %f2996, %f2995;
	add.f32 	%f3006, %f3005, %f3005;
	add.f32 	%f3007, %f2993, %f2994;
	add.f32 	%f3008, %f3007, %f3007;
	fma.rn.f32 	%f3009, %f4262, %f4262, %f2992;
	add.f32 	%f3010, %f3009, %f3009;
	sub.f32 	%f3011, %f3001, %f3010;
	sub.f32 	%f3012, %f2997, %f2998;
	add.f32 	%f3013, %f3012, %f3012;
	sub.f32 	%f3014, %f2995, %f2996;
	add.f32 	%f3015, %f3014, %f3014;
	add.f32 	%f3016, %f2998, %f2997;
	add.f32 	%f3017, %f3016, %f3016;
	fma.rn.f32 	%f3018, %f4262, %f4262, %f2991;
	add.f32 	%f3019, %f3018, %f3018;
	sub.f32 	%f3020, %f3001, %f3019;
	fma.rn.f32 	%f3021, %f3002, %f4258, 0f00000000;
	fma.rn.f32 	%f3022, %f3004, 0f00000000, %f3021;
	fma.rn.f32 	%f3023, %f3006, 0f00000000, %f3022;
	fma.rn.f32 	%f3024, %f3002, 0f00000000, 0f00000000;
	fma.rn.f32 	%f3025, %f3004, %f4259, %f3024;
	fma.rn.f32 	%f3026, %f3006, 0f00000000, %f3025;
	fma.rn.f32 	%f3027, %f3004, 0f00000000, %f3024;
	fma.rn.f32 	%f3028, %f3006, %f4260, %f3027;
	fma.rn.f32 	%f3029, %f3008, %f4258, 0f00000000;
	fma.rn.f32 	%f3030, %f3011, 0f00000000, %f3029;
	fma.rn.f32 	%f3031, %f3013, 0f00000000, %f3030;
	fma.rn.f32 	%f3032, %f3008, 0f00000000, 0f00000000;
	fma.rn.f32 	%f3033, %f3011, %f4259, %f3032;
	fma.rn.f32 	%f3034, %f3013, 0f00000000, %f3033;
	fma.rn.f32 	%f3035, %f3011, 0f00000000, %f3032;
	fma.rn.f32 	%f3036, %f3013, %f4260, %f3035;
	fma.rn.f32 	%f3037, %f3015, %f4258, 0f00000000;
	fma.rn.f32 	%f3038, %f3017, 0f00000000, %f3037;
	fma.rn.f32 	%f3039, %f3020, 0f00000000, %f3038;
	fma.rn.f32 	%f3040, %f3015, 0f00000000, 0f00000000;
	fma.rn.f32 	%f3041, %f3017, %f4259, %f3040;
	fma.rn.f32 	%f3042, %f3020, 0f00000000, %f3041;
	fma.rn.f32 	%f3043, %f3017, 0f00000000, %f3040;
	fma.rn.f32 	%f3044, %f3020, %f4260, %f3043;
	fma.rn.f32 	%f3045, %f648, %f3023, 0f00000000;
	fma.rn.f32 	%f3046, %f648, %f3026, 0f00000000;
	fma.rn.f32 	%f3047, %f648, %f3028, 0f00000000;
	fma.rn.f32 	%f3048, %f649, %f3031, %f3045;
	fma.rn.f32 	%f3049, %f649, %f3023, 0f00000000;
	fma.rn.f32 	%f3050, %f649, %f3034, %f3046;
	fma.rn.f32 	%f3051, %f649, %f3026, 0f00000000;
	fma.rn.f32 	%f3052, %f649, %f3036, %f3047;
	fma.rn.f32 	%f3053, %f649, %f3028, 0f00000000;
	fma.rn.f32 	%f3054, %f650, %f3039, %f3048;
	fma.rn.f32 	%f3055, %f650, %f3023, 0f00000000;
	fma.rn.f32 	%f3056, %f650, %f3042, %f3050;
	fma.rn.f32 	%f3057, %f650, %f3026, 0f00000000;
	fma.rn.f32 	%f3058, %f650, %f3044, %f3052;
	fma.rn.f32 	%f3059, %f650, %f3028, 0f00000000;
	fma.rn.f32 	%f3060, %f651, %f3023, 0f00000000;
	fma.rn.f32 	%f3061, %f651, %f3031, %f3045;
	fma.rn.f32 	%f3062, %f651, %f3026, 0f00000000;
	fma.rn.f32 	%f3063, %f651, %f3034, %f3046;
	fma.rn.f32 	%f3064, %f651, %f3028, 0f00000000;
	fma.rn.f32 	%f3065, %f651, %f3036, %f3047;
	fma.rn.f32 	%f3066, %f652, %f3031, %f3060;
	fma.rn.f32 	%f3067, %f652, %f3031, %f3049;
	fma.rn.f32 	%f3068, %f652, %f3034, %f3062;
	fma.rn.f32 	%f3069, %f652, %f3034, %f3051;
	fma.rn.f32 	%f3070, %f652, %f3036, %f3064;
	fma.rn.f32 	%f3071, %f652, %f3036, %f3053;
	fma.rn.f32 	%f3072, %f653, %f3039, %f3066;
	fma.rn.f32 	%f3073, %f653, %f3031, %f3055;
	fma.rn.f32 	%f3074, %f653, %f3042, %f3068;
	fma.rn.f32 	%f3075, %f653, %f3034, %f3057;
	fma.rn.f32 	%f3076, %f653, %f3044, %f3070;
	fma.rn.f32 	%f3077, %f653, %f3036, %f3059;
	fma.rn.f32 	%f3078, %f654, %f3023, 0f00000000;
	fma.rn.f32 	%f3079, %f654, %f3039, %f3061;
	fma.rn.f32 	%f3080, %f654, %f3026, 0f00000000;
	fma.rn.f32 	%f3081, %f654, %f3042, %f3063;
	fma.rn.f32 	%f3082, %f654, %f3028, 0f00000000;
	fma.rn.f32 	%f3083, %f654, %f3044, %f3065;
	fma.rn.f32 	%f3084, %f655, %f3031, %f3078;
	fma.rn.f32 	%f3085, %f655, %f3039, %f3067;
	fma.rn.f32 	%f3086, %f655, %f3034, %f3080;
	fma.rn.f32 	%f3087, %f655, %f3042, %f3069;
	fma.rn.f32 	%f3088, %f655, %f3036, %f3082;
	fma.rn.f32 	%f3089, %f655, %f3044, %f3071;
	fma.rn.f32 	%f3090, %f656, %f3039, %f3084;
	fma.rn.f32 	%f3091, %f656, %f3039, %f3073;
	fma.rn.f32 	%f3092, %f656, %f3042, %f3086;
	fma.rn.f32 	%f3093, %f656, %f3042, %f3075;
	fma.rn.f32 	%f3094, %f656, %f3044, %f3088;
	fma.rn.f32 	%f3095, %f656, %f3044, %f3077;
	add.f32 	%f3096, %f3054, %f3079;
	add.f32 	%f3097, %f3056, %f3081;
	add.f32 	%f3098, %f3058, %f3083;
	add.f32 	%f3099, %f3072, %f3085;
	add.f32 	%f3100, %f3074, %f3087;
	add.f32 	%f3101, %f3076, %f3089;
	add.f32 	%f3102, %f3090, %f3091;
	add.f32 	%f3103, %f3092, %f3093;
	add.f32 	%f3104, %f3094, %f3095;
	fma.rn.f32 	%f3105, %f4258, %f3096, 0f00000000;
	fma.rn.f32 	%f3106, %f3002, %f3096, 0f00000000;
	fma.rn.f32 	%f3107, %f3096, 0f00000000, 0f00000000;
	fma.rn.f32 	%f3108, %f3097, 0f00000000, %f3105;
	fma.rn.f32 	%f3109, %f4259, %f3097, %f3107;
	fma.rn.f32 	%f3110, %f3004, %f3097, 0f00000000;
	fma.rn.f32 	%f3111, %f3097, 0f00000000, %f3107;
	fma.rn.f32 	%f3112, %f3098, 0f00000000, %f3108;
	fma.rn.f32 	%f3113, %f3098, 0f00000000, %f3109;
	fma.rn.f32 	%f3114, %f4260, %f3098, %f3111;
	fma.rn.f32 	%f3115, %f3006, %f3098, 0f00000000;
	fma.rn.f32 	%f3116, %f4258, %f3099, 0f00000000;
	fma.rn.f32 	%f3117, %f3008, %f3099, %f3106;
	fma.rn.f32 	%f3118, %f3099, 0f00000000, 0f00000000;
	fma.rn.f32 	%f3119, %f3100, 0f00000000, %f3116;
	fma.rn.f32 	%f3120, %f4259, %f3100, %f3118;
	fma.rn.f32 	%f3121, %f3011, %f3100, %f3110;
	fma.rn.f32 	%f3122, %f3100, 0f00000000, %f3118;
	fma.rn.f32 	%f3123, %f3101, 0f00000000, %f3119;
	fma.rn.f32 	%f3124, %f3101, 0f00000000, %f3120;
	fma.rn.f32 	%f3125, %f4260, %f3101, %f3122;
	fma.rn.f32 	%f3126, %f3013, %f3101, %f3115;
	fma.rn.f32 	%f3127, %f4258, %f3102, 0f00000000;
	fma.rn.f32 	%f671, %f3015, %f3102, %f3117;
	fma.rn.f32 	%f3128, %f3102, 0f00000000, 0f00000000;
	fma.rn.f32 	%f3129, %f3103, 0f00000000, %f3127;
	fma.rn.f32 	%f3130, %f4259, %f3103, %f3128;
	fma.rn.f32 	%f672, %f3017, %f3103, %f3121;
	fma.rn.f32 	%f3131, %f3103, 0f00000000, %f3128;
	fma.rn.f32 	%f3132, %f3104, 0f00000000, %f3129;
	fma.rn.f32 	%f3133, %f3104, 0f00000000, %f3130;
	fma.rn.f32 	%f3134, %f4260, %f3104, %f3131;
	fma.rn.f32 	%f673, %f3020, %f3104, %f3126;
	mul.f32 	%f3135, %f3134, 0fC0000000;
	add.f32 	%f3136, %f3133, %f3133;
	add.f32 	%f3137, %f3132, %f3132;
	add.f32 	%f3138, %f3125, %f3125;
	sub.f32 	%f3139, %f3136, %f3138;
	add.f32 	%f3140, %f3138, %f3136;
	mul.f32 	%f3141, %f3124, 0fC0000000;
	add.f32 	%f3142, %f3141, %f3135;
	mul.f32 	%f3143, %f4262, %f3142;
	add.f32 	%f3144, %f3123, %f3123;
	add.f32 	%f3145, %f3114, %f3114;
	sub.f32 	%f3146, %f3145, %f3137;
	add.f32 	%f3147, %f3145, %f3137;
	add.f32 	%f3148, %f3113, %f3113;
	sub.f32 	%f3149, %f3144, %f3148;
	add.f32 	%f3150, %f3148, %f3144;
	add.f32 	%f3151, %f3112, %f3112;
	sub.f32 	%f3152, %f3141, %f3151;
	fma.rn.f32 	%f3153, %f3112, 0fC0000000, %f3135;
	mul.f32 	%f3154, %f4262, %f3147;
	fma.rn.f32 	%f3155, %f4263, %f3140, %f3154;
	fma.rn.f32 	%f3156, %f4261, %f3149, %f3155;
	fma.rn.f32 	%f3157, %f4264, %f3152, %f3156;
	fma.rn.f32 	%f674, %f4264, %f3152, %f3157;
	mul.f32 	%f3158, %f4261, %f3146;
	fma.rn.f32 	%f3159, %f4264, %f3140, %f3158;
	fma.rn.f32 	%f3160, %f4262, %f3150, %f3159;
	fma.rn.f32 	%f3161, %f4263, %f3153, %f3160;
	fma.rn.f32 	%f675, %f4263, %f3153, %f3161;
	fma.rn.f32 	%f3162, %f4261, %f3139, %f3143;
	fma.rn.f32 	%f3163, %f4262, %f3142, %f3162;
	fma.rn.f32 	%f3164, %f4264, %f3147, %f3163;
	fma.rn.f32 	%f676, %f4263, %f3150, %f3164;
	mul.f32 	%f3165, %f4263, %f3146;
	fma.rn.f32 	%f3166, %f4262, %f3139, %f3165;
	fma.rn.f32 	%f677, %f4264, %f3149, %f3166;
	sub.f32 	%f678, %f4118, %f4255;
	sub.f32 	%f679, %f4117, %f4256;
	sub.f32 	%f680, %f4116, %f4257;
	fma.rn.f32 	%f3167, %f678, %f678, 0f00000000;
	fma.rn.f32 	%f3168, %f679, %f679, %f3167;
	fma.rn.f32 	%f3169, %f680, %f680, %f3168;
	sqrt.rn.f32 	%f681, %f3169;
	div.rn.f32 	%f682, %f678, %f681;
	div.rn.f32 	%f683, %f679, %f681;
	div.rn.f32 	%f684, %f680, %f681;
	setp.eq.s32 	%p113, %r980, 0;
	mov.f32 	%f4275, 0f00000000;
	mov.pred 	%p131, -1;
	mov.f32 	%f4293, 0f00000000;
	mov.f32 	%f4294, 0f00000000;
	mov.f32 	%f4295, 0f00000000;
	mov.f32 	%f4296, 0f00000000;
	mov.f32 	%f4297, 0f00000000;
	mov.f32 	%f4298, 0f00000000;
	mov.f32 	%f4299, 0f00000000;
	mov.f32 	%f4300, 0f00000000;
	mov.f32 	%f4301, 0f00000000;
	mov.f32 	%f4302, 0f00000000;
	mov.f32 	%f4303, 0f00000000;
	mov.f32 	%f4304, 0f00000000;
	mov.f32 	%f4305, 0f00000000;
	mov.f32 	%f4306, 0f00000000;
	mov.f32 	%f4307, 0f00000000;
	mov.f32 	%f4308, 0f00000000;
	mov.f32 	%f4309, 0f00000000;
	mov.f32 	%f4310, 0f00000000;
	mov.f32 	%f4311, 0f00000000;
	mov.f32 	%f4312, 0f00000000;
	mov.f32 	%f4313, 0f00000000;
	mov.f32 	%f4314, 0f00000000;
	mov.f32 	%f4315, 0f00000000;
	mov.f32 	%f4316, 0f00000000;
	mov.f32 	%f4317, 0f00000000;
	mov.f32 	%f4318, 0f00000000;
	mov.f32 	%f4319, 0f00000000;
	mov.f32 	%f4320, 0f00000000;
	mov.f32 	%f4321, 0f00000000;
	mov.f32 	%f4322, 0f00000000;
	mov.f32 	%f4323, 0f00000000;
	mov.f32 	%f4324, 0f00000000;
	mov.f32 	%f4325, 0f00000000;
	mov.f32 	%f4326, 0f00000000;
	mov.f32 	%f4327, 0f00000000;
	mov.f32 	%f4328, 0f00000000;
	mov.f32 	%f4329, 0f00000000;
	mov.f32 	%f4330, 0f00000000;
	mov.f32 	%f4331, 0f00000000;
	mov.f32 	%f4332, 0f00000000;
	mov.f32 	%f4333, 0f00000000;
	mov.f32 	%f4334, 0f00000000;
	mov.f32 	%f4335, 0f00000000;
	mov.f32 	%f4336, 0f00000000;
	mov.f32 	%f4337, 0f00000000;
	mov.f32 	%f4338, 0f00000000;
	mov.f32 	%f4339, 0f00000000;
	mov.f32 	%f4340, 0f00000000;
	mov.f32 	%f4341, 0f00000000;
	mov.f32 	%f4342, 0f00000000;
	mov.f32 	%f4343, 0f00000000;
	mov.f32 	%f4344, 0f00000000;
	mov.f32 	%f4345, 0f00000000;
	mov.f32 	%f4346, 0f00000000;
	mov.f32 	%f4347, 0f00000000;
	mov.f32 	%f4348, 0f00000000;
	mov.f32 	%f4349, 0f00000000;
	mov.f32 	%f4350, 0f00000000;
	mov.f32 	%f4351, 0f00000000;
	mov.f32 	%f4352, 0f00000000;
	mov.f32 	%f4353, 0f00000000;
	mov.f32 	%f4354, 0f00000000;
	mov.f32 	%f4355, 0f00000000;
	mov.f32 	%f4356, 0f00000000;
	mov.f32 	%f4357, 0f00000000;
	mov.f32 	%f4358, 0f00000000;
	mov.f32 	%f4359, 0f00000000;
	mov.f32 	%f4360, 0f00000000;
	mov.f32 	%f4361, 0f00000000;
	mov.f32 	%f4362, 0f00000000;
	mov.f32 	%f4363, 0f00000000;
	mov.f32 	%f4364, 0f00000000;
	mov.f32 	%f4368, 0f00000000;
	mov.f32 	%f4369, 0f00000000;
	mov.f32 	%f4370, 0f00000000;
	mov.f32 	%f4371, 0f00000000;
	mov.f32 	%f4372, 0f00000000;
	mov.f32 	%f4373, 0f00000000;
	mov.f32 	%f4374, 0f00000000;
	mov.f32 	%f4375, 0f00000000;
	mov.f32 	%f4376, 0f00000000;
	mov.f32 	%f4377, 0f00000000;
	mov.f32 	%f4379, 0f00000000;
	mov.f32 	%f4380, 0f00000000;
	mov.f32 	%f4276, %f4275;
	mov.f32 	%f4277, %f4275;
	mov.f32 	%f4280, %f4275;
	mov.f32 	%f4281, %f4275;
	mov.f32 	%f4282, %f4275;
	mov.f32 	%f4283, %f4275;
	mov.f32 	%f4286, %f4275;
	mov.f32 	%f4287, %f4275;
	mov.f32 	%f4288, %f4275;
	mov.f32 	%f4289, %f4275;
	mov.f32 	%f4292, %f4275;
	mov.f32 	%f4378, %f4275;
	mov.f32 	%f4381, %f4275;
	mov.f32 	%f4382, %f4275;
	mov.pred 	%p130, %p131;
	@%p113 bra 	$L__BB0_100;
	ld.param.u32 	%r981, [__kernel__vertex_shader_bwd_diff_param_5];
	mul.f32 	%f4280, %f683, 0f3EFA2A1C;
	mul.f32 	%f4286, %f684, 0f3EFA2A1C;
	mul.f32 	%f4292, %f682, 0f3EFA2A1C;
	mul.f32 	%f3174, %f4280, %f4210;
	mul.f32 	%f3175, %f4280, %f4211;
	mul.f32 	%f3176, %f4280, %f4212;
	sub.f32 	%f3177, %f4365, %f3174;
	sub.f32 	%f3178, %f4366, %f3175;
	sub.f32 	%f3179, %f4367, %f3176;
	fma.rn.f32 	%f3180, %f4286, %f4213, %f3177;
	fma.rn.f32 	%f3181, %f4286, %f4214, %f3178;
	fma.rn.f32 	%f3182, %f4286, %f4215, %f3179;
	mul.f32 	%f3183, %f4292, %f4216;
	mul.f32 	%f3184, %f4292, %f4217;
	mul.f32 	%f3185, %f4292, %f4218;
	sub.f32 	%f4365, %f3180, %f3183;
	sub.f32 	%f4366, %f3181, %f3184;
	sub.f32 	%f4367, %f3182, %f3185;
	setp.eq.s32 	%p115, %r981, 1;
	mov.f32 	%f4275, %f4210;
	mov.f32 	%f4276, %f4211;
	mov.f32 	%f4277, %f4212;
	mov.f32 	%f4281, %f4213;
	mov.f32 	%f4282, %f4214;
	mov.f32 	%f4283, %f4215;
	mov.f32 	%f4287, %f4216;
	mov.f32 	%f4288, %f4217;
	mov.f32 	%f4289, %f4218;
	mov.f32 	%f4378, %f684;
	mov.f32 	%f4381, %f682;
	mov.f32 	%f4382, %f683;
	@%p115 bra 	$L__BB0_100;
	ld.param.u32 	%r982, [__kernel__vertex_shader_bwd_diff_param_5];
	mul.f32 	%f3190, %f682, %f682;
	mul.f32 	%f3191, %f683, %f683;
	mul.f32 	%f3192, %f684, %f684;
	mul.f32 	%f3193, %f682, %f683;
	mul.f32 	%f4296, %f3193, 0f3F8BD8A1;
	mul.f32 	%f3194, %f683, %f684;
	mul.f32 	%f4302, %f3194, 0fBF8BD8A1;
	fma.rn.f32 	%f3195, %f684, %f684, %f3192;
	sub.f32 	%f3196, %f3195, %f3190;
	sub.f32 	%f3197, %f3196, %f3191;
	mul.f32 	%f4308, %f3197, 0f3EA17B01;
	mul.f32 	%f3198, %f682, %f684;
	mul.f32 	%f4314, %f3198, 0fBF8BD8A1;
	sub.f32 	%f4371, %f3190, %f3191;
	mul.f32 	%f4320, %f4371, 0f3F0BD8A1;
	fma.rn.f32 	%f3199, %f4296, %f4219, %f4365;
	fma.rn.f32 	%f3200, %f4296, %f4220, %f4366;
	fma.rn.f32 	%f3201, %f4296, %f4221, %f4367;
	fma.rn.f32 	%f3202, %f4302, %f4222, %f3199;
	fma.rn.f32 	%f3203, %f4302, %f4223, %f3200;
	fma.rn.f32 	%f3204, %f4302, %f4224, %f3201;
	fma.rn.f32 	%f3205, %f4308, %f4225, %f3202;
	fma.rn.f32 	%f3206, %f4308, %f4226, %f3203;
	fma.rn.f32 	%f3207, %f4308, %f4227, %f3204;
	fma.rn.f32 	%f3208, %f4314, %f4228, %f3205;
	fma.rn.f32 	%f3209, %f4314, %f4229, %f3206;
	fma.rn.f32 	%f3210, %f4314, %f4230, %f3207;
	fma.rn.f32 	%f4365, %f4320, %f4231, %f3208;
	fma.rn.f32 	%f4366, %f4320, %f4232, %f3209;
	fma.rn.f32 	%f4367, %f4320, %f4233, %f3210;
	setp.lt.u32 	%p118, %r982, 3;
	mov.pred 	%p130, 0;
	mov.f32 	%f4275, %f4210;
	mov.f32 	%f4276, %f4211;
	mov.f32 	%f4277, %f4212;
	mov.f32 	%f4281, %f4213;
	mov.f32 	%f4282, %f4214;
	mov.f32 	%f4283, %f4215;
	mov.f32 	%f4287, %f4216;
	mov.f32 	%f4288, %f4217;
	mov.f32 	%f4289, %f4218;
	mov.f32 	%f4293, %f4219;
	mov.f32 	%f4294, %f4220;
	mov.f32 	%f4295, %f4221;
	mov.f32 	%f4297, %f4296;
	mov.f32 	%f4298, %f4296;
	mov.f32 	%f4299, %f4222;
	mov.f32 	%f4300, %f4223;
	mov.f32 	%f4301, %f4224;
	mov.f32 	%f4303, %f4302;
	mov.f32 	%f4304, %f4302;
	mov.f32 	%f4305, %f4225;
	mov.f32 	%f4306, %f4226;
	mov.f32 	%f4307, %f4227;
	mov.f32 	%f4309, %f4308;
	mov.f32 	%f4310, %f4308;
	mov.f32 	%f4311, %f4228;
	mov.f32 	%f4312, %f4229;
	mov.f32 	%f4313, %f4230;
	mov.f32 	%f4315, %f4314;
	mov.f32 	%f4316, %f4314;
	mov.f32 	%f4317, %f4231;
	mov.f32 	%f4318, %f4232;
	mov.f32 	%f4319, %f4233;
	mov.f32 	%f4321, %f4320;
	mov.f32 	%f4322, %f4320;
	mov.f32 	%f4378, %f684;
	mov.f32 	%f4381, %f682;
	mov.f32 	%f4382, %f683;
	@%p118 bra 	$L__BB0_100;
	mul.f32 	%f3211, %f682, %f682;
	mul.f32 	%f3212, %f683, %f683;
	sub.f32 	%f4371, %f3211, %f3212;
	mul.f32 	%f4320, %f4371, 0f3F0BD8A1;
	mul.f32 	%f3213, %f682, %f684;
	mul.f32 	%f4314, %f3213, 0fBF8BD8A1;
	mul.f32 	%f3214, %f684, %f684;
	add.f32 	%f3215, %f3214, %f3214;
	sub.f32 	%f3216, %f3215, %f3211;
	sub.f32 	%f3217, %f3216, %f3212;
	mul.f32 	%f4308, %f3217, 0f3EA17B01;
	mul.f32 	%f3218, %f683, %f684;
	mul.f32 	%f4302, %f3218, 0fBF8BD8A1;
	mul.f32 	%f3219, %f682, %f683;
	mul.f32 	%f4296, %f3219, 0f3F8BD8A1;
	mul.f32 	%f4379, %f683, 0fBF170D19;
	mul.f32 	%f3220, %f3211, 0f40400000;
	sub.f32 	%f4380, %f3220, %f3212;
	mul.f32 	%f4326, %f4379, %f4380;
	mul.f32 	%f4377, %f3219, 0f4038FFC7;
	mul.f32 	%f4332, %f684, %f4377;
	mul.f32 	%f4376, %f683, 0fBEEA01E8;
	mul.f32 	%f3221, %f3214, 0f40800000;
	sub.f32 	%f3222, %f3221, %f3211;
	sub.f32 	%f4373, %f3222, %f3212;
	mul.f32 	%f4338, %f4376, %f4373;
	mul.f32 	%f4374, %f684, 0f3EBF10F8;
	mul.f32 	%f3223, %f3212, 0f40400000;
	sub.f32 	%f3224, %f3215, %f3220;
	sub.f32 	%f4375, %f3224, %f3223;
	mul.f32 	%f4344, %f4374, %f4375;
	mul.f32 	%f4372, %f682, 0fBEEA01E8;
	mul.f32 	%f4350, %f4372, %f4373;
	mul.f32 	%f4370, %f684, 0f3FB8FFC7;
	mul.f32 	%f4356, %f4370, %f4371;
	mul.f32 	%f4368, %f682, 0fBF170D19;
	sub.f32 	%f4369, %f3211, %f3223;
	mul.f32 	%f4362, %f4368, %f4369;
	fma.rn.f32 	%f3225, %f4326, %f4234, %f4365;
	fma.rn.f32 	%f3226, %f4326, %f4235, %f4366;
	fma.rn.f32 	%f3227, %f4326, %f4236, %f4367;
	fma.rn.f32 	%f3228, %f4332, %f4237, %f3225;
	fma.rn.f32 	%f3229, %f4332, %f4238, %f3226;
	fma.rn.f32 	%f3230, %f4332, %f4239, %f3227;
	fma.rn.f32 	%f3231, %f4338, %f4240, %f3228;
	fma.rn.f32 	%f3232, %f4338, %f4241, %f3229;
	fma.rn.f32 	%f3233, %f4338, %f4242, %f3230;
	fma.rn.f32 	%f3234, %f4344, %f4243, %f3231;
	fma.rn.f32 	%f3235, %f4344, %f4244, %f3232;
	fma.rn.f32 	%f3236, %f4344, %f4245, %f3233;
	fma.rn.f32 	%f3237, %f4350, %f4246, %f3234;
	fma.rn.f32 	%f3238, %f4350, %f4247, %f3235;
	fma.rn.f32 	%f3239, %f4350, %f4248, %f3236;
	fma.rn.f32 	%f3240, %f4356, %f4249, %f3237;
	fma.rn.f32 	%f3241, %f4356, %f4250, %f3238;
	fma.rn.f32 	%f3242, %f4356, %f4251, %f3239;
	fma.rn.f32 	%f4365, %f4362, %f4252, %f3240;
	fma.rn.f32 	%f4366, %f4362, %f4253, %f3241;
	fma.rn.f32 	%f4367, %f4362, %f4254, %f3242;
	mov.pred 	%p130, 0;
	mov.f32 	%f4275, %f4210;
	mov.f32 	%f4276, %f4211;
	mov.f32 	%f4277, %f4212;
	mov.f32 	%f4281, %f4213;
	mov.f32 	%f4282, %f4214;
	mov.f32 	%f4283, %f4215;
	mov.f32 	%f4287, %f4216;
	mov.f32 	%f4288, %f4217;
	mov.f32 	%f4289, %f4218;
	mov.f32 	%f4293, %f4219;
	mov.f32 	%f4294, %f4220;
	mov.f32 	%f4295, %f4221;
	mov.f32 	%f4297, %f4296;
	mov.f32 	%f4298, %f4296;
	mov.f32 	%f4299, %f4222;
	mov.f32 	%f4300, %f4223;
	mov.f32 	%f4301, %f4224;
	mov.f32 	%f4303, %f4302;
	mov.f32 	%f4304, %f4302;
	mov.f32 	%f4305, %f4225;
	mov.f32 	%f4306, %f4226;
	mov.f32 	%f4307, %f4227;
	mov.f32 	%f4309, %f4308;
	mov.f32 	%f4310, %f4308;
	mov.f32 	%f4311, %f4228;
	mov.f32 	%f4312, %f4229;
	mov.f32 	%f4313, %f4230;
	mov.f32 	%f4315, %f4314;
	mov.f32 	%f4316, %f4314;
	mov.f32 	%f4317, %f4231;
	mov.f32 	%f4318, %f4232;
	mov.f32 	%f4319, %f4233;
	mov.f32 	%f4321, %f4320;
	mov.f32 	%f4322, %f4320;
	mov.f32 	%f4323, %f4234;
	mov.f32 	%f4324, %f4235;
	mov.f32 	%f4325, %f4236;
	mov.f32 	%f4327, %f4326;
	mov.f32 	%f4328, %f4326;
	mov.f32 	%f4329, %f4237;
	mov.f32 	%f4330, %f4238;
	mov.f32 	%f4331, %f4239;
	mov.f32 	%f4333, %f4332;
	mov.f32 	%f4334, %f4332;
	mov.f32 	%f4335, %f4240;
	mov.f32 	%f4336, %f4241;
	mov.f32 	%f4337, %f4242;
	mov.f32 	%f4339, %f4338;
	mov.f32 	%f4340, %f4338;
	mov.f32 	%f4341, %f4243;
	mov.f32 	%f4342, %f4244;
	mov.f32 	%f4343, %f4245;
	mov.f32 	%f4345, %f4344;
	mov.f32 	%f4346, %f4344;
	mov.f32 	%f4347, %f4246;
	mov.f32 	%f4348, %f4247;
	mov.f32 	%f4349, %f4248;
	mov.f32 	%f4351, %f4350;
	mov.f32 	%f4352, %f4350;
	mov.f32 	%f4353, %f4249;
	mov.f32 	%f4354, %f4250;
	mov.f32 	%f4355, %f4251;
	mov.f32 	%f4357, %f4356;
	mov.f32 	%f4358, %f4356;
	mov.f32 	%f4359, %f4252;
	mov.f32 	%f4360, %f4253;
	mov.f32 	%f4361, %f4254;
	mov.f32 	%f4363, %f4362;
	mov.f32 	%f4364, %f4362;
	mov.f32 	%f4378, %f684;
	mov.f32 	%f4381, %f682;
	mov.f32 	%f4382, %f683;
	mov.pred 	%p131, %p130;
$L__BB0_100:
	ld.param.u32 	%r983, [__kernel__vertex_shader_bwd_diff_param_5];
	setp.eq.s32 	%p120, %r983, 0;
	add.f32 	%f3294, %f4365, 0f3F000000;
	add.f32 	%f3295, %f4366, 0f3F000000;
	add.f32 	%f3296, %f4367, 0f3F000000;
	setp.gt.f32 	%p121, %f3294, 0f00000000;
	selp.f32 	%f938, %f4188, 0f00000000, %p121;
	setp.gt.f32 	%p122, %f3295, 0f00000000;
	selp.f32 	%f939, %f4189, 0f00000000, %p122;
	setp.gt.f32 	%p123, %f3296, 0f00000000;
	selp.f32 	%f940, %f4190, 0f00000000, %p123;
	mov.f32 	%f4464, 0f00000000;
	mov.f32 	%f4465, %f4464;
	mov.f32 	%f4466, %f4464;
	mov.f32 	%f4467, %f4464;
	mov.f32 	%f4468, %f4464;
	mov.f32 	%f4469, %f4464;
	mov.f32 	%f4470, %f4464;
	mov.f32 	%f4471, %f4464;
	mov.f32 	%f4472, %f4464;
	mov.f32 	%f4473, %f4464;
	mov.f32 	%f4474, %f4464;
	mov.f32 	%f4475, %f4464;
	mov.f32 	%f4476, %f4464;
	mov.f32 	%f4477, %f4464;
	mov.f32 	%f4478, %f4464;
	mov.f32 	%f4479, %f4464;
	mov.f32 	%f4480, %f4464;
	mov.f32 	%f4481, %f4464;
	mov.f32 	%f4482, %f4464;
	mov.f32 	%f4483, %f4464;
	mov.f32 	%f4484, %f4464;
	mov.f32 	%f4485, %f4464;
	mov.f32 	%f4486, %f4464;
	mov.f32 	%f4487, %f4464;
	mov.f32 	%f4488, %f4464;
	mov.f32 	%f4489, %f4464;
	mov.f32 	%f4490, %f4464;
	mov.f32 	%f4491, %f4464;
	mov.f32 	%f4492, %f4464;
	mov.f32 	%f4493, %f4464;
	mov.f32 	%f4494, %f4464;
	mov.f32 	%f4495, %f4464;
	mov.f32 	%f4496, %f4464;
	mov.f32 	%f4497, %f4464;
	mov.f32 	%f4498, %f4464;
	mov.f32 	%f4499, %f4464;
	mov.f32 	%f4500, %f4464;
	mov.f32 	%f4501, %f4464;
	mov.f32 	%f4502, %f4464;
	mov.f32 	%f4503, %f4464;
	mov.f32 	%f4504, %f4464;
	mov.f32 	%f4505, %f4464;
	mov.f32 	%f4506, %f4464;
	mov.f32 	%f4507, %f4464;
	mov.f32 	%f4508, %f4464;
	mov.f32 	%f4509, %f4464;
	mov.f32 	%f4510, %f4464;
	mov.f32 	%f4511, %f4464;
	mov.f32 	%f4512, %f4464;
	mov.f32 	%f4513, %f4464;
	mov.f32 	%f4514, %f4464;
	@%p120 bra 	$L__BB0_106;
	mov.f32 	%f4413, 0f00000000;
	mov.f32 	%f3973, 0f00000000;
	mov.f32 	%f4414, %f4413;
	mov.f32 	%f4415, %f4413;
	mov.f32 	%f4416, %f4413;
	mov.f32 	%f4417, %f4413;
	mov.f32 	%f4418, %f4413;
	mov.f32 	%f4419, %f4413;
	mov.f32 	%f4420, %f4413;
	mov.f32 	%f4421, %f4413;
	mov.f32 	%f4422, %f4413;
	mov.f32 	%f4423, %f4413;
	mov.f32 	%f4424, %f4413;
	mov.f32 	%f4425, %f4413;
	mov.f32 	%f4426, %f4413;
	mov.f32 	%f4427, %f4413;
	mov.f32 	%f4428, %f4413;
	mov.f32 	%f4429, %f4413;
	mov.f32 	%f4430, %f4413;
	mov.f32 	%f4431, %f4413;
	mov.f32 	%f4432, %f4413;
	mov.f32 	%f4433, %f4413;
	mov.f32 	%f4434, %f4413;
	mov.f32 	%f4435, %f4413;
	mov.f32 	%f4436, %f4413;
	mov.f32 	%f4437, %f4413;
	mov.f32 	%f4438, %f4413;
	mov.f32 	%f4439, %f4413;
	mov.f32 	%f4440, %f4413;
	mov.f32 	%f4441, %f4413;
	mov.f32 	%f4442, %f4413;
	mov.f32 	%f4443, %f4413;
	mov.f32 	%f4444, %f4413;
	mov.f32 	%f4445, %f4413;
	mov.f32 	%f4446, %f4413;
	mov.f32 	%f4447, %f4413;
	mov.f32 	%f4448, %f4413;
	mov.f32 	%f4449, %f4413;
	mov.f32 	%f4450, %f4413;
	mov.f32 	%f4451, %f4413;
	mov.f32 	%f4452, %f4413;
	mov.f32 	%f4453, %f4413;
	mov.f32 	%f4454, %f4413;
	mov.f32 	%f4455, %f4413;
	mov.f32 	%f4456, %f4413;
	mov.f32 	%f4457, %f4413;
	mov.f32 	%f4458, %f4413;
	mov.f32 	%f4459, %f4413;
	mov.f32 	%f4460, %f4413;
	mov.f32 	%f4461, %f4413;
	mov.f32 	%f4462, %f4413;
	mov.f32 	%f4463, %f4413;
	@%p130 bra 	$L__BB0_105;
	mov.f32 	%f4383, 0f00000000;
	mov.f32 	%f4384, %f4383;
	mov.f32 	%f4385, %f4383;
	mov.f32 	%f4386, %f4383;
	mov.f32 	%f4387, %f4383;
	mov.f32 	%f4388, %f4383;
	mov.f32 	%f4389, %f4383;
	mov.f32 	%f4390, %f4383;
	mov.f32 	%f4391, %f4383;
	mov.f32 	%f4392, %f4383;
	mov.f32 	%f4393, %f4383;
	mov.f32 	%f4394, %f4383;
	mov.f32 	%f4395, %f4383;
	mov.f32 	%f4396, %f4383;
	mov.f32 	%f4397, %f4383;
	mov.f32 	%f4398, %f4383;
	mov.f32 	%f4399, %f4383;
	mov.f32 	%f4400, %f4383;
	mov.f32 	%f4401, %f4383;
	mov.f32 	%f4402, %f4383;
	mov.f32 	%f4403, %f4383;
	mov.f32 	%f4404, %f4383;
	mov.f32 	%f4405, %f4383;
	mov.f32 	%f4406, %f4383;
	mov.f32 	%f4407, %f4383;
	mov.f32 	%f4408, %f4383;
	mov.f32 	%f4409, %f4383;
	mov.f32 	%f4410, %f4383;
	mov.f32 	%f4411, %f4383;
	mov.f32 	%f4412, %f4383;
	@%p131 bra 	$L__BB0_104;
	mul.f32 	%f3395, %f4360, %f939;
	fma.rn.f32 	%f3396, %f4359, %f938, %f3395;
	fma.rn.f32 	%f3397, %f4361, %f940, %f3396;
	mul.f32 	%f3398, %f4368, %f3397;
	mul.f32 	%f3399, %f4354, %f939;
	fma.rn.f32 	%f3400, %f4353, %f938, %f3399;
	fma.rn.f32 	%f3401, %f4355, %f940, %f3400;
	mul.f32 	%f4404, %f4370, %f3401;
	mul.f32 	%f3402, %f4371, %f3401;
	mul.f32 	%f3403, %f4348, %f939;
	fma.rn.f32 	%f3404, %f4347, %f938, %f3403;
	fma.rn.f32 	%f3405, %f4349, %f940, %f3404;
	mul.f32 	%f3406, %f4342, %f939;
	fma.rn.f32 	%f3407, %f4341, %f938, %f3406;
	fma.rn.f32 	%f3408, %f4343, %f940, %f3407;
	mul.f32 	%f4405, %f4374, %f3408;
	neg.f32 	%f3409, %f4405;
	sub.f32 	%f3410, %f3409, %f3398;
	mul.f32 	%f3411, %f3410, 0f40400000;
	mul.f32 	%f3412, %f4375, %f3408;
	mul.f32 	%f3413, %f3412, 0f3EBF10F8;
	mul.f32 	%f3414, %f4336, %f939;
	fma.rn.f32 	%f3415, %f4335, %f938, %f3414;
	fma.rn.f32 	%f3416, %f4337, %f940, %f3415;
	mul.f32 	%f3417, %f4376, %f3416;
	fma.rn.f32 	%f3418, %f4372, %f3405, %f3417;
	mul.f32 	%f4407, %f3418, 0f40800000;
	mul.f32 	%f3419, %f4373, %f3416;
	mul.f32 	%f3420, %f4330, %f939;
	fma.rn.f32 	%f3421, %f4329, %f938, %f3420;
	fma.rn.f32 	%f3422, %f4331, %f940, %f3421;
	mul.f32 	%f3423, %f4378, %f3422;
	mul.f32 	%f4406, %f3423, 0f4038FFC7;
	mul.f32 	%f3424, %f4324, %f939;
	fma.rn.f32 	%f3425, %f4323, %f938, %f3424;
	fma.rn.f32 	%f3426, %f4325, %f940, %f3425;
	mul.f32 	%f3427, %f4379, %f3426;
	sub.f32 	%f3428, %f3427, %f4405;
	mul.f32 	%f3429, %f4380, %f3426;
	mul.f32 	%f3430, %f3429, 0fBF170D19;
	mul.f32 	%f3431, %f4369, %f3397;
	mul.f32 	%f3432, %f4373, %f3405;
	mul.f32 	%f3433, %f3432, 0fBEEA01E8;
	fma.rn.f32 	%f4410, %f3431, 0fBF170D19, %f3433;
	fma.rn.f32 	%f4383, %f4326, %f938, 0f00000000;
	fma.rn.f32 	%f4384, %f4327, %f939, 0f00000000;
	fma.rn.f32 	%f4385, %f4328, %f940, 0f00000000;
	fma.rn.f32 	%f4386, %f4332, %f938, 0f00000000;
	fma.rn.f32 	%f4387, %f4333, %f939, 0f00000000;
	fma.rn.f32 	%f4388, %f4334, %f940, 0f00000000;
	fma.rn.f32 	%f4389, %f4338, %f938, 0f00000000;
	fma.rn.f32 	%f4390, %f4339, %f939, 0f00000000;
	fma.rn.f32 	%f4391, %f4340, %f940, 0f00000000;
	fma.rn.f32 	%f4392, %f4344, %f938, 0f00000000;
	fma.rn.f32 	%f4393, %f4345, %f939, 0f00000000;
	fma.rn.f32 	%f4394, %f4346, %f940, 0f00000000;
	fma.rn.f32 	%f4395, %f4350, %f938, 0f00000000;
	fma.rn.f32 	%f4396, %f4351, %f939, 0f00000000;
	fma.rn.f32 	%f4397, %f4352, %f940, 0f00000000;
	fma.rn.f32 	%f4398, %f4356, %f938, 0f00000000;
	fma.rn.f32 	%f4399, %f4357, %f939, 0f00000000;
	fma.rn.f32 	%f4400, %f4358, %f940, 0f00000000;
	fma.rn.f32 	%f4401, %f4362, %f938, 0f00000000;
	fma.rn.f32 	%f4402, %f4363, %f939, 0f00000000;
	fma.rn.f32 	%f4403, %f4364, %f940, 0f00000000;
	sub.f32 	%f3434, %f3411, %f3418;
	sub.f32 	%f4408, %f3434, %f3427;
	sub.f32 	%f3435, %f3398, %f3418;
	fma.rn.f32 	%f4409, %f3428, 0f40400000, %f3435;
	fma.rn.f32 	%f3436, %f3402, 0f3FB8FFC7, %f3413;
	fma.rn.f32 	%f4412, %f4377, %f3422, %f3436;
	fma.rn.f32 	%f4411, %f3419, 0fBEEA01E8, %f3430;
$L__BB0_104:
	mul.f32 	%f3437, %f4318, %f939;
	fma.rn.f32 	%f3438, %f4317, %f938, %f3437;
	fma.rn.f32 	%f3439, %f4319, %f940, %f3438;
	fma.rn.f32 	%f3440, %f3439, 0f3F0BD8A1, %f4404;
	mul.f32 	%f3441, %f4312, %f939;
	fma.rn.f32 	%f3442, %f4311, %f938, %f3441;
	fma.rn.f32 	%f3443, %f4313, %f940, %f3442;
	mul.f32 	%f3444, %f3443, 0fBF8BD8A1;
	mul.f32 	%f3445, %f4306, %f939;
	fma.rn.f32 	%f3446, %f4305, %f938, %f3445;
	fma.rn.f32 	%f3447, %f4307, %f940, %f3446;
	mul.f32 	%f3448, %f3447, 0f3EA17B01;
	neg.f32 	%f3449, %f3448;
	mul.f32 	%f3450, %f4300, %f939;
	fma.rn.f32 	%f3451, %f4299, %f938, %f3450;
	fma.rn.f32 	%f3452, %f4301, %f940, %f3451;
	mul.f32 	%f3453, %f3452, 0fBF8BD8A1;
	mul.f32 	%f3454, %f4294, %f939;
	mul.f32 	%f3455, %f4382, %f3453;
	fma.rn.f32 	%f3456, %f4293, %f938, %f3454;
	fma.rn.f32 	%f3457, %f4295, %f940, %f3456;
	fma.rn.f32 	%f3458, %f3457, 0f3F8BD8A1, %f4406;
	mul.f32 	%f3459, %f4381, %f3458;
	mul.f32 	%f3460, %f4382, %f3458;
	add.f32 	%f3461, %f4405, %f3448;
	fma.rn.f32 	%f3462, %f3461, 0f40000000, %f4407;
	sub.f32 	%f3463, %f3449, %f3440;
	add.f32 	%f3464, %f4408, %f3463;
	sub.f32 	%f3465, %f3440, %f3448;
	add.f32 	%f3466, %f4409, %f3465;
	add.f32 	%f4413, %f3973, 0f00000000;
	add.f32 	%f4414, %f3973, 0f00000000;
	add.f32 	%f4415, %f3973, 0f00000000;
	add.f32 	%f4416, %f3973, 0f00000000;
	add.f32 	%f4417, %f3973, 0f00000000;
	add.f32 	%f4418, %f3973, 0f00000000;
	add.f32 	%f4419, %f3973, 0f00000000;
	add.f32 	%f4420, %f3973, 0f00000000;
	add.f32 	%f4421, %f3973, 0f00000000;
	add.f32 	%f4422, %f3973, 0f00000000;
	add.f32 	%f4423, %f3973, 0f00000000;
	add.f32 	%f4424, %f3973, 0f00000000;
	fma.rn.f32 	%f4425, %f4296, %f938, %f3973;
	fma.rn.f32 	%f4426, %f4297, %f939, %f3973;
	fma.rn.f32 	%f4427, %f4298, %f940, %f3973;
	fma.rn.f32 	%f4428, %f4302, %f938, %f3973;
	fma.rn.f32 	%f4429, %f4303, %f939, %f3973;
	fma.rn.f32 	%f4430, %f4304, %f940, %f3973;
	fma.rn.f32 	%f4431, %f4308, %f938, %f3973;
	fma.rn.f32 	%f4432, %f4309, %f939, %f3973;
	fma.rn.f32 	%f4433, %f4310, %f940, %f3973;
	fma.rn.f32 	%f4434, %f4314, %f938, %f3973;
	fma.rn.f32 	%f4435, %f4315, %f939, %f3973;
	fma.rn.f32 	%f4436, %f4316, %f940, %f3973;
	fma.rn.f32 	%f4437, %f4320, %f938, %f3973;
	fma.rn.f32 	%f4438, %f4321, %f939, %f3973;
	fma.rn.f32 	%f4439, %f4322, %f940, %f3973;
	add.f32 	%f4440, %f4383, 0f00000000;
	add.f32 	%f4441, %f4384, 0f00000000;
	add.f32 	%f4442, %f4385, 0f00000000;
	add.f32 	%f4443, %f4386, 0f00000000;
	add.f32 	%f4444, %f4387, 0f00000000;
	add.f32 	%f4445, %f4388, 0f00000000;
	add.f32 	%f4446, %f4389, 0f00000000;
	add.f32 	%f4447, %f4390, 0f00000000;
	add.f32 	%f4448, %f4391, 0f00000000;
	add.f32 	%f4449, %f4392, 0f00000000;
	add.f32 	%f4450, %f4393, 0f00000000;
	add.f32 	%f4451, %f4394, 0f00000000;
	add.f32 	%f4452, %f4395, 0f00000000;
	add.f32 	%f4453, %f4396, 0f00000000;
	add.f32 	%f4454, %f4397, 0f00000000;
	add.f32 	%f4455, %f4398, 0f00000000;
	add.f32 	%f4456, %f4399, 0f00000000;
	add.f32 	%f4457, %f4400, 0f00000000;
	add.f32 	%f4458, %f4401, 0f00000000;
	add.f32 	%f4459, %f4402, 0f00000000;
	add.f32 	%f4460, %f4403, 0f00000000;
	fma.rn.f32 	%f3467, %f4378, %f3453, %f3459;
	fma.rn.f32 	%f3468, %f4382, %f3464, %f3467;
	fma.rn.f32 	%f3469, %f4382, %f3464, %f3468;
	add.f32 	%f4463, %f4411, %f3469;
	fma.rn.f32 	%f3470, %f4381, %f3444, %f3455;
	fma.rn.f32 	%f3471, %f4378, %f3462, %f3470;
	fma.rn.f32 	%f3472, %f4378, %f3462, %f3471;
	add.f32 	%f4462, %f4412, %f3472;
	fma.rn.f32 	%f3473, %f4378, %f3444, %f3460;
	fma.rn.f32 	%f3474, %f4381, %f3466, %f3473;
	fma.rn.f32 	%f3475, %f4381, %f3466, %f3474;
	add.f32 	%f4461, %f4410, %f3475;
$L__BB0_105:
	neg.f32 	%f3476, %f939;
	mul.f32 	%f3477, %f4288, %f3476;
	mul.f32 	%f3478, %f4282, %f939;
	mul.f32 	%f3479, %f4276, %f3476;
	mul.f32 	%f3480, %f938, %f4287;
	sub.f32 	%f3481, %f3477, %f3480;
	mul.f32 	%f3482, %f940, %f4289;
	sub.f32 	%f3483, %f3481, %f3482;
	fma.rn.f32 	%f4464, %f3483, 0f3EFA2A1C, %f4461;
	mul.f32 	%f3484, %f938, %f4275;
	sub.f32 	%f3485, %f3479, %f3484;
	mul.f32 	%f3486, %f940, %f4277;
	sub.f32 	%f3487, %f3485, %f3486;
	fma.rn.f32 	%f4465, %f3487, 0f3EFA2A1C, %f4463;
	fma.rn.f32 	%f3488, %f4281, %f938, %f3478;
	fma.rn.f32 	%f3489, %f4283, %f940, %f3488;
	fma.rn.f32 	%f4466, %f3489, 0f3EFA2A1C, %f4462;
	add.f32 	%f4467, %f4413, 0f00000000;
	add.f32 	%f4468, %f4414, 0f00000000;
	add.f32 	%f4469, %f4415, 0f00000000;
	mul.f32 	%f3490, %f938, %f4280;
	sub.f32 	%f4470, %f4416, %f3490;
	mul.f32 	%f3491, %f939, %f4280;
	sub.f32 	%f4471, %f4417, %f3491;
	mul.f32 	%f3492, %f940, %f4280;
	sub.f32 	%f4472, %f4418, %f3492;
	fma.rn.f32 	%f4473, %f4286, %f938, %f4419;
	fma.rn.f32 	%f4474, %f4286, %f939, %f4420;
	fma.rn.f32 	%f4475, %f4286, %f940, %f4421;
	mul.f32 	%f3493, %f938, %f4292;
	sub.f32 	%f4476, %f4422, %f3493;
	mul.f32 	%f3494, %f939, %f4292;
	sub.f32 	%f4477, %f4423, %f3494;
	mul.f32 	%f3495, %f940, %f4292;
	sub.f32 	%f4478, %f4424, %f3495;
	add.f32 	%f4479, %f4425, 0f00000000;
	add.f32 	%f4480, %f4426, 0f00000000;
	add.f32 	%f4481, %f4427, 0f00000000;
	add.f32 	%f4482, %f4428, 0f00000000;
	add.f32 	%f4483, %f4429, 0f00000000;
	add.f32 	%f4484, %f4430, 0f00000000;
	add.f32 	%f4485, %f4431, 0f00000000;
	add.f32 	%f4486, %f4432, 0f00000000;
	add.f32 	%f4487, %f4433, 0f00000000;
	add.f32 	%f4488, %f4434, 0f00000000;
	add.f32 	%f4489, %f4435, 0f00000000;
	add.f32 	%f4490, %f4436, 0f00000000;
	add.f32 	%f4491, %f4437, 0f00000000;
	add.f32 	%f4492, %f4438, 0f00000000;
	add.f32 	%f4493, %f4439, 0f00000000;
	add.f32 	%f4494, %f4440, 0f00000000;
	add.f32 	%f4495, %f4441, 0f00000000;
	add.f32 	%f4496, %f4442, 0f00000000;
	add.f32 	%f4497, %f4443, 0f00000000;
	add.f32 	%f4498, %f4444, 0f00000000;
	add.f32 	%f4499, %f4445, 0f00000000;
	add.f32 	%f4500, %f4446, 0f00000000;
	add.f32 	%f4501, %f4447, 0f00000000;
	add.f32 	%f4502, %f4448, 0f00000000;
	add.f32 	%f4503, %f4449, 0f00000000;
	add.f32 	%f4504, %f4450, 0f00000000;
	add.f32 	%f4505, %f4451, 0f00000000;
	add.f32 	%f4506, %f4452, 0f00000000;
	add.f32 	%f4507, %f4453, 0f00000000;
	add.f32 	%f4508, %f4454, 0f00000000;
	add.f32 	%f4509, %f4455, 0f00000000;
	add.f32 	%f4510, %f4456, 0f00000000;
	add.f32 	%f4511, %f4457, 0f00000000;
	add.f32 	%f4512, %f4458, 0f00000000;
	add.f32 	%f4513, %f4459, 0f00000000;
	add.f32 	%f4514, %f4460, 0f00000000;
$L__BB0_106:
	mul.f32 	%f3496, %f679, %f4465;
	rcp.rn.f32 	%f3497, %f681;
	fma.rn.f32 	%f3498, %f678, %f4464, %f3496;
	fma.rn.f32 	%f3499, %f680, %f4466, %f3498;
	mul.f32 	%f3500, %f681, %f681;
	div.rn.f32 	%f3501, %f3499, %f3500;
	mul.f32 	%f3502, %f679, %f679;
	fma.rn.f32 	%f3503, %f678, %f678, %f3502;
	fma.rn.f32 	%f3504, %f680, %f680, %f3503;
	max.f32 	%f3505, %f3504, 0f33D6BF95;
	sqrt.rn.f32 	%f3506, %f3505;
	mov.f32 	%f3507, 0fBF000000;
	div.rn.f32 	%f3508, %f3507, %f3506;
	mul.f32 	%f3509, %f3501, %f3508;
	mul.f32 	%f3510, %f680, %f3509;
	mul.f32 	%f3511, %f679, %f3509;
	mul.f32 	%f3512, %f678, %f3509;
	fma.rn.f32 	%f3513, %f678, %f3509, %f3512;
	fma.rn.f32 	%f3514, %f679, %f3509, %f3511;
	fma.rn.f32 	%f3515, %f680, %f3509, %f3510;
	fma.rn.f32 	%f3516, %f3497, %f4464, %f3513;
	fma.rn.f32 	%f3517, %f3497, %f4465, %f3514;
	fma.rn.f32 	%f3518, %f3497, %f4466, %f3515;
	fma.rn.f32 	%f3519, %f938, 0f3E906EBB, %f4467;
	fma.rn.f32 	%f3520, %f939, 0f3E906EBB, %f4468;
	fma.rn.f32 	%f3521, %f940, 0f3E906EBB, %f4469;
	add.f32 	%f3522, %f4470, 0f00000000;
	add.f32 	%f3523, %f4471, 0f00000000;
	add.f32 	%f3524, %f4472, 0f00000000;
	add.f32 	%f3525, %f4473, 0f00000000;
	add.f32 	%f3526, %f4474, 0f00000000;
	add.f32 	%f3527, %f4475, 0f00000000;
	add.f32 	%f3528, %f4476, 0f00000000;
	add.f32 	%f3529, %f4477, 0f00000000;
	add.f32 	%f3530, %f4478, 0f00000000;
	add.f32 	%f3531, %f4479, 0f00000000;
	add.f32 	%f3532, %f4480, 0f00000000;
	add.f32 	%f3533, %f4481, 0f00000000;
	add.f32 	%f3534, %f4482, 0f00000000;
	add.f32 	%f3535, %f4483, 0f00000000;
	add.f32 	%f3536, %f4484, 0f00000000;
	add.f32 	%f3537, %f4485, 0f00000000;
	add.f32 	%f3538, %f4486, 0f00000000;
	add.f32 	%f3539, %f4487, 0f00000000;
	add.f32 	%f3540, %f4488, 0f00000000;
	add.f32 	%f3541, %f4489, 0f00000000;
	add.f32 	%f3542, %f4490, 0f00000000;
	add.f32 	%f3543, %f4491, 0f00000000;
	add.f32 	%f3544, %f4492, 0f00000000;
	add.f32 	%f3545, %f4493, 0f00000000;
	add.f32 	%f3546, %f4494, 0f00000000;
	add.f32 	%f3547, %f4495, 0f00000000;
	add.f32 	%f3548, %f4496, 0f00000000;
	add.f32 	%f3549, %f4497, 0f00000000;
	add.f32 	%f3550, %f4498, 0f00000000;
	add.f32 	%f3551, %f4499, 0f00000000;
	add.f32 	%f3552, %f4500, 0f00000000;
	add.f32 	%f3553, %f4501, 0f00000000;
	add.f32 	%f3554, %f4502, 0f00000000;
	add.f32 	%f3555, %f4503, 0f00000000;
	add.f32 	%f3556, %f4504, 0f00000000;
	add.f32 	%f3557, %f4505, 0f00000000;
	add.f32 	%f3558, %f4506, 0f00000000;
	add.f32 	%f3559, %f4507, 0f00000000;
	add.f32 	%f3560, %f4508, 0f00000000;
	add.f32 	%f3561, %f4509, 0f00000000;
	add.f32 	%f3562, %f4510, 0f00000000;
	add.f32 	%f3563, %f4511, 0f00000000;
	add.f32 	%f3564, %f4512, 0f00000000;
	add.f32 	%f3565, %f4513, 0f00000000;
	add.f32 	%f3566, %f4514, 0f00000000;
	add.f32 	%f3567, %f3519, 0f00000000;
	add.f32 	%f3568, %f3520, 0f00000000;
	add.f32 	%f3569, %f3521, 0f00000000;
	add.f32 	%f3570, %f3522, 0f00000000;
	add.f32 	%f3571, %f3523, 0f00000000;
	add.f32 	%f3572, %f3524, 0f00000000;
	add.f32 	%f3573, %f3525, 0f00000000;
	add.f32 	%f3574, %f3526, 0f00000000;
	add.f32 	%f3575, %f3527, 0f00000000;
	add.f32 	%f3576, %f3528, 0f00000000;
	add.f32 	%f3577, %f3529, 0f00000000;
	add.f32 	%f3578, %f3530, 0f00000000;
	add.f32 	%f3579, %f3531, 0f00000000;
	add.f32 	%f3580, %f3532, 0f00000000;
	add.f32 	%f3581, %f3533, 0f00000000;
	add.f32 	%f3582, %f3534, 0f00000000;
	add.f32 	%f3583, %f3535, 0f00000000;
	add.f32 	%f3584, %f3536, 0f00000000;
	add.f32 	%f3585, %f3537, 0f00000000;
	add.f32 	%f3586, %f3538, 0f00000000;
	add.f32 	%f3587, %f3539, 0f00000000;
	add.f32 	%f3588, %f3540, 0f00000000;
	add.f32 	%f3589, %f3541, 0f00000000;
	add.f32 	%f3590, %f3542, 0f00000000;
	add.f32 	%f3591, %f3543, 0f00000000;
	add.f32 	%f3592, %f3544, 0f00000000;
	add.f32 	%f3593, %f3545, 0f00000000;
	add.f32 	%f3594, %f3546, 0f00000000;
	add.f32 	%f3595, %f3547, 0f00000000;
	add.f32 	%f3596, %f3548, 0f00000000;
	add.f32 	%f3597, %f3549, 0f00000000;
	add.f32 	%f3598, %f3550, 0f00000000;
	add.f32 	%f3599, %f3551, 0f00000000;
	add.f32 	%f3600, %f3552, 0f00000000;
	add.f32 	%f3601, %f3553, 0f00000000;
	add.f32 	%f3602, %f3554, 0f00000000;
	add.f32 	%f3603, %f3555, 0f00000000;
	add.f32 	%f3604, %f3556, 0f00000000;
	add.f32 	%f3605, %f3557, 0f00000000;
	add.f32 	%f3606, %f3558, 0f00000000;
	add.f32 	%f3607, %f3559, 0f00000000;
	add.f32 	%f3608, %f3560, 0f00000000;
	add.f32 	%f3609, %f3561, 0f00000000;
	add.f32 	%f3610, %f3562, 0f00000000;
	add.f32 	%f3611, %f3563, 0f00000000;
	add.f32 	%f3612, %f3564, 0f00000000;
	add.f32 	%f3613, %f3565, 0f00000000;
	add.f32 	%f3614, %f3566, 0f00000000;
	add.f32 	%f3615, %f677, 0f00000000;
	add.f32 	%f3616, %f676, 0f00000000;
	add.f32 	%f3617, %f675, 0f00000000;
	add.f32 	%f3618, %f674, 0f00000000;
	add.f32 	%f3619, %f671, 0f00000000;
	add.f32 	%f3620, %f672, 0f00000000;
	add.f32 	%f3621, %f673, 0f00000000;
	add.f32 	%f4515, %f668, %f3516;
	add.f32 	%f4516, %f669, %f3517;
	add.f32 	%f4517, %f670, %f3518;
	add.f32 	%f1326, %f3567, 0f00000000;
	add.f32 	%f1327, %f3568, 0f00000000;
	add.f32 	%f1328, %f3569, 0f00000000;
	add.f32 	%f1329, %f3570, 0f00000000;
	add.f32 	%f1330, %f3571, 0f00000000;
	add.f32 	%f1331, %f3572, 0f00000000;
	add.f32 	%f1332, %f3573, 0f00000000;
	add.f32 	%f1333, %f3574, 0f00000000;
	add.f32 	%f1334, %f3575, 0f00000000;
	add.f32 	%f1335, %f3576, 0f00000000;
	add.f32 	%f1336, %f3577, 0f00000000;
	add.f32 	%f1337, %f3578, 0f00000000;
	add.f32 	%f4533, %f3579, 0f00000000;
	add.f32 	%f4534, %f3580, 0f00000000;
	add.f32 	%f4535, %f3581, 0f00000000;
	add.f32 	%f4536, %f3582, 0f00000000;
	add.f32 	%f4537, %f3583, 0f00000000;
	add.f32 	%f4538, %f3584, 0f00000000;
	add.f32 	%f4539, %f3585, 0f00000000;
	add.f32 	%f4540, %f3586, 0f00000000;
	add.f32 	%f4541, %f3587, 0f00000000;
	add.f32 	%f4542, %f3588, 0f00000000;
	add.f32 	%f4543, %f3589, 0f00000000;
	add.f32 	%f4544, %f3590, 0f00000000;
	add.f32 	%f4545, %f3591, 0f00000000;
	add.f32 	%f4546, %f3592, 0f00000000;
	add.f32 	%f4547, %f3593, 0f00000000;
	add.f32 	%f4548, %f3594, 0f00000000;
	add.f32 	%f4549, %f3595, 0f00000000;
	add.f32 	%f4550, %f3596, 0f00000000;
	add.f32 	%f4551, %f3597, 0f00000000;
	add.f32 	%f4552, %f3598, 0f00000000;
	add.f32 	%f4553, %f3599, 0f00000000;
	add.f32 	%f4554, %f3600, 0f00000000;
	add.f32 	%f4555, %f3601, 0f00000000;
	add.f32 	%f4556, %f3602, 0f00000000;
	add.f32 	%f4557, %f3603, 0f00000000;
	add.f32 	%f4558, %f3604, 0f00000000;
	add.f32 	%f4559, %f3605, 0f00000000;
	add.f32 	%f4560, %f3606, 0f00000000;
	add.f32 	%f4561, %f3607, 0f00000000;
	add.f32 	%f4562, %f3608, 0f00000000;
	add.f32 	%f4563, %f3609, 0f00000000;
	add.f32 	%f4564, %f3610, 0f00000000;
	add.f32 	%f4565, %f3611, 0f00000000;
	add.f32 	%f4566, %f3612, 0f00000000;
	add.f32 	%f4567, %f3613, 0f00000000;
	add.f32 	%f4568, %f3614, 0f00000000;
	add.f32 	%f4569, %f3615, 0f00000000;
	add.f32 	%f4570, %f3616, 0f00000000;
	add.f32 	%f4571, %f3617, 0f00000000;
	add.f32 	%f4572, %f3618, 0f00000000;
	add.f32 	%f4573, %f3619, 0f00000000;
	add.f32 	%f4574, %f3620, 0f00000000;
	add.f32 	%f4575, %f3621, 0f00000000;
	add.f32 	%f4520, %f629, 0f00000000;
	add.f32 	%f4519, %f628, 0f00000000;
	add.f32 	%f4518, %f627, 0f00000000;
$L__BB0_107:
	ld.param.u32 	%r984, [__kernel__vertex_shader_bwd_diff_param_5];
	fma.rn.f32 	%f3622, %f4139, %f4155, 0f00000000;
	fma.rn.f32 	%f3623, %f4138, %f4151, %f3622;
	fma.rn.f32 	%f3624, %f4137, %f4147, %f3623;
	fma.rn.f32 	%f3625, %f4136, %f4143, %f3624;
	fma.rn.f32 	%f3626, %f4139, %f4154, 0f00000000;
	fma.rn.f32 	%f3627, %f4138, %f4150, %f3626;
	fma.rn.f32 	%f3628, %f4137, %f4146, %f3627;
	fma.rn.f32 	%f3629, %f4136, %f4142, %f3628;
	fma.rn.f32 	%f3630, %f4139, %f4153, 0f00000000;
	fma.rn.f32 	%f3631, %f4138, %f4149, %f3630;
	fma.rn.f32 	%f3632, %f4137, %f4145, %f3631;
	fma.rn.f32 	%f3633, %f4136, %f4141, %f3632;
	fma.rn.f32 	%f3634, %f4139, %f4152, 0f00000000;
	fma.rn.f32 	%f3635, %f4138, %f4148, %f3634;
	fma.rn.f32 	%f3636, %f4137, %f4144, %f3635;
	fma.rn.f32 	%f3637, %f4136, %f4140, %f3636;
	fma.rn.f32 	%f3638, %f4135, %f4155, 0f00000000;
	fma.rn.f32 	%f3639, %f4134, %f4151, %f3638;
	fma.rn.f32 	%f3640, %f4133, %f4147, %f3639;
	fma.rn.f32 	%f3641, %f4132, %f4143, %f3640;
	fma.rn.f32 	%f3642, %f4135, %f4154, 0f00000000;
	fma.rn.f32 	%f3643, %f4134, %f4150, %f3642;
	fma.rn.f32 	%f3644, %f4133, %f4146, %f3643;
	fma.rn.f32 	%f3645, %f4132, %f4142, %f3644;
	fma.rn.f32 	%f3646, %f4135, %f4153, 0f00000000;
	fma.rn.f32 	%f3647, %f4134, %f4149, %f3646;
	fma.rn.f32 	%f3648, %f4133, %f4145, %f3647;
	fma.rn.f32 	%f3649, %f4132, %f4141, %f3648;
	fma.rn.f32 	%f3650, %f4135, %f4152, 0f00000000;
	fma.rn.f32 	%f3651, %f4134, %f4148, %f3650;
	fma.rn.f32 	%f3652, %f4133, %f4144, %f3651;
	fma.rn.f32 	%f3653, %f4132, %f4140, %f3652;
	fma.rn.f32 	%f3654, %f4131, %f4155, 0f00000000;
	fma.rn.f32 	%f3655, %f4130, %f4151, %f3654;
	fma.rn.f32 	%f3656, %f4129, %f4147, %f3655;
	fma.rn.f32 	%f3657, %f4128, %f4143, %f3656;
	fma.rn.f32 	%f3658, %f4131, %f4154, 0f00000000;
	fma.rn.f32 	%f3659, %f4130, %f4150, %f3658;
	fma.rn.f32 	%f3660, %f4129, %f4146, %f3659;
	fma.rn.f32 	%f3661, %f4128, %f4142, %f3660;
	fma.rn.f32 	%f3662, %f4131, %f4153, 0f00000000;
	fma.rn.f32 	%f3663, %f4130, %f4149, %f3662;
	fma.rn.f32 	%f3664, %f4129, %f4145, %f3663;
	fma.rn.f32 	%f3665, %f4128, %f4141, %f3664;
	fma.rn.f32 	%f3666, %f4131, %f4152, 0f00000000;
	fma.rn.f32 	%f3667, %f4130, %f4148, %f3666;
	fma.rn.f32 	%f3668, %f4129, %f4144, %f3667;
	fma.rn.f32 	%f3669, %f4128, %f4140, %f3668;
	fma.rn.f32 	%f3670, %f4127, %f4155, 0f00000000;
	fma.rn.f32 	%f3671, %f4126, %f4151, %f3670;
	fma.rn.f32 	%f3672, %f4125, %f4147, %f3671;
	fma.rn.f32 	%f3673, %f4124, %f4143, %f3672;
	fma.rn.f32 	%f3674, %f4127, %f4154, 0f00000000;
	fma.rn.f32 	%f3675, %f4126, %f4150, %f3674;
	fma.rn.f32 	%f3676, %f4125, %f4146, %f3675;
	fma.rn.f32 	%f3677, %f4124, %f4142, %f3676;
	fma.rn.f32 	%f3678, %f4127, %f4153, 0f00000000;
	fma.rn.f32 	%f3679, %f4126, %f4149, %f3678;
	fma.rn.f32 	%f3680, %f4125, %f4145, %f3679;
	fma.rn.f32 	%f3681, %f4124, %f4141, %f3680;
	fma.rn.f32 	%f3682, %f4127, %f4152, 0f00000000;
	fma.rn.f32 	%f3683, %f4126, %f4148, %f3682;
	fma.rn.f32 	%f3684, %f4125, %f4144, %f3683;
	fma.rn.f32 	%f3685, %f4124, %f4140, %f3684;
	mul.f32 	%f3686, %f4151, 0f00000000;
	fma.rn.f32 	%f3687, %f4155, 0f00000000, %f3686;
	fma.rn.f32 	%f3688, %f4520, %f4147, %f3687;
	fma.rn.f32 	%f3689, %f4143, 0f00000000, %f3688;
	mul.f32 	%f3690, %f4150, 0f00000000;
	fma.rn.f32 	%f3691, %f4154, 0f00000000, %f3690;
	fma.rn.f32 	%f3692, %f4520, %f4146, %f3691;
	fma.rn.f32 	%f3693, %f4142, 0f00000000, %f3692;
	mul.f32 	%f3694, %f4149, 0f00000000;
	fma.rn.f32 	%f3695, %f4153, 0f00000000, %f3694;
	fma.rn.f32 	%f3696, %f4520, %f4145, %f3695;
	fma.rn.f32 	%f3697, %f4141, 0f00000000, %f3696;
	fma.rn.f32 	%f3698, %f3625, %f4118, 0f00000000;
	fma.rn.f32 	%f3699, %f3629, %f4117, %f3698;
	fma.rn.f32 	%f3700, %f3633, %f4116, %f3699;
	add.f32 	%f3701, %f3700, %f3637;
	fma.rn.f32 	%f3702, %f3641, %f4118, 0f00000000;
	fma.rn.f32 	%f3703, %f3645, %f4117, %f3702;
	fma.rn.f32 	%f3704, %f3649, %f4116, %f3703;
	add.f32 	%f3705, %f3704, %f3653;
	fma.rn.f32 	%f3706, %f3657, %f4118, 0f00000000;
	fma.rn.f32 	%f3707, %f3661, %f4117, %f3706;
	fma.rn.f32 	%f3708, %f3665, %f4116, %f3707;
	add.f32 	%f3709, %f3708, %f3669;
	fma.rn.f32 	%f3710, %f3673, %f4118, 0f00000000;
	fma.rn.f32 	%f3711, %f3677, %f4117, %f3710;
	fma.rn.f32 	%f3712, %f3681, %f4116, %f3711;
	add.f32 	%f3713, %f3712, %f3685;
	add.f32 	%f3714, %f3713, 0f33D6BF95;
	mul.f32 	%f3715, %f3714, %f3714;
	div.rn.f32 	%f3716, %f4518, %f3715;
	div.rn.f32 	%f3717, %f4519, %f3715;
	mov.f32 	%f3718, 0f00000000;
	div.rn.f32 	%f3719, %f3718, %f3715;
	neg.f32 	%f3720, %f3717;
	mul.f32 	%f3721, %f3705, %f3720;
	mul.f32 	%f3722, %f3714, %f3716;
	mul.f32 	%f3723, %f3714, %f3717;
	mul.f32 	%f3724, %f3714, %f3719;
	mul.f32 	%f3725, %f3716, %f3701;
	sub.f32 	%f3726, %f3721, %f3725;
	mul.f32 	%f3727, %f3719, %f3709;
	sub.f32 	%f3728, %f3726, %f3727;
	mul.f32 	%f3729, %f3641, %f3723;
	fma.rn.f32 	%f3730, %f3625, %f3722, %f3729;
	fma.rn.f32 	%f3731, %f3657, %f3724, %f3730;
	fma.rn.f32 	%f3732, %f3673, %f3728, %f3731;
	mul.f32 	%f3733, %f3645, %f3723;
	fma.rn.f32 	%f3734, %f3629, %f3722, %f3733;
	fma.rn.f32 	%f3735, %f3661, %f3724, %f3734;
	fma.rn.f32 	%f3736, %f3677, %f3728, %f3735;
	mul.f32 	%f3737, %f3649, %f3723;
	fma.rn.f32 	%f3738, %f3633, %f3722, %f3737;
	fma.rn.f32 	%f3739, %f3665, %f3724, %f3738;
	fma.rn.f32 	%f3740, %f3681, %f3728, %f3739;
	add.f32 	%f3741, %f3689, %f3732;
	add.f32 	%f3742, %f3693, %f3736;
	add.f32 	%f3743, %f3697, %f3740;
	add.f32 	%f1381, %f3741, %f4515;
	add.f32 	%f1382, %f3742, %f4516;
	add.f32 	%f1383, %f3743, %f4517;
	cvta.to.global.u64 	%rd394, %rd62;
	mul.lo.s32 	%r873, %r1043, %r244;
	shl.b32 	%r874, %r245, 1;
	add.s32 	%r875, %r873, %r874;
	cvt.u64.u32 	%rd395, %r875;
	add.s64 	%rd396, %rd394, %rd395;
	atom.global.add.f32 	%f3744, [%rd396], %f4575;
	sub.s32 	%r876, %r875, %r245;
	cvt.u64.u32 	%rd397, %r876;
	add.s64 	%rd398, %rd394, %rd397;
	atom.global.add.f32 	%f3745, [%rd398], %f4574;
	cvt.u64.u32 	%rd399, %r873;
	add.s64 	%rd400, %rd394, %rd399;
	atom.global.add.f32 	%f3746, [%rd400], %f4573;
	cvta.to.global.u64 	%rd401, %rd60;
	mul.lo.s32 	%r877, %r1043, %r222;
	mad.lo.s32 	%r878, %r223, 3, %r877;
	cvt.u64.u32 	%rd402, %r878;
	add.s64 	%rd403, %rd401, %rd402;
	atom.global.add.f32 	%f3747, [%rd403], %f4572;
	sub.s32 	%r879, %r878, %r223;
	cvt.u64.u32 	%rd404, %r879;
	add.s64 	%rd405, %rd401, %rd404;
	atom.global.add.f32 	%f3748, [%rd405], %f4571;
	sub.s32 	%r880, %r879, %r223;
	cvt.u64.u32 	%rd406, %r880;
	add.s64 	%rd407, %rd401, %rd406;
	atom.global.add.f32 	%f3749, [%rd407], %f4570;
	cvt.u64.u32 	%rd408, %r877;
	add.s64 	%rd409, %rd401, %rd408;
	atom.global.add.f32 	%f3750, [%rd409], %f4569;
	cvta.to.global.u64 	%rd54, %rd58;
	setp.eq.s32 	%p124, %r984, 0;
	@%p124 bra 	$L__BB0_115;
	ld.param.u32 	%r985, [__kernel__vertex_shader_bwd_diff_param_5];
	setp.eq.s32 	%p125, %r985, 1;
	@%p125 bra 	$L__BB0_113;
	ld.param.u32 	%r986, [__kernel__vertex_shader_bwd_diff_param_5];
	setp.lt.u32 	%p126, %r986, 3;
	@%p126 bra 	$L__BB0_111;
	mul.lo.s32 	%r881, %r1043, %r200;
	mul.lo.s32 	%r882, %r201, 15;
	shl.b32 	%r883, %r202, 1;
	add.s32 	%r884, %r883, %r882;
	add.s32 	%r885, %r884, %r881;
	cvt.u64.u32 	%rd410, %r885;
	add.s64 	%rd411, %rd54, %rd410;
	atom.global.add.f32 	%f3754, [%rd411], %f4568;
	sub.s32 	%r886, %r884, %r202;
	add.s32 	%r887, %r886, %r881;
	cvt.u64.u32 	%rd412, %r887;
	add.s64 	%rd413, %rd54, %rd412;
	atom.global.add.f32 	%f3755, [%rd413], %f4567;
	add.s32 	%r888, %r881, %r882;
	cvt.u64.u32 	%rd414, %r888;
	add.s64 	%rd415, %rd54, %rd414;
	atom.global.add.f32 	%f3756, [%rd415], %f4566;
	sub.s32 	%r889, %r884, %r201;
	add.s32 	%r890, %r889, %r881;
	cvt.u64.u32 	%rd416, %r890;
	add.s64 	%rd417, %rd54, %rd416;
	atom.global.add.f32 	%f3757, [%rd417], %f4565;
	sub.s32 	%r891, %r886, %r201;
	add.s32 	%r892, %r891, %r881;
	cvt.u64.u32 	%rd418, %r892;
	add.s64 	%rd419, %rd54, %rd418;
	atom.global.add.f32 	%f3758, [%rd419], %f4564;
	sub.s32 	%r893, %r888, %r201;
	cvt.u64.u32 	%rd420, %r893;
	add.s64 	%rd421, %rd54, %rd420;
	atom.global.add.f32 	%f3759, [%rd421], %f4563;
	sub.s32 	%r894, %r889, %r201;
	add.s32 	%r895, %r894, %r881;
	cvt.u64.u32 	%rd422, %r895;
	add.s64 	%rd423, %rd54, %rd422;
	atom.global.add.f32 	%f3760, [%rd423], %f4562;
	sub.s32 	%r896, %r891, %r201;
	add.s32 	%r897, %r896, %r881;
	cvt.u64.u32 	%rd424, %r897;
	add.s64 	%rd425, %rd54, %rd424;
	atom.global.add.f32 	%f3761, [%rd425], %f4561;
	sub.s32 	%r898, %r893, %r201;
	cvt.u64.u32 	%rd426, %r898;
	add.s64 	%rd427, %rd54, %rd426;
	atom.global.add.f32 	%f3762, [%rd427], %f4560;
	sub.s32 	%r899, %r894, %r201;
	add.s32 	%r900, %r899, %r881;
	cvt.u64.u32 	%rd428, %r900;
	add.s64 	%rd429, %rd54, %rd428;
	atom.global.add.f32 	%f3763, [%rd429], %f4559;
	sub.s32 	%r901, %r896, %r201;
	add.s32 	%r902, %r901, %r881;
	cvt.u64.u32 	%rd430, %r902;
	add.s64 	%rd431, %rd54, %rd430;
	atom.global.add.f32 	%f3764, [%rd431], %f4558;
	sub.s32 	%r903, %r898, %r201;
	cvt.u64.u32 	%rd432, %r903;
	add.s64 	%rd433, %rd54, %rd432;
	atom.global.add.f32 	%f3765, [%rd433], %f4557;
	sub.s32 	%r904, %r899, %r201;
	add.s32 	%r905, %r904, %r881;
	cvt.u64.u32 	%rd434, %r905;
	add.s64 	%rd435, %rd54, %rd434;
	atom.global.add.f32 	%f3766, [%rd435], %f4556;
	sub.s32 	%r906, %r901, %r201;
	add.s32 	%r907, %r906, %r881;
	cvt.u64.u32 	%rd436, %r907;
	add.s64 	%rd437, %rd54, %rd436;
	atom.global.add.f32 	%f3767, [%rd437], %f4555;
	sub.s32 	%r908, %r903, %r201;
	cvt.u64.u32 	%rd438, %r908;
	add.s64 	%rd439, %rd54, %rd438;
	atom.global.add.f32 	%f3768, [%rd439], %f4554;
	sub.s32 	%r909, %r904, %r201;
	add.s32 	%r910, %r909, %r881;
	cvt.u64.u32 	%rd440, %r910;
	add.s64 	%rd441, %rd54, %rd440;
	atom.global.add.f32 	%f3769, [%rd441], %f4553;
	sub.s32 	%r911, %r906, %r201;
	add.s32 	%r912, %r911, %r881;
	cvt.u64.u32 	%rd442, %r912;
	add.s64 	%rd443, %rd54, %rd442;
	atom.global.add.f32 	%f3770, [%rd443], %f4552;
	sub.s32 	%r913, %r908, %r201;
	cvt.u64.u32 	%rd444, %r913;
	add.s64 	%rd445, %rd54, %rd444;
	atom.global.add.f32 	%f3771, [%rd445], %f4551;
	sub.s32 	%r914, %r909, %r201;
	add.s32 	%r915, %r914, %r881;
	cvt.u64.u32 	%rd446, %r915;
	add.s64 	%rd447, %rd54, %rd446;
	atom.global.add.f32 	%f3772, [%rd447], %f4550;
	sub.s32 	%r916, %r911, %r201;
	add.s32 	%r917, %r916, %r881;
	cvt.u64.u32 	%rd448, %r917;
	add.s64 	%rd449, %rd54, %rd448;
	atom.global.add.f32 	%f3773, [%rd449], %f4549;
	sub.s32 	%r918, %r913, %r201;
	cvt.u64.u32 	%rd450, %r918;
	add.s64 	%rd451, %rd54, %rd450;
	atom.global.add.f32 	%f3774, [%rd451], %f4548;
	mov.f32 	%f4603, 0f00000000;
	mov.f32 	%f4604, %f4603;
	mov.f32 	%f4605, %f4603;
	mov.f32 	%f4606, %f4603;
	mov.f32 	%f4607, %f4603;
	mov.f32 	%f4608, %f4603;
	mov.f32 	%f4609, %f4603;
	mov.f32 	%f4610, %f4603;
	mov.f32 	%f4611, %f4603;
	mov.f32 	%f4612, %f4603;
	mov.f32 	%f4613, %f4603;
	mov.f32 	%f4614, %f4603;
	mov.f32 	%f4615, %f4603;
	mov.f32 	%f4616, %f4603;
	mov.f32 	%f4617, %f4603;
	mov.f32 	%f4618, %f4603;
	mov.f32 	%f4619, %f4603;
	mov.f32 	%f4620, %f4603;
	mov.f32 	%f4621, %f4603;
	mov.f32 	%f4622, %f4603;
	mov.f32 	%f4623, %f4603;
	mov.f32 	%f4624, %f4603;
	mov.f32 	%f4625, %f4603;
	mov.f32 	%f4626, %f4603;
	mov.f32 	%f4627, %f4603;
	mov.f32 	%f4628, %f4603;
	mov.f32 	%f4629, %f4603;
	bra.uni 	$L__BB0_112;
$L__BB0_111:
	add.f32 	%f4603, %f1326, 0f00000000;
	add.f32 	%f4604, %f1327, 0f00000000;
	add.f32 	%f4605, %f1328, 0f00000000;
	add.f32 	%f4606, %f1329, 0f00000000;
	add.f32 	%f4607, %f1330, 0f00000000;
	add.f32 	%f4608, %f1331, 0f00000000;
	add.f32 	%f4609, %f1332, 0f00000000;
	add.f32 	%f4610, %f1333, 0f00000000;
	add.f32 	%f4611, %f1334, 0f00000000;
	add.f32 	%f4612, %f1335, 0f00000000;
	add.f32 	%f4613, %f1336, 0f00000000;
	add.f32 	%f4614, %f1337, 0f00000000;
	add.f32 	%f4615, %f4533, 0f00000000;
	add.f32 	%f4616, %f4534, 0f00000000;
	add.f32 	%f4617, %f4535, 0f00000000;
	add.f32 	%f4618, %f4536, 0f00000000;
	add.f32 	%f4619, %f4537, 0f00000000;
	add.f32 	%f4620, %f4538, 0f00000000;
	add.f32 	%f4621, %f4539, 0f00000000;
	add.f32 	%f4622, %f4540, 0f00000000;
	add.f32 	%f4623, %f4541, 0f00000000;
	add.f32 	%f4624, %f4542, 0f00000000;
	add.f32 	%f4625, %f4543, 0f00000000;
	add.f32 	%f4626, %f4544, 0f00000000;
	add.f32 	%f4627, %f4545, 0f00000000;
	add.f32 	%f4628, %f4546, 0f00000000;
	add.f32 	%f4629, %f4547, 0f00000000;
	mov.f32 	%f1335, 0f00000000;
	mov.f32 	%f1336, %f1335;
	mov.f32 	%f1337, %f1335;
	mov.f32 	%f1332, %f1335;
	mov.f32 	%f1333, %f1335;
	mov.f32 	%f1334, %f1335;
	mov.f32 	%f1329, %f1335;
	mov.f32 	%f1330, %f1335;
	mov.f32 	%f1331, %f1335;
	mov.f32 	%f1326, %f1335;
	mov.f32 	%f1327, %f1335;
	mov.f32 	%f1328, %f1335;
	mov.f32 	%f4533, %f1335;
	mov.f32 	%f4534, %f1335;
	mov.f32 	%f4535, %f1335;
	mov.f32 	%f4536, %f1335;
	mov.f32 	%f4537, %f1335;
	mov.f32 	%f4538, %f1335;
	mov.f32 	%f4539, %f1335;
	mov.f32 	%f4540, %f1335;
	mov.f32 	%f4541, %f1335;
	mov.f32 	%f4542, %f1335;
	mov.f32 	%f4543, %f1335;
	mov.f32 	%f4544, %f1335;
	mov.f32 	%f4545, %f1335;
	mov.f32 	%f4546, %f1335;
	mov.f32 	%f4547, %f1335;
$L__BB0_112:
	add.f32 	%f3777, %f4627, %f4545;
	add.f32 	%f3778, %f4628, %f4546;
	add.f32 	%f3779, %f4629, %f4547;
	mul.lo.s32 	%r919, %r1043, %r200;
	shl.b32 	%r920, %r201, 3;
	shl.b32 	%r921, %r202, 1;
	add.s32 	%r922, %r921, %r920;
	add.s32 	%r923, %r922, %r919;
	cvt.u64.u32 	%rd452, %r923;
	add.s64 	%rd453, %rd54, %rd452;
	atom.global.add.f32 	%f3780, [%rd453], %f3779;
	sub.s32 	%r924, %r922, %r202;
	add.s32 	%r925, %r924, %r919;
	cvt.u64.u32 	%rd454, %r925;
	add.s64 	%rd455, %rd54, %rd454;
	atom.global.add.f32 	%f3781, [%rd455], %f3778;
	add.s32 	%r926, %r919, %r920;
	cvt.u64.u32 	%rd456, %r926;
	add.s64 	%rd457, %rd54, %rd456;
	atom.global.add.f32 	%f3782, [%rd457], %f3777;
	add.f32 	%f3783, %f4624, %f4542;
	add.f32 	%f3784, %f4625, %f4543;
	add.f32 	%f3785, %f4626, %f4544;
	sub.s32 	%r927, %r922, %r201;
	add.s32 	%r928, %r927, %r919;
	cvt.u64.u32 	%rd458, %r928;
	add.s64 	%rd459, %rd54, %rd458;
	atom.global.add.f32 	%f3786, [%rd459], %f3785;
	sub.s32 	%r929, %r924, %r201;
	add.s32 	%r930, %r929, %r919;
	cvt.u64.u32 	%rd460, %r930;
	add.s64 	%rd461, %rd54, %rd460;
	atom.global.add.f32 	%f3787, [%rd461], %f3784;
	sub.s32 	%r931, %r926, %r201;
	cvt.u64.u32 	%rd462, %r931;
	add.s64 	%rd463, %rd54, %rd462;
	atom.global.add.f32 	%f3788, [%rd463], %f3783;
	add.f32 	%f3789, %f4621, %f4539;
	add.f32 	%f3790, %f4622, %f4540;
	add.f32 	%f3791, %f4623, %f4541;
	sub.s32 	%r932, %r927, %r201;
	add.s32 	%r933, %r932, %r919;
	cvt.u64.u32 	%rd464, %r933;
	add.s64 	%rd465, %rd54, %rd464;
	atom.global.add.f32 	%f3792, [%rd465], %f3791;
	sub.s32 	%r934, %r929, %r201;
	add.s32 	%r935, %r934, %r919;
	cvt.u64.u32 	%rd466, %r935;
	add.s64 	%rd467, %rd54, %rd466;
	atom.global.add.f32 	%f3793, [%rd467], %f3790;
	sub.s32 	%r936, %r931, %r201;
	cvt.u64.u32 	%rd468, %r936;
	add.s64 	%rd469, %rd54, %rd468;
	atom.global.add.f32 	%f3794, [%rd469], %f3789;
	add.f32 	%f3795, %f4618, %f4536;
	add.f32 	%f3796, %f4619, %f4537;
	add.f32 	%f3797, %f4620, %f4538;
	sub.s32 	%r937, %r932, %r201;
	add.s32 	%r938, %r937, %r919;
	cvt.u64.u32 	%rd470, %r938;
	add.s64 	%rd471, %rd54, %rd470;
	atom.global.add.f32 	%f3798, [%rd471], %f3797;
	sub.s32 	%r939, %r934, %r201;
	add.s32 	%r940, %r939, %r919;
	cvt.u64.u32 	%rd472, %r940;
	add.s64 	%rd473, %rd54, %rd472;
	atom.global.add.f32 	%f3799, [%rd473], %f3796;
	sub.s32 	%r941, %r936, %r201;
	cvt.u64.u32 	%rd474, %r941;
	add.s64 	%rd475, %rd54, %rd474;
	atom.global.add.f32 	%f3800, [%rd475], %f3795;
	add.f32 	%f3801, %f4615, %f4533;
	add.f32 	%f3802, %f4616, %f4534;
	add.f32 	%f3803, %f4617, %f4535;
	sub.s32 	%r942, %r937, %r201;
	add.s32 	%r943, %r942, %r919;
	cvt.u64.u32 	%rd476, %r943;
	add.s64 	%rd477, %rd54, %rd476;
	atom.global.add.f32 	%f3804, [%rd477], %f3803;
	sub.s32 	%r944, %r939, %r201;
	add.s32 	%r945, %r944, %r919;
	cvt.u64.u32 	%rd478, %r945;
	add.s64 	%rd479, %rd54, %rd478;
	atom.global.add.f32 	%f3805, [%rd479], %f3802;
	sub.s32 	%r946, %r941, %r201;
	cvt.u64.u32 	%rd480, %r946;
	add.s64 	%rd481, %rd54, %rd480;
	atom.global.add.f32 	%f3806, [%rd481], %f3801;
	add.f32 	%f4630, %f4603, %f1326;
	add.f32 	%f4631, %f4604, %f1327;
	add.f32 	%f4632, %f4605, %f1328;
	add.f32 	%f4633, %f4606, %f1329;
	add.f32 	%f4634, %f4607, %f1330;
	add.f32 	%f4635, %f4608, %f1331;
	add.f32 	%f4636, %f4609, %f1332;
	add.f32 	%f4637, %f4610, %f1333;
	add.f32 	%f4638, %f4611, %f1334;
	add.f32 	%f4639, %f4612, %f1335;
	add.f32 	%f4640, %f4613, %f1336;
	add.f32 	%f4641, %f4614, %f1337;
	mov.f32 	%f4642, 0f00000000;
	mov.f32 	%f4643, %f4642;
	mov.f32 	%f4644, %f4642;
	mov.f32 	%f4645, %f4642;
	mov.f32 	%f4646, %f4642;
	mov.f32 	%f4647, %f4642;
	mov.f32 	%f4648, %f4642;
	mov.f32 	%f4649, %f4642;
	mov.f32 	%f4650, %f4642;
	mov.f32 	%f4651, %f4642;
	mov.f32 	%f4652, %f4642;
	mov.f32 	%f4653, %f4642;
	bra.uni 	$L__BB0_114;
$L__BB0_113:
	add.f32 	%f4642, %f1326, 0f00000000;
	add.f32 	%f4643, %f1327, 0f00000000;
	add.f32 	%f4644, %f1328, 0f00000000;
	add.f32 	%f4645, %f1329, 0f00000000;
	add.f32 	%f4646, %f1330, 0f00000000;
	add.f32 	%f4647, %f1331, 0f00000000;
	add.f32 	%f4648, %f1332, 0f00000000;
	add.f32 	%f4649, %f1333, 0f00000000;
	add.f32 	%f4650, %f1334, 0f00000000;
	add.f32 	%f4651, %f1335, 0f00000000;
	add.f32 	%f4652, %f1336, 0f00000000;
	add.f32 	%f4653, %f1337, 0f00000000;
	mov.f32 	%f4630, 0f00000000;
	mov.f32 	%f4631, %f4630;
	mov.f32 	%f4632, %f4630;
	mov.f32 	%f4633, %f4630;
	mov.f32 	%f4634, %f4630;
	mov.f32 	%f4635, %f4630;
	mov.f32 	%f4636, %f4630;
	mov.f32 	%f4637, %f4630;
	mov.f32 	%f4638, %f4630;
	mov.f32 	%f4639, %f4630;
	mov.f32 	%f4640, %f4630;
	mov.f32 	%f4641, %f4630;
$L__BB0_114:
	add.f32 	%f3808, %f4651, %f4639;
	add.f32 	%f3809, %f4652, %f4640;
	add.f32 	%f3810, %f4653, %f4641;
	mul.lo.s32 	%r947, %r1043, %r200;
	mul.lo.s32 	%r948, %r201, 3;
	shl.b32 	%r949, %r202, 1;
	add.s32 	%r950, %r949, %r948;
	add.s32 	%r951, %r950, %r947;
	cvt.u64.u32 	%rd482, %r951;
	add.s64 	%rd483, %rd54, %rd482;
	atom.global.add.f32 	%f3811, [%rd483], %f3810;
	sub.s32 	%r952, %r950, %r202;
	add.s32 	%r953, %r952, %r947;
	cvt.u64.u32 	%rd484, %r953;
	add.s64 	%rd485, %rd54, %rd484;
	atom.global.add.f32 	%f3812, [%rd485], %f3809;
	add.s32 	%r954, %r947, %r948;
	cvt.u64.u32 	%rd486, %r954;
	add.s64 	%rd487, %rd54, %rd486;
	atom.global.add.f32 	%f3813, [%rd487], %f3808;
	add.f32 	%f3814, %f4648, %f4636;
	add.f32 	%f3815, %f4649, %f4637;
	add.f32 	%f3816, %f4650, %f4638;
	shl.b32 	%r955, %r201, 1;
	sub.s32 	%r956, %r952, %r955;
	shl.b32 	%r957, %r956, 1;
	add.s32 	%r958, %r957, %r947;
	cvt.u64.u32 	%rd488, %r958;
	add.s64 	%rd489, %rd54, %rd488;
	atom.global.add.f32 	%f3817, [%rd489], %f3816;
	add.s32 	%r959, %r956, %r201;
	add.s32 	%r960, %r959, %r947;
	cvt.u64.u32 	%rd490, %r960;
	add.s64 	%rd491, %rd54, %rd490;
	atom.global.add.f32 	%f3818, [%rd491], %f3815;
	sub.s32 	%r961, %r954, %r201;
	cvt.u64.u32 	%rd492, %r961;
	add.s64 	%rd493, %rd54, %rd492;
	atom.global.add.f32 	%f3819, [%rd493], %f3814;
	add.f32 	%f3820, %f4645, %f4633;
	add.f32 	%f3821, %f4646, %f4634;
	add.f32 	%f3822, %f4647, %f4635;
	add.s32 	%r962, %r956, %r202;
	add.s32 	%r963, %r962, %r947;
	cvt.u64.u32 	%rd494, %r963;
	add.s64 	%rd495, %rd54, %rd494;
	atom.global.add.f32 	%f3823, [%rd495], %f3822;
	sub.s32 	%r964, %r958, %r956;
	cvt.u64.u32 	%rd496, %r964;
	add.s64 	%rd497, %rd54, %rd496;
	atom.global.add.f32 	%f3824, [%rd497], %f3821;
	sub.s32 	%r965, %r961, %r201;
	cvt.u64.u32 	%rd498, %r965;
	add.s64 	%rd499, %rd54, %rd498;
	atom.global.add.f32 	%f3825, [%rd499], %f3820;
	add.f32 	%f4654, %f4642, %f4630;
	add.f32 	%f4655, %f4643, %f4631;
	add.f32 	%f4656, %f4644, %f4632;
	mov.f32 	%f4657, 0f00000000;
	mov.f32 	%f4658, %f4657;
	mov.f32 	%f4659, %f4657;
	bra.uni 	$L__BB0_116;
$L__BB0_115:
	add.f32 	%f4657, %f1326, 0f00000000;
	add.f32 	%f4658, %f1327, 0f00000000;
	add.f32 	%f4659, %f1328, 0f00000000;
	mov.f32 	%f4654, 0f00000000;
	mov.f32 	%f4655, %f4654;
	mov.f32 	%f4656, %f4654;
$L__BB0_116:
	add.f32 	%f3826, %f4657, %f4654;
	add.f32 	%f3827, %f4658, %f4655;
	add.f32 	%f3828, %f4659, %f4656;
	mul.lo.s32 	%r966, %r1043, %r200;
	shl.b32 	%r967, %r202, 1;
	add.s32 	%r968, %r966, %r967;
	cvt.u64.u32 	%rd500, %r968;
	add.s64 	%rd501, %rd54, %rd500;
	atom.global.add.f32 	%f3829, [%rd501], %f3828;
	sub.s32 	%r969, %r968, %r202;
	cvt.u64.u32 	%rd502, %r969;
	add.s64 	%rd503, %rd54, %rd502;
	atom.global.add.f32 	%f3830, [%rd503], %f3827;
	cvt.u64.u32 	%rd504, %r966;
	add.s64 	%rd505, %rd54, %rd504;
	atom.global.add.f32 	%f3831, [%rd505], %f3826;
	cvta.to.global.u64 	%rd506, %rd56;
	mul.lo.s32 	%r970, %r1043, %r178;
	shl.b32 	%r971, %r179, 1;
	add.s32 	%r972, %r970, %r971;
	cvt.u64.u32 	%rd507, %r972;
	add.s64 	%rd508, %rd506, %rd507;
	add.f32 	%f3832, %f1383, 0f00000000;
	atom.global.add.f32 	%f3833, [%rd508], %f3832;
	sub.s32 	%r973, %r972, %r179;
	cvt.u64.u32 	%rd509, %r973;
	add.s64 	%rd510, %rd506, %rd509;
	add.f32 	%f3834, %f1382, 0f00000000;
	atom.global.add.f32 	%f3835, [%rd510], %f3834;
	cvt.u64.u32 	%rd511, %r970;
	add.s64 	%rd512, %rd506, %rd511;
	add.f32 	%f3836, %f1381, 0f00000000;
	atom.global.add.f32 	%f3837, [%rd512], %f3836;
$L__BB0_117:
	ret;

}
	// .globl	__kernel__vertex_shader_fwd_diff
.visible .entry __kernel__vertex_shader_fwd_diff(
	.param .align 8 .b8 __kernel__vertex_shader_fwd_diff_param_0[112],
	.param .align 8 .b8 __kernel__vertex_shader_fwd_diff_param_1[112],
	.param .align 8 .b8 __kernel__vertex_shader_fwd_diff_param_2[112],
	.param .align 8 .b8 __kernel__vertex_shader_fwd_diff_param_3[112],
	.param .align 8 .b8 __kernel__vertex_shader_fwd_diff_param_4[56],
	.param .u32 __kernel__vertex_shader_fwd_diff_param_5,
	.param .align 8 .b8 __kernel__vertex_shader_fwd_diff_param_6[56],
	.param .align 8 .b8 __kernel__vertex_shader_fwd_diff_param_7[56],
	.param .align 8 .b8 __kernel__vertex_shader_fwd_diff_param_8[56],
	.param .align 8 .b8 __kernel__vertex_shader_fwd_diff_param_9[56],
	.param .align 8 .b8 __kernel__vertex_shader_fwd_diff_param_10[56],
	.param .align 8 .b8 __kernel__vertex_shader_fwd_diff_param_11[56],
	.param .align 8 .b8 __kernel__vertex_shader_fwd_diff_param_12[112],
	.param .align 8 .b8 __kernel__vertex_shader_fwd_diff_param_13[112],
	.param .align 8 .b8 __kernel__vertex_shader_fwd_diff_param_14[112],
	.param .f32 __kernel__vertex_shader_fwd_diff_param_15,
	.param .f32 __kernel__vertex_shader_fwd_diff_param_16,
	.param .u32 __kernel__vertex_shader_fwd_diff_param_17,
	.param .u32 __kernel__vertex_shader_fwd_diff_param_18,
	.param .u32 __kernel__vertex_shader_fwd_diff_param_19,
	.param .u32 __kernel__vertex_shader_fwd_diff_param_20,
	.param .u32 __kernel__vertex_shader_fwd_diff_param_21,
	.param .u32 __kernel__vertex_shader_fwd_diff_param_22
)
{
	.local .align 4 .b8 	__local_depot1[28];
	.reg .b64 	%SP;
	.reg .b64 	%SPL;
	.reg .pred 	%p<55>;
	.reg .b16 	%rs<85>;
	.reg .b32 	%r<596>;
	.reg .b32 	%f<1941>;
	.reg .b64 	%rd<395>;
	.reg .b64 	%fd<9>;

	mov.u64 	%SPL, __local_depot1;
	ld.param.u64 	%rd55, [__kernel__vertex_shader_fwd_diff_param_14+56];
	ld.param.u64 	%rd54, [__kernel__vertex_shader_fwd_diff_param_14];
	ld.param.u64 	%rd53, [__kernel__vertex_shader_fwd_diff_param_13+56];
	ld.param.u64 	%rd52, [__kernel__vertex_shader_fwd_diff_param_13];
	ld.param.u64 	%rd51, [__kernel__vertex_shader_fwd_diff_param_12+56];
	ld.param.u64 	%rd50, [__kernel__vertex_shader_fwd_diff_param_12];
	ld.param.u64 	%rd49, [__kernel__vertex_shader_fwd_diff_param_11];
	ld.param.u64 	%rd48, [__kernel__vertex_shader_fwd_diff_param_10];
	ld.param.u64 	%rd47, [__kernel__vertex_shader_fwd_diff_param_9];
	ld.param.u64 	%rd46, [__kernel__vertex_shader_fwd_diff_param_8];
	ld.param.u64 	%rd45, [__kernel__vertex_shader_fwd_diff_param_7];
	ld.param.u64 	%rd44, [__kernel__vertex_shader_fwd_diff_param_6];
	ld.param.u64 	%rd43, [__kernel__vertex_shader_fwd_diff_param_4];
	ld.param.u64 	%rd42, [__kernel__vertex_shader_fwd_diff_param_3+56];
	ld.param.u64 	%rd41, [__kernel__vertex_shader_fwd_diff_param_3];
	ld.param.u64 	%rd40, [__kernel__vertex_shader_fwd_diff_param_2+56];
	ld.param.u64 	%rd39, [__kernel__vertex_shader_fwd_diff_param_2];
	ld.param.u64 	%rd38, [__kernel__vertex_shader_fwd_diff_param_1+56];
	ld.param.u64 	%rd37, [__kernel__vertex_shader_fwd_diff_param_1];
	ld.param.v2.u32 	{%r82, %r83}, [__kernel__vertex_shader_fwd_diff_param_0+64];
	ld.param.u64 	%rd36, [__kernel__vertex_shader_fwd_diff_param_0+56];
	ld.param.v2.u32 	{%r71, %r72}, [__kernel__vertex_shader_fwd_diff_param_0+8];
	ld.param.u64 	%rd35, [__kernel__vertex_shader_fwd_diff_param_0];
	ld.param.v2.u32 	{%r75, %r76}, [__kernel__vertex_shader_fwd_diff_param_0+24];
	ld.param.v2.u32 	{%r106, %r107}, [__kernel__vertex_shader_fwd_diff_param_1+72];
	ld.param.v2.u32 	{%r104, %r105}, [__kernel__vertex_shader_fwd_diff_param_1+64];
	ld.param.v2.u32 	{%r95, %r96}, [__kernel__vertex_shader_fwd_diff_param_1+16];
	ld.param.v2.u32 	{%r93, %r94}, [__kernel__vertex_shader_fwd_diff_param_1+8];
	ld.param.v2.u32 	{%r126, %r127}, [__kernel__vertex_shader_fwd_diff_param_2+64];
	ld.param.v2.u32 	{%r115, %r116}, [__kernel__vertex_shader_fwd_diff_param_2+8];
	ld.param.v2.u32 	{%r148, %r149}, [__kernel__vertex_shader_fwd_diff_param_3+64];
	ld.param.v2.u32 	{%r137, %r138}, [__kernel__vertex_shader_fwd_diff_param_3+8];
	ld.param.v2.u32 	{%r159, %r160}, [__kernel__vertex_shader_fwd_diff_param_4+8];
	ld.param.u32 	%r170, [__kernel__vertex_shader_fwd_diff_param_5];
	ld.param.v2.u32 	{%r171, %r172}, [__kernel__vertex_shader_fwd_diff_param_6+8];
	ld.param.v2.u32 	{%r182, %r183}, [__kernel__vertex_shader_fwd_diff_param_7+8];
	ld.param.v2.u32 	{%r193, %r194}, [__kernel__vertex_shader_fwd_diff_param_8+8];
	ld.param.v2.u32 	{%r204, %r205}, [__kernel__vertex_shader_fwd_diff_param_9+8];
	ld.param.v2.u32 	{%r215, %r216}, [__kernel__vertex_shader_fwd_diff_param_10+8];
	ld.param.v2.u32 	{%r226, %r227}, [__kernel__vertex_shader_fwd_diff_param_11+8];
	ld.param.v2.u32 	{%r248, %r249}, [__kernel__vertex_shader_fwd_diff_param_12+64];
	ld.param.v2.u32 	{%r237, %r238}, [__kernel__vertex_shader_fwd_diff_param_12+8];
	ld.param.v2.u32 	{%r272, %r273}, [__kernel__vertex_shader_fwd_diff_param_13+72];
	ld.param.v2.u32 	{%r270, %r271}, [__kernel__vertex_shader_fwd_diff_param_13+64];
	ld.param.v2.u32 	{%r261, %r262}, [__kernel__vertex_shader_fwd_diff_param_13+16];
	ld.param.v2.u32 	{%r259, %r260}, [__kernel__vertex_shader_fwd_diff_param_13+8];
	ld.param.v2.u32 	{%r292, %r293}, [__kernel__vertex_shader_fwd_diff_param_14+64];
	ld.param.v2.u32 	{%r281, %r282}, [__kernel__vertex_shader_fwd_diff_param_14+8];
	ld.param.u32 	%r303, [__kernel__vertex_shader_fwd_diff_param_17];
	ld.param.u32 	%r304, [__kernel__vertex_shader_fwd_diff_param_18];
	add.u64 	%rd1, %SPL, 0;
	mov.u32 	%r414, %ctaid.x;
	mov.u32 	%r415, %ntid.x;
	mov.u32 	%r416, %tid.x;
	mad.lo.s32 	%r1, %r414, %r415, %r416;
	setp.ge.u32 	%p1, %r1, %r76;
	mov.f32 	%f1830, 0f00000000;
	mov.f32 	%f1831, 0f00000000;
	mov.f32 	%f1832, 0f00000000;
	mov.f32 	%f1833, 0f00000000;
	mov.f32 	%f1834, 0f00000000;
	mov.f32 	%f1835, 0f00000000;
	mov.f32 	%f1836, 0f00000000;
	mov.f32 	%f1837, 0f00000000;
	mov.f32 	%f1838, 0f00000000;
	mov.f32 	%f1839, 0f00000000;
	mov.f32 	%f1840, 0f00000000;
	mov.f32 	%f1841, 0f00000000;
	mov.f32 	%f1842, 0f00000000;
	mov.f32 	%f1843, 0f00000000;
	mov.f32 	%f1844, 0f00000000;
	mov.f32 	%f1845, 0f00000000;
	mov.f32 	%f1846, 0f00000000;
	mov.f32 	%f1847, 0f00000000;
	mov.f32 	%f1848, 0f00000000;
	mov.f32 	%f1849, 0f00000000;
	mov.f32 	%f1850, 0f00000000;
	mov.f32 	%f1851, 0f00000000;
	mov.f32 	%f1852, 0f00000000;
	mov.f32 	%f1853, 0f00000000;
	mov.f32 	%f1854, 0f00000000;
	mov.f32 	%f1855, 0f00000000;
	mov.f32 	%f1856, 0f00000000;
	mov.f32 	%f1857, 0f00000000;
	mov.f32 	%f1858, 0f00000000;
	mov.f32 	%f1859, 0f00000000;
	mov.f32 	%f1860, 0f00000000;
	mov.f32 	%f1861, 0f00000000;
	mov.f32 	%f1862, 0f00000000;
	mov.f32 	%f1863, 0f00000000;
	mov.f32 	%f1864, 0f00000000;
	mov.f32 	%f1865, 0f00000000;
	mov.f32 	%f1875, 0f00000000;
	mov.f32 	%f1876, 0f00000000;
	mov.f32 	%f1877, 0f00000000;
	mov.f32 	%f1878, 0f00000000;
	mov.f32 	%f1879, 0f00000000;
	mov.f32 	%f1880, 0f00000000;
	mov.f32 	%f1881, 0f00000000;
	mov.f32 	%f1882, 0f00000000;
	mov.f32 	%f1883, 0f00000000;
	mov.f32 	%f1884, 0f00000000;
	mov.f32 	%f1885, 0f00000000;
	mov.f32 	%f1886, 0f00000000;
	mov.f32 	%f1887, 0f00000000;
	mov.f32 	%f1888, 0f00000000;
	mov.f32 	%f1889, 0f00000000;
	mov.f32 	%f1890, 0f00000000;
	mov.f32 	%f1891, 0f00000000;
	mov.f32 	%f1892, 0f00000000;
	mov.f32 	%f1893, 0f00000000;
	mov.f32 	%f1894, 0f00000000;
	mov.f32 	%f1895, 0f00000000;
	mov.f32 	%f1896, 0f00000000;
	mov.f32 	%f1897, 0f00000000;
	mov.f32 	%f1898, 0f00000000;
	mov.f32 	%f1899, 0f00000000;
	mov.f32 	%f1900, 0f00000000;
	mov.f32 	%f1901, 0f00000000;
	mov.f32 	%f1902, 0f00000000;
	mov.f32 	%f1903, 0f00000000;
	mov.f32 	%f1904, 0f00000000;
	mov.f32 	%f1905, 0f00000000;
	mov.f32 	%f1906, 0f00000000;
	mov.f32 	%f1907, 0f00000000;
	mov.f32 	%f1908, 0f00000000;
	mov.f32 	%f1909, 0f00000000;
	mov.f32 	%f1910, 0f00000000;
	@%p1 bra 	$L__BB1_47;
	cvta.to.global.u64 	%rd57, %rd44;
	cvta.to.global.u64 	%rd58, %rd45;
	cvta.to.global.u64 	%rd59, %rd46;
	ld.global.f32 	%f1, [%rd57];
	cvt.u64.u32 	%rd60, %r172;
	add.s64 	%rd61, %rd57, %rd60;
	ld.global.f32 	%f2, [%rd61];
	shl.b32 	%r417, %r172, 1;
	cvt.u64.u32 	%rd62, %r417;
	add.s64 	%rd63, %rd57, %rd62;
	ld.global.f32 	%f3, [%rd63];
	mul.lo.s32 	%r418, %r172, 3;
	cvt.u64.u32 	%rd64, %r418;
	add.s64 	%rd65, %rd57, %rd64;
	ld.global.f32 	%f4, [%rd65];
	cvt.u64.u32 	%rd66, %r171;
	add.s64 	%rd67, %rd57, %rd66;
	ld.global.f32 	%f5, [%rd67];
	add.s64 	%rd68, %rd67, %rd60;
	ld.global.f32 	%f6, [%rd68];
	add.s64 	%rd69, %rd67, %rd62;
	ld.global.f32 	%f7, [%rd69];
	add.s64 	%rd70, %rd67, %rd64;
	ld.global.f32 	%f8, [%rd70];
	shl.b32 	%r419, %r171, 1;
	cvt.u64.u32 	%rd71, %r419;
	add.s64 	%rd72, %rd57, %rd71;
	ld.global.f32 	%f9, [%rd72];
	add.s64 	%rd73, %rd72, %rd60;
	ld.global.f32 	%f10, [%rd73];
	add.s64 	%rd74, %rd72, %rd62;
	ld.global.f32 	%f11, [%rd74];
	add.s64 	%rd75, %rd72, %rd64;
	ld.global.f32 	%f12, [%rd75];
	mul.lo.s32 	%r420, %r171, 3;
	cvt.u64.u32 	%rd76, %r420;
	add.s64 	%rd77, %rd57, %rd76;
	ld.global.f32 	%f13, [%rd77];
	add.s64 	%rd78, %rd77, %rd60;
	ld.global.f32 	%f14, [%rd78];
	add.s64 	%rd79, %rd77, %rd62;
	ld.global.f32 	%f15, [%rd79];
	add.s64 	%rd80, %rd77, %rd64;
	ld.global.f32 	%f16, [%rd80];
	ld.global.f32 	%f17, [%rd58];
	cvt.u64.u32 	%rd81, %r183;
	add.s64 	%rd82, %rd58, %rd81;
	ld.global.f32 	%f18, [%rd82];
	shl.b32 	%r421, %r183, 1;
	cvt.u64.u32 	%rd83, %r421;
	add.s64 	%rd84, %rd58, %rd83;
	ld.global.f32 	%f19, [%rd84];
	mul.lo.s32 	%r422, %r183, 3;
	cvt.u64.u32 	%rd85, %r422;
	add.s64 	%rd86, %rd58, %rd85;
	ld.global.f32 	%f20, [%rd86];
	cvt.u64.u32 	%rd87, %r182;
	add.s64 	%rd88, %rd58, %rd87;
	ld.global.f32 	%f21, [%rd88];
	add.s64 	%rd89, %rd88, %rd81;
	ld.global.f32 	%f22, [%rd89];
	add.s64 	%rd90, %rd88, %rd83;
	ld.global.f32 	%f23, [%rd90];
	add.s64 	%rd91, %rd88, %rd85;
	ld.global.f32 	%f24, [%rd91];
	mul.lo.s32 	%r423, %r182, 3;
	cvt.u64.u32 	%rd92, %r423;
	add.s64 	%rd93, %rd58, %rd92;
	ld.global.f32 	%f25, [%rd93];
	add.s64 	%rd94, %rd93, %rd81;
	ld.global.f32 	%f26, [%rd94];
	add.s64 	%rd95, %rd93, %rd83;
	ld.global.f32 	%f27, [%rd95];
	add.s64 	%rd96, %rd93, %rd85;
	ld.global.f32 	%f28, [%rd96];
	ld.global.f32 	%f29, [%rd59];
	cvt.u64.u32 	%rd97, %r193;
	add.s64 	%rd98, %rd59, %rd97;
	ld.global.f32 	%f30, [%rd98];
	shl.b32 	%r424, %r193, 1;
	cvt.u64.u32 	%rd99, %r424;
	add.s64 	%rd100, %rd59, %rd99;
	ld.global.f32 	%f31, [%rd100];
	cvta.to.global.u64 	%rd101, %rd35;
	cvta.to.global.u64 	%rd102, %rd36;
	mul.lo.s32 	%r425, %r71, %r1;
	cvt.u64.u32 	%rd103, %r425;
	add.s64 	%rd104, %rd101, %rd103;
	ld.global.f32 	%f32, [%rd104];
	mul.lo.s32 	%r426, %r82, %r1;
	cvt.u64.u32 	%rd105, %r426;
	add.s64 	%rd106, %rd102, %rd105;
	ld.global.f32 	%f33, [%rd106];
	cvt.u64.u32 	%rd107, %r72;
	add.s64 	%rd108, %rd104, %rd107;
	ld.global.f32 	%f34, [%rd108];
	cvt.u64.u32 	%rd109, %r83;
	add.s64 	%rd110, %rd106, %rd109;
	ld.global.f32 	%f35, [%rd110];
	shl.b32 	%r427, %r72, 1;
	cvt.u64.u32 	%rd111, %r427;
	add.s64 	%rd112, %rd104, %rd111;
	ld.global.f32 	%f36, [%rd112];
	shl.b32 	%r428, %r83, 1;
	cvt.u64.u32 	%rd113, %r428;
	add.s64 	%rd114, %rd106, %rd113;
	ld.global.f32 	%f37, [%rd114];
	cvta.to.global.u64 	%rd115, %rd37;
	cvta.to.global.u64 	%rd116, %rd38;
	mul.lo.s32 	%r429, %r93, %r1;
	cvt.u64.u32 	%rd117, %r429;
	add.s64 	%rd3, %rd115, %rd117;
	ld.global.f32 	%f38, [%rd3];
	mul.lo.s32 	%r430, %r104, %r1;
	cvt.u64.u32 	%rd118, %r430;
	add.s64 	%rd4, %rd116, %rd118;
	ld.global.f32 	%f39, [%rd4];
	cvt.u64.u32 	%rd119, %r95;
	add.s64 	%rd120, %rd3, %rd119;
	ld.global.f32 	%f40, [%rd120];
	cvt.u64.u32 	%rd121, %r106;
	add.s64 	%rd122, %rd4, %rd121;
	ld.global.f32 	%f41, [%rd122];
	shl.b32 	%r8, %r95, 1;
	cvt.u64.u32 	%rd123, %r8;
	add.s64 	%rd124, %rd3, %rd123;
	ld.global.f32 	%f42, [%rd124];
	shl.b32 	%r9, %r106, 1;
	cvt.u64.u32 	%rd125, %r9;
	add.s64 	%rd126, %rd4, %rd125;
	ld.global.f32 	%f43, [%rd126];
	setp.eq.s32 	%p2, %r170, 0;
	mov.f32 	%f1821, 0f00000000;
	mov.f32 	%f1822, %f1821;
	mov.f32 	%f1823, %f1821;
	mov.f32 	%f1824, %f1821;
	mov.f32 	%f1825, %f1821;
	mov.f32 	%f1826, %f1821;
	mov.f32 	%f1827, %f1821;
	mov.f32 	%f1828, %f1821;
	mov.f32 	%f1829, %f1821;
	mov.f32 	%f1866, %f1821;
	mov.f32 	%f1867, %f1821;
	mov.f32 	%f1868, %f1821;
	mov.f32 	%f1869, %f1821;
	mov.f32 	%f1870, %f1821;
	mov.f32 	%f1871, %f1821;
	mov.f32 	%f1872, %f1821;
	mov.f32 	%f1873, %f1821;
	mov.f32 	%f1874, %f1821;
	@%p2 bra 	$L__BB1_5;
	cvt.u64.u32 	%rd127, %r9;
	cvt.u64.u32 	%rd128, %r8;
	cvt.u64.u32 	%rd129, %r106;
	cvt.u64.u32 	%rd130, %r95;
	cvt.u64.u32 	%rd131, %r94;
	add.s64 	%rd132, %rd3, %rd131;
	ld.global.f32 	%f1866, [%rd132];
	cvt.u64.u32 	%rd133, %r105;
	add.s64 	%rd134, %rd4, %rd133;
	ld.global.f32 	%f1821, [%rd134];
	add.s64 	%rd135, %rd132, %rd130;
	ld.global.f32 	%f1867, [%rd135];
	add.s64 	%rd136, %rd134, %rd129;
	ld.global.f32 	%f1822, [%rd136];
	add.s64 	%rd137, %rd132, %rd128;
	ld.global.f32 	%f1868, [%rd137];
	add.s64 	%rd138, %rd134, %rd127;
	ld.global.f32 	%f1823, [%rd138];
	shl.b32 	%r431, %r94, 1;
	cvt.u64.u32 	%rd139, %r431;
	add.s64 	%rd140, %rd3, %rd139;
	ld.global.f32 	%f1869, [%rd140];
	shl.b32 	%r432, %r105, 1;
	cvt.u64.u32 	%rd141, %r432;
	add.s64 	%rd142, %rd4, %rd141;
	ld.global.f32 	%f1824, [%rd142];
	add.s64 	%rd143, %rd140, %rd130;
	ld.global.f32 	%f1870, [%rd143];
	add.s64 	%rd144, %rd142, %rd129;
	ld.global.f32 	%f1825, [%rd144];
	add.s64 	%rd145, %rd140, %rd128;
	ld.global.f32 	%f1871, [%rd145];
	add.s64 	%rd146, %rd142, %rd127;
	ld.global.f32 	%f1826, [%rd146];
	mul.lo.s32 	%r433, %r94, 3;
	cvt.u64.u32 	%rd147, %r433;
	add.s64 	%rd148, %rd3, %rd147;
	ld.global.f32 	%f1872, [%rd148];
	mul.lo.s32 	%r434, %r105, 3;
	cvt.u64.u32 	%rd149, %r434;
	add.s64 	%rd150, %rd4, %rd149;
	ld.global.f32 	%f1827, [%rd150];
	add.s64 	%rd151, %rd148, %rd130;
	ld.global.f32 	%f1873, [%rd151];
	add.s64 	%rd152, %rd150, %rd129;
	ld.global.f32 	%f1828, [%rd152];
	add.s64 	%rd153, %rd148, %rd128;
	ld.global.f32 	%f1874, [%rd153];
	add.s64 	%rd154, %rd150, %rd127;
	ld.global.f32 	%f1829, [%rd154];
	setp.eq.s32 	%p3, %r170, 1;
	@%p3 bra 	$L__BB1_5;
	cvt.u64.u32 	%rd155, %r9;
	cvt.u64.u32 	%rd156, %r8;
	cvt.u64.u32 	%rd157, %r106;
	cvt.u64.u32 	%rd158, %r95;
	shl.b32 	%r435, %r94, 2;
	cvt.u64.u32 	%rd159, %r435;
	add.s64 	%rd160, %rd3, %rd159;
	ld.global.f32 	%f1875, [%rd160];
	shl.b32 	%r436, %r105, 2;
	cvt.u64.u32 	%rd161, %r436;
	add.s64 	%rd162, %rd4, %rd161;
	ld.global.f32 	%f1830, [%rd162];
	add.s64 	%rd163, %rd160, %rd158;
	ld.global.f32 	%f1876, [%rd163];
	add.s64 	%rd164, %rd162, %rd157;
	ld.global.f32 	%f1831, [%rd164];
	add.s64 	%rd165, %rd160, %rd156;
	ld.global.f32 	%f1877, [%rd165];
	add.s64 	%rd166, %rd162, %rd155;
	ld.global.f32 	%f1832, [%rd166];
	mul.lo.s32 	%r437, %r94, 5;
	cvt.u64.u32 	%rd167, %r437;
	add.s64 	%rd168, %rd3, %rd167;
	ld.global.f32 	%f1878, [%rd168];
	mul.lo.s32 	%r438, %r105, 5;
	cvt.u64.u32 	%rd169, %r438;
	add.s64 	%rd170, %rd4, %rd169;
	ld.global.f32 	%f1833, [%rd170];
	add.s64 	%rd171, %rd168, %rd158;
	ld.global.f32 	%f1879, [%rd171];
	add.s64 	%rd172, %rd170, %rd157;
	ld.global.f32 	%f1834, [%rd172];
	add.s64 	%rd173, %rd168, %rd156;
	ld.global.f32 	%f1880, [%rd173];
	add.s64 	%rd174, %rd170, %rd155;
	ld.global.f32 	%f1835, [%rd174];
	mul.lo.s32 	%r439, %r94, 6;
	cvt.u64.u32 	%rd175, %r439;
	add.s64 	%rd176, %rd3, %rd175;
	ld.global.f32 	%f1881, [%rd176];
	mul.lo.s32 	%r440, %r105, 6;
	cvt.u64.u32 	%rd177, %r440;
	add.s64 	%rd178, %rd4, %rd177;
	ld.global.f32 	%f1836, [%rd178];
	add.s64 	%rd179, %rd176, %rd158;
	ld.global.f32 	%f1882, [%rd179];
	add.s64 	%rd180, %rd178, %rd157;
	ld.global.f32 	%f1837, [%rd180];
	add.s64 	%rd181, %rd176, %rd156;
	ld.global.f32 	%f1883, [%rd181];
	add.s64 	%rd182, %rd178, %rd155;
	ld.global.f32 	%f1838, [%rd182];
	mul.lo.s32 	%r441, %r94, 7;
	cvt.u64.u32 	%rd183, %r441;
	add.s64 	%rd184, %rd3, %rd183;
	ld.global.f32 	%f1884, [%rd184];
	mul.lo.s32 	%r442, %r105, 7;
	cvt.u64.u32 	%rd185, %r442;
	add.s64 	%rd186, %rd4, %rd185;
	ld.global.f32 	%f1839, [%rd186];
	add.s64 	%rd187, %rd184, %rd158;
	ld.global.f32 	%f1885, [%rd187];
	add.s64 	%rd188, %rd186, %rd157;
	ld.global.f32 	%f1840, [%rd188];
	add.s64 	%rd189, %rd184, %rd156;
	ld.global.f32 	%f1886, [%rd189];
	add.s64 	%rd190, %rd186, %rd155;
	ld.global.f32 	%f1841, [%rd190];
	shl.b32 	%r443, %r94, 3;
	cvt.u64.u32 	%rd191, %r443;
	add.s64 	%rd192, %rd3, %rd191;
	ld.global.f32 	%f1887, [%rd192];
	shl.b32 	%r444, %r105, 3;
	cvt.u64.u32 	%rd193, %r444;
	add.s64 	%rd194, %rd4, %rd193;
	ld.global.f32 	%f1842, [%rd194];
	add.s64 	%rd195, %rd192, %rd158;
	ld.global.f32 	%f1888, [%rd195];
	add.s64 	%rd196, %rd194, %rd157;
	ld.global.f32 	%f1843, [%rd196];
	add.s64 	%rd197, %rd192, %rd156;
	ld.global.f32 	%f1889, [%rd197];
	add.s64 	%rd198, %rd194, %rd155;
	ld.global.f32 	%f1844, [%rd198];
	setp.lt.u32 	%p4, %r170, 3;
	@%p4 bra 	$L__BB1_5;
	cvt.u64.u32 	%rd199, %r9;
	cvt.u64.u32 	%rd200, %r8;
	cvt.u64.u32 	%rd201, %r106;
	cvt.u64.u32 	%rd202, %r95;
	mul.lo.s32 	%r445, %r94, 9;
	cvt.u64.u32 	%rd203, %r445;
	add.s64 	%rd204, %rd3, %rd203;
	ld.global.f32 	%f1890, [%rd204];
	mul.lo.s32 	%r446, %r105, 9;
	cvt.u64.u32 	%rd205, %r446;
	add.s64 	%rd206, %rd4, %rd205;
	ld.global.f32 	%f1845, [%rd206];
	add.s64 	%rd207, %rd204, %rd202;
	ld.global.f32 	%f1891, [%rd207];
	add.s64 	%rd208, %rd206, %rd201;
	ld.global.f32 	%f1846, [%rd208];
	add.s64 	%rd209, %rd204, %rd200;
	ld.global.f32 	%f1892, [%rd209];
	add.s64 	%rd210, %rd206, %rd199;
	ld.global.f32 	%f1847, [%rd210];
	mul.lo.s32 	%r447, %r94, 10;
	cvt.u64.u32 	%rd211, %r447;
	add.s64 	%rd212, %rd3, %rd211;
	ld.global.f32 	%f1893, [%rd212];
	mul.lo.s32 	%r448, %r105, 10;
	cvt.u64.u32 	%rd213, %r448;
	add.s64 	%rd214, %rd4, %rd213;
	ld.global.f32 	%f1848, [%rd214];
	add.s64 	%rd215, %rd212, %rd202;
	ld.global.f32 	%f1894, [%rd215];
	add.s64 	%rd216, %rd214, %rd201;
	ld.global.f32 	%f1849, [%rd216];
	add.s64 	%rd217, %rd212, %rd200;
	ld.global.f32 	%f1895, [%rd217];
	add.s64 	%rd218, %rd214, %rd199;
	ld.global.f32 	%f1850, [%rd218];
	mul.lo.s32 	%r449, %r94, 11;
	cvt.u64.u32 	%rd219, %r449;
	add.s64 	%rd220, %rd3, %rd219;
	ld.global.f32 	%f1896, [%rd220];
	mul.lo.s32 	%r450, %r105, 11;
	cvt.u64.u32 	%rd221, %r450;
	add.s64 	%rd222, %rd4, %rd221;
	ld.global.f32 	%f1851, [%rd222];
	add.s64 	%rd223, %rd220, %rd202;
	ld.global.f32 	%f1897, [%rd223];
	add.s64 	%rd224, %rd222, %rd201;
	ld.global.f32 	%f1852, [%rd224];
	add.s64 	%rd225, %rd220, %rd200;
	ld.global.f32 	%f1898, [%rd225];
	add.s64 	%rd226, %rd222, %rd199;
	ld.global.f32 	%f1853, [%rd226];
	mul.lo.s32 	%r451, %r94, 12;
	cvt.u64.u32 	%rd227, %r451;
	add.s64 	%rd228, %rd3, %rd227;
	ld.global.f32 	%f1899, [%rd228];
	mul.lo.s32 	%r452, %r105, 12;
	cvt.u64.u32 	%rd229, %r452;
	add.s64 	%rd230, %rd4, %rd229;
	ld.global.f32 	%f1854, [%rd230];
	add.s64 	%rd231, %rd228, %rd202;
	ld.global.f32 	%f1900, [%rd231];
	add.s64 	%rd232, %rd230, %rd201;
	ld.global.f32 	%f1855, [%rd232];
	add.s64 	%rd233, %rd228, %rd200;
	ld.global.f32 	%f1901, [%rd233];
	add.s64 	%rd234, %rd230, %rd199;
	ld.global.f32 	%f1856, [%rd234];
	mul.lo.s32 	%r453, %r94, 13;
	cvt.u64.u32 	%rd235, %r453;
	add.s64 	%rd236, %rd3, %rd235;
	ld.global.f32 	%f1902, [%rd236];
	mul.lo.s32 	%r454, %r105, 13;
	cvt.u64.u32 	%rd237, %r454;
	add.s64 	%rd238, %rd4, %rd237;
	ld.global.f32 	%f1857, [%rd238];
	add.s64 	%rd239, %rd236, %rd202;
	ld.global.f32 	%f1903, [%rd239];
	add.s64 	%rd240, %rd238, %rd201;
	ld.global.f32 	%f1858, [%rd240];
	add.s64 	%rd241, %rd236, %rd200;
	ld.global.f32 	%f1904, [%rd241];
	add.s64 	%rd242, %rd238, %rd199;
	ld.global.f32 	%f1859, [%rd242];
	mul.lo.s32 	%r455, %r94, 14;
	cvt.u64.u32 	%rd243, %r455;
	add.s64 	%rd244, %rd3, %rd243;
	ld.global.f32 	%f1905, [%rd244];
	mul.lo.s32 	%r456, %r105, 14;
	cvt.u64.u32 	%rd245, %r456;
	add.s64 	%rd246, %rd4, %rd245;
	ld.global.f32 	%f1860, [%rd246];
	add.s64 	%rd247, %rd244, %rd202;
	ld.global.f32 	%f1906, [%rd247];
	add.s64 	%rd248, %rd246, %rd201;
	ld.global.f32 	%f1861, [%rd248];
	add.s64 	%rd249, %rd244, %rd200;
	ld.global.f32 	%f1907, [%rd249];
	add.s64 	%rd250, %rd246, %rd199;
	ld.global.f32 	%f1862, [%rd250];
	mul.lo.s32 	%r457, %r94, 15;
	cvt.u64.u32 	%rd251, %r457;
	add.s64 	%rd252, %rd3, %rd251;
	ld.global.f32 	%f1908, [%rd252];
	mul.lo.s32 	%r458, %r105, 15;
	cvt.u64.u32 	%rd253, %r458;
	add.s64 	%rd254, %rd4, %rd253;
	ld.global.f32 	%f1863, [%rd254];
	add.s64 	%rd255, %rd252, %rd202;
	ld.global.f32 	%f1909, [%rd255];
	add.s64 	%rd256, %rd254, %rd201;
	ld.global.f32 	%f1864, [%rd256];
	add.s64 	%rd257, %rd252, %rd200;
	ld.global.f32 	%f1910, [%rd257];
	add.s64 	%rd258, %rd254, %rd199;
	ld.global.f32 	%f1865, [%rd258];
$L__BB1_5:
	cvta.to.global.u64 	%rd259, %rd39;
	cvta.to.global.u64 	%rd260, %rd40;
	mul.lo.s32 	%r459, %r115, %r1;
	cvt.u64.u32 	%rd261, %r459;
	add.s64 	%rd5, %rd259, %rd261;
	ld.global.f32 	%f431, [%rd5];
	mul.lo.s32 	%r460, %r126, %r1;
	cvt.u64.u32 	%rd262, %r460;
	add.s64 	%rd6, %rd260, %rd262;
	ld.global.f32 	%f432, [%rd6];
	cvta.to.global.u64 	%rd263, %rd41;
	cvta.to.global.u64 	%rd264, %rd42;
	mul.lo.s32 	%r461, %r137, %r1;
	cvt.u64.u32 	%rd265, %r461;
	add.s64 	%rd266, %rd263, %rd265;
	ld.global.f32 	%f433, [%rd266];
	mul.lo.s32 	%r462, %r148, %r1;
	cvt.u64.u32 	%rd267, %r462;
	add.s64 	%rd268, %rd264, %rd267;
	ld.global.f32 	%f434, [%rd268];
	cvt.u64.u32 	%rd269, %r138;
	add.s64 	%rd270, %rd266, %rd269;
	ld.global.f32 	%f435, [%rd270];
	cvt.u64.u32 	%rd271, %r149;
	add.s64 	%rd272, %rd268, %rd271;
	ld.global.f32 	%f436, [%rd272];
	shl.b32 	%r463, %r138, 1;
	cvt.u64.u32 	%rd273, %r463;
	add.s64 	%rd274, %rd266, %rd273;
	ld.global.f32 	%f437, [%rd274];
	shl.b32 	%r464, %r149, 1;
	cvt.u64.u32 	%rd275, %r464;
	add.s64 	%rd276, %rd268, %rd275;
	ld.global.f32 	%f438, [%rd276];
	fma.rn.f32 	%f615, %f17, %f1, 0f00000000;
	fma.rn.f32 	%f616, %f18, %f5, %f615;
	fma.rn.f32 	%f617, %f19, %f9, %f616;
	fma.rn.f32 	%f618, %f20, %f13, %f617;
	fma.rn.f32 	%f619, %f17, %f2, 0f00000000;
	fma.rn.f32 	%f620, %f18, %f6, %f619;
	fma.rn.f32 	%f621, %f19, %f10, %f620;
	fma.rn.f32 	%f622, %f20, %f14, %f621;
	fma.rn.f32 	%f623, %f17, %f3, 0f00000000;
	fma.rn.f32 	%f624, %f18, %f7, %f623;
	fma.rn.f32 	%f625, %f19, %f11, %f624;
	fma.rn.f32 	%f626, %f20, %f15, %f625;
	fma.rn.f32 	%f627, %f17, %f4, 0f00000000;
	fma.rn.f32 	%f628, %f18, %f8, %f627;
	fma.rn.f32 	%f629, %f19, %f12, %f628;
	fma.rn.f32 	%f630, %f20, %f16, %f629;
	fma.rn.f32 	%f631, %f21, %f1, 0f00000000;
	fma.rn.f32 	%f632, %f22, %f5, %f631;
	fma.rn.f32 	%f633, %f23, %f9, %f632;
	fma.rn.f32 	%f634, %f24, %f13, %f633;
	fma.rn.f32 	%f635, %f21, %f2, 0f00000000;
	fma.rn.f32 	%f636, %f22, %f6, %f635;
	fma.rn.f32 	%f637, %f23, %f10, %f636;
	fma.rn.f32 	%f638, %f24, %f14, %f637;
	fma.rn.f32 	%f639, %f21, %f3, 0f00000000;
	fma.rn.f32 	%f640, %f22, %f7, %f639;
	fma.rn.f32 	%f641, %f23, %f11, %f640;
	fma.rn.f32 	%f642, %f24, %f15, %f641;
	fma.rn.f32 	%f643, %f21, %f4, 0f00000000;
	fma.rn.f32 	%f644, %f22, %f8, %f643;
	fma.rn.f32 	%f645, %f23, %f12, %f644;
	fma.rn.f32 	%f646, %f24, %f16, %f645;
	fma.rn.f32 	%f647, %f25, %f1, 0f00000000;
	fma.rn.f32 	%f648, %f26, %f5, %f647;
	fma.rn.f32 	%f649, %f27, %f9, %f648;
	fma.rn.f32 	%f650, %f28, %f13, %f649;
	fma.rn.f32 	%f651, %f25, %f2, 0f00000000;
	fma.rn.f32 	%f652, %f26, %f6, %f651;
	fma.rn.f32 	%f653, %f27, %f10, %f652;
	fma.rn.f32 	%f654, %f28, %f14, %f653;
	fma.rn.f32 	%f655, %f25, %f3, 0f00000000;
	fma.rn.f32 	%f656, %f26, %f7, %f655;
	fma.rn.f32 	%f657, %f27, %f11, %f656;
	fma.rn.f32 	%f658, %f28, %f15, %f657;
	fma.rn.f32 	%f659, %f25, %f4, 0f00000000;
	fma.rn.f32 	%f660, %f26, %f8, %f659;
	fma.rn.f32 	%f661, %f27, %f12, %f660;
	fma.rn.f32 	%f662, %f28, %f16, %f661;
	fma.rn.f32 	%f439, %f1, 0f00000000, 0f00000000;
	mul.f32 	%f440, %f5, 0f00000000;
	add.f32 	%f663, %f439, %f440;
	fma.rn.f32 	%f664, %f9, 0f00000000, %f663;
	fma.rn.f32 	%f665, %f13, 0f00000000, %f664;
	fma.rn.f32 	%f441, %f2, 0f00000000, 0f00000000;
	mul.f32 	%f442, %f6, 0f00000000;
	add.f32 	%f666, %f441, %f442;
	fma.rn.f32 	%f667, %f10, 0f00000000, %f666;
	fma.rn.f32 	%f668, %f14, 0f00000000, %f667;
	fma.rn.f32 	%f443, %f3, 0f00000000, 0f00000000;
	mul.f32 	%f444, %f7, 0f00000000;
	add.f32 	%f669, %f443, %f444;
	fma.rn.f32 	%f670, %f11, 0f00000000, %f669;
	fma.rn.f32 	%f671, %f15, 0f00000000, %f670;
	mul.f32 	%f445, %f4, 0f00000000;
	add.f32 	%f672, %f445, 0f00000000;
	mul.f32 	%f446, %f8, 0f00000000;
	add.f32 	%f673, %f672, %f446;
	fma.rn.f32 	%f674, %f12, 0f00000000, %f673;
	mul.f32 	%f447, %f16, 0f00000000;
	add.f32 	%f675, %f674, %f447;
	fma.rn.f32 	%f676, %f17, 0f00000000, 0f00000000;
	fma.rn.f32 	%f677, %f18, 0f00000000, %f676;
	fma.rn.f32 	%f678, %f19, 0f00000000, %f677;
	fma.rn.f32 	%f679, %f20, 0f00000000, %f678;
	fma.rn.f32 	%f680, %f21, 0f00000000, 0f00000000;
	fma.rn.f32 	%f681, %f22, 0f00000000, %f680;
	fma.rn.f32 	%f682, %f23, 0f00000000, %f681;
	fma.rn.f32 	%f683, %f24, 0f00000000, %f682;
	fma.rn.f32 	%f684, %f25, 0f00000000, 0f00000000;
	fma.rn.f32 	%f685, %f26, 0f00000000, %f684;
	fma.rn.f32 	%f686, %f27, 0f00000000, %f685;
	fma.rn.f32 	%f687, %f28, 0f00000000, %f686;
	add.f32 	%f688, %f665, %f679;
	add.f32 	%f689, %f668, %f679;
	add.f32 	%f690, %f671, %f679;
	add.f32 	%f691, %f675, %f679;
	add.f32 	%f692, %f665, %f683;
	add.f32 	%f693, %f668, %f683;
	add.f32 	%f694, %f671, %f683;
	add.f32 	%f695, %f675, %f683;
	add.f32 	%f696, %f665, %f687;
	add.f32 	%f697, %f668, %f687;
	add.f32 	%f698, %f671, %f687;
	add.f32 	%f699, %f675, %f687;
	fma.rn.f32 	%f700, %f618, %f32, 0f00000000;
	fma.rn.f32 	%f701, %f622, %f34, %f700;
	fma.rn.f32 	%f702, %f626, %f36, %f701;
	add.f32 	%f703, %f702, %f630;
	fma.rn.f32 	%f704, %f634, %f32, 0f00000000;
	fma.rn.f32 	%f705, %f638, %f34, %f704;
	fma.rn.f32 	%f706, %f642, %f36, %f705;
	add.f32 	%f707, %f706, %f646;
	fma.rn.f32 	%f708, %f650, %f32, 0f00000000;
	fma.rn.f32 	%f709, %f654, %f34, %f708;
	fma.rn.f32 	%f710, %f658, %f36, %f709;
	add.f32 	%f711, %f710, %f662;
	fma.rn.f32 	%f712, %f688, %f32, 0f00000000;
	fma.rn.f32 	%f713, %f689, %f34, %f712;
	fma.rn.f32 	%f714, %f690, %f36, %f713;
	add.f32 	%f715, %f714, %f691;
	fma.rn.f32 	%f716, %f692, %f32, 0f00000000;
	fma.rn.f32 	%f717, %f693, %f34, %f716;
	fma.rn.f32 	%f718, %f694, %f36, %f717;
	add.f32 	%f719, %f718, %f695;
	fma.rn.f32 	%f720, %f696, %f32, 0f00000000;
	fma.rn.f32 	%f721, %f697, %f34, %f720;
	fma.rn.f32 	%f722, %f698, %f36, %f721;
	add.f32 	%f723, %f722, %f699;
	fma.rn.f32 	%f724, %f618, %f33, 0f00000000;
	fma.rn.f32 	%f725, %f622, %f35, %f724;
	fma.rn.f32 	%f726, %f626, %f37, %f725;
	fma.rn.f32 	%f727, %f630, 0f00000000, %f726;
	fma.rn.f32 	%f728, %f634, %f33, 0f00000000;
	fma.rn.f32 	%f729, %f638, %f35, %f728;
	fma.rn.f32 	%f730, %f642, %f37, %f729;
	fma.rn.f32 	%f731, %f646, 0f00000000, %f730;
	fma.rn.f32 	%f732, %f650, %f33, 0f00000000;
	fma.rn.f32 	%f733, %f654, %f35, %f732;
	fma.rn.f32 	%f734, %f658, %f37, %f733;
	fma.rn.f32 	%f735, %f662, 0f00000000, %f734;
	add.f32 	%f736, %f715, %f727;
	add.f32 	%f737, %f719, %f731;
	add.f32 	%f738, %f723, %f735;
	add.f32 	%f739, %f711, 0f33D6BF95;
	div.rn.f32 	%f448, %f703, %f739;
	div.rn.f32 	%f449, %f707, %f739;
	mul.f32 	%f740, %f736, %f739;
	mul.f32 	%f741, %f737, %f739;
	mul.f32 	%f742, %f703, %f738;
	mul.f32 	%f743, %f707, %f738;
	sub.f32 	%f744, %f740, %f742;
	sub.f32 	%f745, %f741, %f743;
	mul.f32 	%f746, %f739, %f739;
	div.rn.f32 	%f450, %f744, %f746;
	div.rn.f32 	%f451, %f745, %f746;
	fma.rn.f32 	%f747, %f9, %f32, 0f00000000;
	fma.rn.f32 	%f748, %f10, %f34, %f747;
	fma.rn.f32 	%f749, %f11, %f36, %f748;
	add.f32 	%f452, %f749, %f12;
	fma.rn.f32 	%f750, %f32, 0f00000000, 0f00000000;
	fma.rn.f32 	%f751, %f34, 0f00000000, %f750;
	fma.rn.f32 	%f752, %f36, 0f00000000, %f751;
	add.f32 	%f453, %f752, 0f00000000;
	fma.rn.f32 	%f753, %f9, %f33, 0f00000000;
	fma.rn.f32 	%f754, %f10, %f35, %f753;
	fma.rn.f32 	%f755, %f11, %f37, %f754;
	fma.rn.f32 	%f756, %f12, 0f00000000, %f755;
	add.f32 	%f454, %f453, %f756;
	setp.le.f32 	%p5, %f452, 0f3E4CCCCD;
	mov.f32 	%f1921, 0f00000000;
	mov.f32 	%f1922, %f1921;
	mov.f32 	%f1923, %f1921;
	mov.f32 	%f1924, %f1921;
	mov.f32 	%f1925, %f1921;
	mov.f32 	%f1926, %f1921;
	mov.f32 	%f1927, %f1921;
	mov.f32 	%f1928, %f1921;
	mov.f32 	%f1929, %f1921;
	mov.f32 	%f1930, %f1921;
	mov.f32 	%f1931, %f1921;
	mov.f32 	%f1932, %f1921;
	mov.f32 	%f1933, %f1921;
	mov.f32 	%f1934, %f1921;
	mov.f32 	%f1935, %f1921;
	mov.f32 	%f1936, %f1921;
	mov.f32 	%f1937, %f1921;
	mov.f32 	%f1938, %f1921;
	mov.f32 	%f1939, %f1921;
	mov.f32 	%f1940, %f1921;
	@%p5 bra 	$L__BB1_43;
	cvt.u64.u32 	%rd277, %r116;
	add.s64 	%rd278, %rd5, %rd277;
	ld.global.f32 	%f455, [%rd278];
	cvt.u64.u32 	%rd279, %r127;
	add.s64 	%rd280, %rd6, %rd279;
	ld.global.f32 	%f456, [%rd280];
	shl.b32 	%r465, %r116, 1;
	cvt.u64.u32 	%rd281, %r465;
	add.s64 	%rd282, %rd5, %rd281;
	ld.global.f32 	%f457, [%rd282];
	shl.b32 	%r466, %r127, 1;
	cvt.u64.u32 	%rd283, %r466;
	add.s64 	%rd284, %rd6, %rd283;
	ld.global.f32 	%f458, [%rd284];
	mul.lo.s32 	%r467, %r116, 3;
	cvt.u64.u32 	%rd285, %r467;
	add.s64 	%rd286, %rd5, %rd285;
	ld.global.f32 	%f459, [%rd286];
	mul.lo.s32 	%r468, %r127, 3;
	cvt.u64.u32 	%rd287, %r468;
	add.s64 	%rd288, %rd6, %rd287;
	ld.global.f32 	%f460, [%rd288];
	sub.f32 	%f757, %f32, %f29;
	sub.f32 	%f758, %f34, %f30;
	sub.f32 	%f759, %f36, %f31;
	mul.f32 	%f760, %f757, %f33;
	mul.f32 	%f761, %f758, %f35;
	mul.f32 	%f762, %f759, %f37;
	mul.f32 	%f763, %f758, %f758;
	fma.rn.f32 	%f764, %f757, %f757, %f763;
	fma.rn.f32 	%f765, %f759, %f759, %f764;
	fma.rn.f32 	%f766, %f757, %f33, %f760;
	fma.rn.f32 	%f767, %f758, %f35, %f761;
	add.f32 	%f768, %f766, %f767;
	fma.rn.f32 	%f769, %f759, %f37, %f762;
	add.f32 	%f770, %f768, %f769;
	sqrt.rn.f32 	%f771, %f765;
	max.f32 	%f772, %f765, 0f33D6BF95;
	sqrt.rn.f32 	%f773, %f772;
	mov.f32 	%f774, 0fBF000000;
	div.rn.f32 	%f775, %f774, %f773;
	rcp.rn.f32 	%f776, %f771;
	mul.f32 	%f461, %f757, %f776;
	mul.f32 	%f462, %f758, %f776;
	mul.f32 	%f463, %f759, %f776;
	fma.rn.f32 	%f777, %f770, %f775, 0f00000000;
	mul.f32 	%f778, %f771, %f771;
	div.rn.f32 	%f779, %f777, %f778;
	mul.f32 	%f780, %f779, %f757;
	mul.f32 	%f781, %f779, %f758;
	mul.f32 	%f782, %f779, %f759;
	fma.rn.f32 	%f464, %f33, %f776, %f780;
	fma.rn.f32 	%f465, %f35, %f776, %f781;
	fma.rn.f32 	%f466, %f37, %f776, %f782;
	mul.f32 	%f1914, %f38, 0f3E906EBB;
	mul.f32 	%f1915, %f40, 0f3E906EBB;
	mul.f32 	%f1916, %f42, 0f3E906EBB;
	mul.f32 	%f1911, %f39, 0f3E906EBB;
	mul.f32 	%f1912, %f41, 0f3E906EBB;
	mul.f32 	%f1913, %f43, 0f3E906EBB;
	@%p2 bra 	$L__BB1_10;
	mul.f32 	%f783, %f462, 0f3EFA2A1C;
	mul.f32 	%f784, %f463, 0f3EFA2A1C;
	mul.f32 	%f785, %f461, 0f3EFA2A1C;
	mul.f32 	%f786, %f783, %f1866;
	mul.f32 	%f787, %f783, %f1867;
	mul.f32 	%f788, %f783, %f1868;
	sub.f32 	%f789, %f1914, %f786;
	sub.f32 	%f790, %f1915, %f787;
	sub.f32 	%f791, %f1916, %f788;
	fma.rn.f32 	%f792, %f784, %f1869, %f789;
	fma.rn.f32 	%f793, %f784, %f1870, %f790;
	fma.rn.f32 	%f794, %f784, %f1871, %f791;
	mul.f32 	%f795, %f785, %f1872;
	mul.f32 	%f796, %f785, %f1873;
	mul.f32 	%f797, %f785, %f1874;
	sub.f32 	%f1914, %f792, %f795;
	sub.f32 	%f1915, %f793, %f796;
	sub.f32 	%f1916, %f794, %f797;
	mul.f32 	%f798, %f465, 0f3EFA2A1C;
	mul.f32 	%f799, %f1821, %f783;
	mul.f32 	%f800, %f1822, %f783;
	mul.f32 	%f801, %f1823, %f783;
	fma.rn.f32 	%f802, %f798, %f1866, %f799;
	fma.rn.f32 	%f803, %f798, %f1867, %f800;
	fma.rn.f32 	%f804, %f798, %f1868, %f801;
	sub.f32 	%f805, %f1911, %f802;
	sub.f32 	%f806, %f1912, %f803;
	sub.f32 	%f807, %f1913, %f804;
	mul.f32 	%f808, %f466, 0f3EFA2A1C;
	mul.f32 	%f809, %f1824, %f784;
	mul.f32 	%f810, %f1825, %f784;
	mul.f32 	%f811, %f1826, %f784;
	fma.rn.f32 	%f812, %f808, %f1869, %f809;
	fma.rn.f32 	%f813, %f808, %f1870, %f810;
	fma.rn.f32 	%f814, %f808, %f1871, %f811;
	add.f32 	%f815, %f805, %f812;
	add.f32 	%f816, %f806, %f813;
	add.f32 	%f817, %f807, %f814;
	mul.f32 	%f818, %f464, 0f3EFA2A1C;
	mul.f32 	%f819, %f1827, %f785;
	mul.f32 	%f820, %f1828, %f785;
	mul.f32 	%f821, %f1829, %f785;
	fma.rn.f32 	%f822, %f818, %f1872, %f819;
	fma.rn.f32 	%f823, %f818, %f1873, %f820;
	fma.rn.f32 	%f824, %f818, %f1874, %f821;
	sub.f32 	%f1911, %f815, %f822;
	sub.f32 	%f1912, %f816, %f823;
	sub.f32 	%f1913, %f817, %f824;
	setp.eq.s32 	%p7, %r170, 1;
	@%p7 bra 	$L__BB1_10;
	mul.f32 	%f479, %f461, %f461;
	mul.f32 	%f825, %f461, %f464;
	fma.rn.f32 	%f480, %f461, %f464, %f825;
	mul.f32 	%f481, %f462, %f462;
	mul.f32 	%f826, %f462, %f465;
	fma.rn.f32 	%f482, %f462, %f465, %f826;
	mul.f32 	%f483, %f463, %f463;
	mul.f32 	%f827, %f463, %f466;
	fma.rn.f32 	%f484, %f463, %f466, %f827;
	mul.f32 	%f485, %f461, %f462;
	mul.f32 	%f828, %f461, %f465;
	fma.rn.f32 	%f486, %f462, %f464, %f828;
	mul.f32 	%f829, %f485, 0f3F8BD8A1;
	mul.f32 	%f830, %f462, %f463;
	mul.f32 	%f831, %f830, 0fBF8BD8A1;
	add.f32 	%f487, %f483, %f483;
	add.f32 	%f488, %f484, %f484;
	sub.f32 	%f832, %f487, %f479;
	sub.f32 	%f833, %f832, %f481;
	mul.f32 	%f834, %f833, 0f3EA17B01;
	mul.f32 	%f835, %f461, %f463;
	mul.f32 	%f836, %f835, 0fBF8BD8A1;
	sub.f32 	%f489, %f479, %f481;
	sub.f32 	%f490, %f480, %f482;
	mul.f32 	%f837, %f489, 0f3F0BD8A1;
	fma.rn.f32 	%f838, %f829, %f1875, %f1914;
	fma.rn.f32 	%f839, %f829, %f1876, %f1915;
	fma.rn.f32 	%f840, %f829, %f1877, %f1916;
	fma.rn.f32 	%f841, %f831, %f1878, %f838;
	fma.rn.f32 	%f842, %f831, %f1879, %f839;
	fma.rn.f32 	%f843, %f831, %f1880, %f840;
	fma.rn.f32 	%f844, %f834, %f1881, %f841;
	fma.rn.f32 	%f845, %f834, %f1882, %f842;
	fma.rn.f32 	%f846, %f834, %f1883, %f843;
	fma.rn.f32 	%f847, %f836, %f1884, %f844;
	fma.rn.f32 	%f848, %f836, %f1885, %f845;
	fma.rn.f32 	%f849, %f836, %f1886, %f846;
	fma.rn.f32 	%f1914, %f837, %f1887, %f847;
	fma.rn.f32 	%f1915, %f837, %f1888, %f848;
	fma.rn.f32 	%f1916, %f837, %f1889, %f849;
	mul.f32 	%f850, %f486, 0f3F8BD8A1;
	mul.f32 	%f851, %f1830, %f829;
	mul.f32 	%f852, %f1831, %f829;
	mul.f32 	%f853, %f1832, %f829;
	fma.rn.f32 	%f854, %f850, %f1875, %f851;
	fma.rn.f32 	%f855, %f850, %f1876, %f852;
	fma.rn.f32 	%f856, %f850, %f1877, %f853;
	add.f32 	%f857, %f1911, %f854;
	add.f32 	%f858, %f1912, %f855;
	add.f32 	%f859, %f1913, %f856;
	mul.f32 	%f860, %f462, %f466;
	fma.rn.f32 	%f861, %f463, %f465, %f860;
	mul.f32 	%f862, %f861, 0fBF8BD8A1;
	mul.f32 	%f863, %f1833, %f831;
	mul.f32 	%f864, %f1834, %f831;
	mul.f32 	%f865, %f1835, %f831;
	fma.rn.f32 	%f866, %f862, %f1878, %f863;
	fma.rn.f32 	%f867, %f862, %f1879, %f864;
	fma.rn.f32 	%f868, %f862, %f1880, %f865;
	add.f32 	%f869, %f857, %f866;
	add.f32 	%f870, %f858, %f867;
	add.f32 	%f871, %f859, %f868;
	sub.f32 	%f872, %f488, %f480;
	sub.f32 	%f873, %f872, %f482;
	mul.f32 	%f874, %f873, 0f3EA17B01;
	mul.f32 	%f875, %f1836, %f834;
	mul.f32 	%f876, %f1837, %f834;
	mul.f32 	%f877, %f1838, %f834;
	fma.rn.f32 	%f878, %f874, %f1881, %f875;
	fma.rn.f32 	%f879, %f874, %f1882, %f876;
	fma.rn.f32 	%f880, %f874, %f1883, %f877;
	add.f32 	%f881, %f869, %f878;
	add.f32 	%f882, %f870, %f879;
	add.f32 	%f883, %f871, %f880;
	mul.f32 	%f884, %f461, %f466;
	fma.rn.f32 	%f885, %f463, %f464, %f884;
	mul.f32 	%f886, %f885, 0fBF8BD8A1;
	mul.f32 	%f887, %f1839, %f836;
	mul.f32 	%f888, %f1840, %f836;
	mul.f32 	%f889, %f1841, %f836;
	fma.rn.f32 	%f890, %f886, %f1884, %f887;
	fma.rn.f32 	%f891, %f886, %f1885, %f888;
	fma.rn.f32 	%f892, %f886, %f1886, %f889;
	add.f32 	%f893, %f881, %f890;
	add.f32 	%f894, %f882, %f891;
	add.f32 	%f895, %f883, %f892;
	mul.f32 	%f896, %f490, 0f3F0BD8A1;
	mul.f32 	%f897, %f1842, %f837;
	mul.f32 	%f898, %f1843, %f837;
	mul.f32 	%f899, %f1844, %f837;
	fma.rn.f32 	%f900, %f896, %f1887, %f897;
	fma.rn.f32 	%f901, %f896, %f1888, %f898;
	fma.rn.f32 	%f902, %f896, %f1889, %f899;
	add.f32 	%f1911, %f893, %f900;
	add.f32 	%f1912, %f894, %f901;
	add.f32 	%f1913, %f895, %f902;
	setp.lt.u32 	%p8, %r170, 3;
	@%p8 bra 	$L__BB1_10;
	mul.f32 	%f903, %f462, 0fBF170D19;
	mul.f32 	%f904, %f479, 0f40400000;
	mul.f32 	%f905, %f480, 0f40400000;
	sub.f32 	%f906, %f904, %f481;
	mul.f32 	%f907, %f903, %f906;
	mul.f32 	%f908, %f485, 0f4038FFC7;
	mul.f32 	%f909, %f463, %f908;
	mul.f32 	%f910, %f462, 0fBEEA01E8;
	mul.f32 	%f911, %f483, 0f40800000;
	sub.f32 	%f912, %f911, %f479;
	sub.f32 	%f913, %f912, %f481;
	mul.f32 	%f914, %f484, 0f40800000;
	sub.f32 	%f915, %f914, %f480;
	sub.f32 	%f916, %f915, %f482;
	mul.f32 	%f917, %f910, %f913;
	mul.f32 	%f918, %f463, 0f3EBF10F8;
	mul.f32 	%f919, %f481, 0f40400000;
	mul.f32 	%f920, %f482, 0f40400000;
	sub.f32 	%f921, %f487, %f904;
	sub.f32 	%f922, %f921, %f919;
	mul.f32 	%f923, %f918, %f922;
	mul.f32 	%f924, %f461, 0fBEEA01E8;
	mul.f32 	%f925, %f924, %f913;
	mul.f32 	%f926, %f463, 0f3FB8FFC7;
	mul.f32 	%f927, %f926, %f489;
	mul.f32 	%f928, %f461, 0fBF170D19;
	sub.f32 	%f929, %f479, %f919;
	mul.f32 	%f930, %f928, %f929;
	mul.f32 	%f931, %f465, 0fBF170D19;
	mul.f32 	%f932, %f906, %f931;
	sub.f32 	%f933, %f905, %f482;
	fma.rn.f32 	%f934, %f903, %f933, %f932;
	mul.f32 	%f935, %f1845, %f907;
	mul.f32 	%f936, %f1846, %f907;
	mul.f32 	%f937, %f1847, %f907;
	fma.rn.f32 	%f938, %f934, %f1890, %f935;
	fma.rn.f32 	%f939, %f934, %f1891, %f936;
	fma.rn.f32 	%f940, %f934, %f1892, %f937;
	add.f32 	%f941, %f1911, %f938;
	add.f32 	%f942, %f1912, %f939;
	add.f32 	%f943, %f1913, %f940;
	mul.f32 	%f944, %f486, 0f4038FFC7;
	mul.f32 	%f945, %f463, %f944;
	fma.rn.f32 	%f946, %f908, %f466, %f945;
	mul.f32 	%f947, %f1848, %f909;
	mul.f32 	%f948, %f1849, %f909;
	mul.f32 	%f949, %f1850, %f909;
	fma.rn.f32 	%f950, %f946, %f1893, %f947;
	fma.rn.f32 	%f951, %f946, %f1894, %f948;
	fma.rn.f32 	%f952, %f946, %f1895, %f949;
	add.f32 	%f953, %f941, %f950;
	add.f32 	%f954, %f942, %f951;
	add.f32 	%f955, %f943, %f952;
	mul.f32 	%f956, %f465, 0fBEEA01E8;
	mul.f32 	%f957, %f913, %f956;
	fma.rn.f32 	%f958, %f910, %f916, %f957;
	mul.f32 	%f959, %f1851, %f917;
	mul.f32 	%f960, %f1852, %f917;
	mul.f32 	%f961, %f1853, %f917;
	fma.rn.f32 	%f962, %f958, %f1896, %f959;
	fma.rn.f32 	%f963, %f958, %f1897, %f960;
	fma.rn.f32 	%f964, %f958, %f1898, %f961;
	add.f32 	%f965, %f953, %f962;
	add.f32 	%f966, %f954, %f963;
	add.f32 	%f967, %f955, %f964;
	mul.f32 	%f968, %f466, 0f3EBF10F8;
	sub.f32 	%f969, %f488, %f905;
	sub.f32 	%f970, %f969, %f920;
	mul.f32 	%f971, %f918, %f970;
	fma.rn.f32 	%f972, %f922, %f968, %f971;
	mul.f32 	%f973, %f1854, %f923;
	mul.f32 	%f974, %f1855, %f923;
	mul.f32 	%f975, %f1856, %f923;
	fma.rn.f32 	%f976, %f972, %f1899, %f973;
	fma.rn.f32 	%f977, %f972, %f1900, %f974;
	fma.rn.f32 	%f978, %f972, %f1901, %f975;
	add.f32 	%f979, %f965, %f976;
	add.f32 	%f980, %f966, %f977;
	add.f32 	%f981, %f967, %f978;
	mul.f32 	%f982, %f464, 0fBEEA01E8;
	mul.f32 	%f983, %f913, %f982;
	fma.rn.f32 	%f984, %f924, %f916, %f983;
	mul.f32 	%f985, %f1857, %f925;
	mul.f32 	%f986, %f1858, %f925;
	mul.f32 	%f987, %f1859, %f925;
	fma.rn.f32 	%f988, %f984, %f1902, %f985;
	fma.rn.f32 	%f989, %f984, %f1903, %f986;
	fma.rn.f32 	%f990, %f984, %f1904, %f987;
	add.f32 	%f991, %f979, %f988;
	add.f32 	%f992, %f980, %f989;
	add.f32 	%f993, %f981, %f990;
	mul.f32 	%f994, %f466, 0f3FB8FFC7;
	mul.f32 	%f995, %f926, %f490;
	fma.rn.f32 	%f996, %f489, %f994, %f995;
	mul.f32 	%f997, %f1860, %f927;
	mul.f32 	%f998, %f1861, %f927;
	mul.f32 	%f999, %f1862, %f927;
	fma.rn.f32 	%f1000, %f996, %f1905, %f997;
	fma.rn.f32 	%f1001, %f996, %f1906, %f998;
	fma.rn.f32 	%f1002, %f996, %f1907, %f999;
	add.f32 	%f1003, %f991, %f1000;
	add.f32 	%f1004, %f992, %f1001;
	add.f32 	%f1005, %f993, %f1002;
	mul.f32 	%f1006, %f464, 0fBF170D19;
	mul.f32 	%f1007, %f929, %f1006;
	sub.f32 	%f1008, %f480, %f920;
	fma.rn.f32 	%f1009, %f928, %f1008, %f1007;
	mul.f32 	%f1010, %f1863, %f930;
	mul.f32 	%f1011, %f1864, %f930;
	mul.f32 	%f1012, %f1865, %f930;
	fma.rn.f32 	%f1013, %f1009, %f1908, %f1010;
	fma.rn.f32 	%f1014, %f1009, %f1909, %f1011;
	fma.rn.f32 	%f1015, %f1009, %f1910, %f1012;
	add.f32 	%f1911, %f1003, %f1013;
	add.f32 	%f1912, %f1004, %f1014;
	add.f32 	%f1913, %f1005, %f1015;
	fma.rn.f32 	%f1016, %f907, %f1890, %f1914;
	fma.rn.f32 	%f1017, %f907, %f1891, %f1915;
	fma.rn.f32 	%f1018, %f907, %f1892, %f1916;
	fma.rn.f32 	%f1019, %f909, %f1893, %f1016;
	fma.rn.f32 	%f1020, %f909, %f1894, %f1017;
	fma.rn.f32 	%f1021, %f909, %f1895, %f1018;
	fma.rn.f32 	%f1022, %f917, %f1896, %f1019;
	fma.rn.f32 	%f1023, %f917, %f1897, %f1020;
	fma.rn.f32 	%f1024, %f917, %f1898, %f1021;
	fma.rn.f32 	%f1025, %f923, %f1899, %f1022;
	fma.rn.f32 	%f1026, %f923, %f1900, %f1023;
	fma.rn.f32 	%f1027, %f923, %f1901, %f1024;
	fma.rn.f32 	%f1028, %f925, %f1902, %f1025;
	fma.rn.f32 	%f1029, %f925, %f1903, %f1026;
	fma.rn.f32 	%f1030, %f925, %f1904, %f1027;
	fma.rn.f32 	%f1031, %f927, %f1905, %f1028;
	fma.rn.f32 	%f1032, %f927, %f1906, %f1029;
	fma.rn.f32 	%f1033, %f927, %f1907, %f1030;
	fma.rn.f32 	%f1914, %f930, %f1908, %f1031;
	fma.rn.f32 	%f1915, %f930, %f1909, %f1032;
	fma.rn.f32 	%f1916, %f930, %f1910, %f1033;
$L__BB1_10:
	ld.param.f32 	%f1748, [__kernel__vertex_shader_fwd_diff_param_16];
	add.f32 	%f1034, %f1914, 0f3F000000;
	add.f32 	%f1035, %f1915, 0f3F000000;
	add.f32 	%f1036, %f1916, 0f3F000000;
	max.f32 	%f1924, %f1034, 0f00000000;
	setp.gt.f32 	%p9, %f1034, 0f00000000;
	selp.f32 	%f1934, %f1911, 0f00000000, %p9;
	max.f32 	%f1925, %f1035, 0f00000000;
	setp.gt.f32 	%p10, %f1035, 0f00000000;
	selp.f32 	%f1935, %f1912, 0f00000000, %p10;
	max.f32 	%f1926, %f1036, 0f00000000;
	setp.gt.f32 	%p11, %f1036, 0f00000000;
	selp.f32 	%f1936, %f1913, 0f00000000, %p11;
	mul.f32 	%f1037, %f457, %f457;
	mul.f32 	%f1038, %f457, %f458;
	fma.rn.f32 	%f1039, %f457, %f458, %f1038;
	mul.f32 	%f1040, %f459, %f459;
	mul.f32 	%f1041, %f459, %f460;
	fma.rn.f32 	%f1042, %f459, %f460, %f1041;
	mul.f32 	%f1043, %f455, %f457;
	mul.f32 	%f1044, %f455, %f458;
	fma.rn.f32 	%f1045, %f456, %f457, %f1044;
	mul.f32 	%f1046, %f431, %f459;
	mul.f32 	%f1047, %f431, %f460;
	fma.rn.f32 	%f1048, %f432, %f459, %f1047;
	mul.f32 	%f1049, %f455, %f459;
	mul.f32 	%f1050, %f455, %f460;
	fma.rn.f32 	%f1051, %f456, %f459, %f1050;
	mul.f32 	%f1052, %f431, %f457;
	mul.f32 	%f1053, %f431, %f458;
	fma.rn.f32 	%f1054, %f432, %f457, %f1053;
	mul.f32 	%f1055, %f455, %f456;
	fma.rn.f32 	%f1056, %f455, %f456, %f1055;
	mul.f32 	%f1057, %f457, %f459;
	mul.f32 	%f1058, %f457, %f460;
	fma.rn.f32 	%f1059, %f458, %f459, %f1058;
	mul.f32 	%f1060, %f431, %f455;
	mul.f32 	%f1061, %f431, %f456;
	fma.rn.f32 	%f1062, %f432, %f455, %f1061;
	add.f32 	%f1063, %f1037, %f1040;
	add.f32 	%f1064, %f1063, %f1063;
	mov.f32 	%f1065, 0f3F800000;
	sub.f32 	%f1066, %f1065, %f1064;
	sub.f32 	%f1067, %f1043, %f1046;
	add.f32 	%f1068, %f1067, %f1067;
	add.f32 	%f1069, %f1052, %f1049;
	add.f32 	%f1070, %f1069, %f1069;
	add.f32 	%f1071, %f1043, %f1046;
	add.f32 	%f1072, %f1071, %f1071;
	fma.rn.f32 	%f1073, %f455, %f455, %f1040;
	add.f32 	%f1074, %f1073, %f1073;
	sub.f32 	%f1075, %f1065, %f1074;
	sub.f32 	%f1076, %f1057, %f1060;
	add.f32 	%f1077, %f1076, %f1076;
	sub.f32 	%f1078, %f1049, %f1052;
	add.f32 	%f1079, %f1078, %f1078;
	add.f32 	%f1080, %f1060, %f1057;
	add.f32 	%f1081, %f1080, %f1080;
	fma.rn.f32 	%f1082, %f455, %f455, %f1037;
	add.f32 	%f1083, %f1082, %f1082;
	sub.f32 	%f1084, %f1065, %f1083;
	fma.rn.f32 	%f1085, %f1066, %f433, 0f00000000;
	fma.rn.f32 	%f1086, %f1068, 0f00000000, %f1085;
	fma.rn.f32 	%f1087, %f1070, 0f00000000, %f1086;
	fma.rn.f32 	%f1088, %f1066, 0f00000000, 0f00000000;
	fma.rn.f32 	%f1089, %f1068, %f435, %f1088;
	fma.rn.f32 	%f1090, %f1070, 0f00000000, %f1089;
	fma.rn.f32 	%f1091, %f1068, 0f00000000, %f1088;
	fma.rn.f32 	%f1092, %f1070, %f437, %f1091;
	fma.rn.f32 	%f1093, %f1072, %f433, 0f00000000;
	fma.rn.f32 	%f1094, %f1075, 0f00000000, %f1093;
	fma.rn.f32 	%f1095, %f1077, 0f00000000, %f1094;
	fma.rn.f32 	%f1096, %f1072, 0f00000000, 0f00000000;
	fma.rn.f32 	%f1097, %f1075, %f435, %f1096;
	fma.rn.f32 	%f1098, %f1077, 0f00000000, %f1097;
	fma.rn.f32 	%f1099, %f1075, 0f00000000, %f1096;
	fma.rn.f32 	%f1100, %f1077, %f437, %f1099;
	fma.rn.f32 	%f1101, %f1079, %f433, 0f00000000;
	fma.rn.f32 	%f1102, %f1081, 0f00000000, %f1101;
	fma.rn.f32 	%f1103, %f1084, 0f00000000, %f1102;
	fma.rn.f32 	%f1104, %f1079, 0f00000000, 0f00000000;
	fma.rn.f32 	%f1105, %f1081, %f435, %f1104;
	fma.rn.f32 	%f1106, %f1084, 0f00000000, %f1105;
	fma.rn.f32 	%f1107, %f1081, 0f00000000, %f1104;
	fma.rn.f32 	%f1108, %f1084, %f437, %f1107;
	add.f32 	%f1109, %f1039, %f1042;
	add.f32 	%f1110, %f1109, %f1109;
	mov.f32 	%f1111, 0f00000000;
	sub.f32 	%f1112, %f1111, %f1110;
	sub.f32 	%f1113, %f1045, %f1048;
	add.f32 	%f1114, %f1113, %f1113;
	add.f32 	%f1115, %f1054, %f1051;
	add.f32 	%f1116, %f1115, %f1115;
	add.f32 	%f1117, %f1045, %f1048;
	add.f32 	%f1118, %f1117, %f1117;
	add.f32 	%f1119, %f1056, %f1042;
	add.f32 	%f1120, %f1119, %f1119;
	sub.f32 	%f1121, %f1111, %f1120;
	sub.f32 	%f1122, %f1059, %f1062;
	add.f32 	%f1123, %f1122, %f1122;
	sub.f32 	%f1124, %f1051, %f1054;
	add.f32 	%f1125, %f1124, %f1124;
	add.f32 	%f1126, %f1062, %f1059;
	add.f32 	%f1127, %f1126, %f1126;
	add.f32 	%f1128, %f1056, %f1039;
	add.f32 	%f1129, %f1128, %f1128;
	sub.f32 	%f1130, %f1111, %f1129;
	fma.rn.f32 	%f1131, %f1112, %f433, 0f00000000;
	fma.rn.f32 	%f1132, %f1114, 0f00000000, %f1131;
	fma.rn.f32 	%f1133, %f1116, 0f00000000, %f1132;
	fma.rn.f32 	%f1134, %f1112, 0f00000000, 0f00000000;
	fma.rn.f32 	%f1135, %f1114, %f435, %f1134;
	fma.rn.f32 	%f1136, %f1116, 0f00000000, %f1135;
	fma.rn.f32 	%f1137, %f1114, 0f00000000, %f1134;
	fma.rn.f32 	%f1138, %f1116, %f437, %f1137;
	fma.rn.f32 	%f1139, %f1118, %f433, 0f00000000;
	fma.rn.f32 	%f1140, %f1121, 0f00000000, %f1139;
	fma.rn.f32 	%f1141, %f1123, 0f00000000, %f1140;
	fma.rn.f32 	%f1142, %f1118, 0f00000000, 0f00000000;
	fma.rn.f32 	%f1143, %f1121, %f435, %f1142;
	fma.rn.f32 	%f1144, %f1123, 0f00000000, %f1143;
	fma.rn.f32 	%f1145, %f1121, 0f00000000, %f1142;
	fma.rn.f32 	%f1146, %f1123, %f437, %f1145;
	fma.rn.f32 	%f1147, %f1125, %f433, 0f00000000;
	fma.rn.f32 	%f1148, %f1127, 0f00000000, %f1147;
	fma.rn.f32 	%f1149, %f1130, 0f00000000, %f1148;
	fma.rn.f32 	%f1150, %f1125, 0f00000000, 0f00000000;
	fma.rn.f32 	%f1151, %f1127, %f435, %f1150;
	fma.rn.f32 	%f1152, %f1130, 0f00000000, %f1151;
	fma.rn.f32 	%f1153, %f1127, 0f00000000, %f1150;
	fma.rn.f32 	%f1154, %f1130, %f437, %f1153;
	fma.rn.f32 	%f1155, %f1066, %f434, 0f00000000;
	fma.rn.f32 	%f1156, %f1068, 0f00000000, %f1155;
	fma.rn.f32 	%f1157, %f1070, 0f00000000, %f1156;
	fma.rn.f32 	%f1158, %f1068, %f436, %f1088;
	fma.rn.f32 	%f1159, %f1070, 0f00000000, %f1158;
	fma.rn.f32 	%f1160, %f1070, %f438, %f1091;
	fma.rn.f32 	%f1161, %f1072, %f434, 0f00000000;
	fma.rn.f32 	%f1162, %f1075, 0f00000000, %f1161;
	fma.rn.f32 	%f1163, %f1077, 0f00000000, %f1162;
	fma.rn.f32 	%f1164, %f1075, %f436, %f1096;
	fma.rn.f32 	%f1165, %f1077, 0f00000000, %f1164;
	fma.rn.f32 	%f1166, %f1077, %f438, %f1099;
	fma.rn.f32 	%f1167, %f1079, %f434, 0f00000000;
	fma.rn.f32 	%f1168, %f1081, 0f00000000, %f1167;
	fma.rn.f32 	%f1169, %f1084, 0f00000000, %f1168;
	fma.rn.f32 	%f1170, %f1081, %f436, %f1104;
	fma.rn.f32 	%f1171, %f1084, 0f00000000, %f1170;
	fma.rn.f32 	%f1172, %f1084, %f438, %f1107;
	add.f32 	%f1173, %f1133, %f1157;
	add.f32 	%f1174, %f1136, %f1159;
	add.f32 	%f1175, %f1138, %f1160;
	add.f32 	%f1176, %f1141, %f1163;
	add.f32 	%f1177, %f1144, %f1165;
	add.f32 	%f1178, %f1146, %f1166;
	add.f32 	%f1179, %f1149, %f1169;
	add.f32 	%f1180, %f1152, %f1171;
	add.f32 	%f1181, %f1154, %f1172;
	fma.rn.f32 	%f1182, %f1087, %f1087, 0f00000000;
	fma.rn.f32 	%f1183, %f1090, %f1090, %f1182;
	fma.rn.f32 	%f515, %f1092, %f1092, %f1183;
	fma.rn.f32 	%f1184, %f1087, %f1095, 0f00000000;
	fma.rn.f32 	%f1185, %f1090, %f1098, %f1184;
	fma.rn.f32 	%f516, %f1092, %f1100, %f1185;
	fma.rn.f32 	%f1186, %f1087, %f1103, 0f00000000;
	fma.rn.f32 	%f1187, %f1090, %f1106, %f1186;
	fma.rn.f32 	%f517, %f1092, %f1108, %f1187;
	fma.rn.f32 	%f1188, %f1095, %f1095, 0f00000000;
	fma.rn.f32 	%f1189, %f1098, %f1098, %f1188;
	fma.rn.f32 	%f518, %f1100, %f1100, %f1189;
	fma.rn.f32 	%f1190, %f1095, %f1103, 0f00000000;
	fma.rn.f32 	%f1191, %f1098, %f1106, %f1190;
	fma.rn.f32 	%f519, %f1100, %f1108, %f1191;
	fma.rn.f32 	%f1192, %f1103, %f1103, 0f00000000;
	fma.rn.f32 	%f1193, %f1106, %f1106, %f1192;
	fma.rn.f32 	%f520, %f1108, %f1108, %f1193;
	fma.rn.f32 	%f1194, %f1173, %f1087, 0f00000000;
	fma.rn.f32 	%f1195, %f1174, %f1090, %f1194;
	fma.rn.f32 	%f1196, %f1175, %f1092, %f1195;
	fma.rn.f32 	%f1197, %f1173, %f1095, 0f00000000;
	fma.rn.f32 	%f1198, %f1174, %f1098, %f1197;
	fma.rn.f32 	%f1199, %f1175, %f1100, %f1198;
	fma.rn.f32 	%f1200, %f1173, %f1103, 0f00000000;
	fma.rn.f32 	%f1201, %f1174, %f1106, %f1200;
	fma.rn.f32 	%f1202, %f1175, %f1108, %f1201;
	fma.rn.f32 	%f1203, %f1176, %f1087, 0f00000000;
	fma.rn.f32 	%f1204, %f1177, %f1090, %f1203;
	fma.rn.f32 	%f1205, %f1178, %f1092, %f1204;
	fma.rn.f32 	%f1206, %f1176, %f1095, 0f00000000;
	fma.rn.f32 	%f1207, %f1177, %f1098, %f1206;
	fma.rn.f32 	%f1208, %f1178, %f1100, %f1207;
	fma.rn.f32 	%f1209, %f1176, %f1103, 0f00000000;
	fma.rn.f32 	%f1210, %f1177, %f1106, %f1209;
	fma.rn.f32 	%f1211, %f1178, %f1108, %f1210;
	fma.rn.f32 	%f1212, %f1179, %f1087, 0f00000000;
	fma.rn.f32 	%f1213, %f1180, %f1090, %f1212;
	fma.rn.f32 	%f1214, %f1181, %f1092, %f1213;
	fma.rn.f32 	%f1215, %f1179, %f1095, 0f00000000;
	fma.rn.f32 	%f1216, %f1180, %f1098, %f1215;
	fma.rn.f32 	%f1217, %f1181, %f1100, %f1216;
	fma.rn.f32 	%f1218, %f1179, %f1103, 0f00000000;
	fma.rn.f32 	%f1219, %f1180, %f1106, %f1218;
	fma.rn.f32 	%f521, %f1181, %f1108, %f1219;
	add.f32 	%f522, %f1196, %f1196;
	add.f32 	%f523, %f1199, %f1205;
	add.f32 	%f524, %f1202, %f1214;
	add.f32 	%f525, %f1208, %f1208;
	add.f32 	%f526, %f1211, %f1217;
	mul.f32 	%f527, %f1748, 0f3F000000;
	mul.f32 	%f1220, %f527, 0f3F22F983;
	cvt.rni.s32.f32 	%r587, %f1220;
	cvt.rn.f32.s32 	%f1221, %r587;
	fma.rn.f32 	%f1222, %f1221, 0fBFC90FDA, %f527;
	fma.rn.f32 	%f1223, %f1221, 0fB3A22168, %f1222;
	fma.rn.f32 	%f1918, %f1221, 0fA7C234C5, %f1223;
	abs.f32 	%f529, %f527;
	setp.ltu.f32 	%p12, %f529, 0f47CE4780;
	mov.u32 	%r583, %r587;
	mov.f32 	%f1917, %f1918;
	@%p12 bra 	$L__BB1_18;
	setp.neu.f32 	%p13, %f529, 0f7F800000;
	@%p13 bra 	$L__BB1_13;
	mov.f32 	%f1226, 0f00000000;
	mul.rn.f32 	%f1917, %f527, %f1226;
	mov.b32 	%r583, 0;
	bra.uni 	$L__BB1_18;
$L__BB1_13:
	mov.b32 	%r13, %f527;
	shl.b32 	%r470, %r13, 8;
	or.b32  	%r14, %r470, -2147483648;
	mov.b64 	%rd385, 0;
	mov.b32 	%r580, 0;
	mov.u64 	%rd383, __cudart_i2opi_f;
	mov.u64 	%rd384, %rd1;
$L__BB1_14:
	.pragma "nounroll";
	ld.global.nc.u32 	%r471, [%rd383];
	mad.wide.u32 	%rd291, %r471, %r14, %rd385;
	shr.u64 	%rd385, %rd291, 32;
	st.local.u32 	[%rd384], %rd291;
	add.s32 	%r580, %r580, 1;
	add.s64 	%rd384, %rd384, 4;
	add.s64 	%rd383, %rd383, 4;
	setp.ne.s32 	%p14, %r580, 6;
	@%p14 bra 	$L__BB1_14;
	shr.u32 	%r472, %r13, 23;
	st.local.u32 	[%rd1+24], %rd385;
	and.b32  	%r17, %r472, 31;
	and.b32  	%r473, %r472, 224;
	add.s32 	%r474, %r473, -128;
	shr.u32 	%r475, %r474, 5;
	mul.wide.u32 	%rd292, %r475, 4;
	sub.s64 	%rd13, %rd1, %rd292;
	ld.local.u32 	%r581, [%rd13+24];
	ld.local.u32 	%r582, [%rd13+20];
	setp.eq.s32 	%p15, %r17, 0;
	@%p15 bra 	$L__BB1_17;
	shf.l.wrap.b32 	%r581, %r582, %r581, %r17;
	ld.local.u32 	%r476, [%rd13+16];
	shf.l.wrap.b32 	%r582, %r476, %r582, %r17;
$L__BB1_17:
	shr.u32 	%r477, %r581, 30;
	shf.l.wrap.b32 	%r478, %r582, %r581, 2;
	shl.b32 	%r479, %r582, 2;
	shr.u32 	%r480, %r478, 31;
	add.s32 	%r481, %r480, %r477;
	neg.s32 	%r482, %r481;
	setp.lt.s32 	%p16, %r13, 0;
	selp.b32 	%r583, %r482, %r481, %p16;
	xor.b32  	%r483, %r478, %r13;
	shr.s32 	%r484, %r478, 31;
	xor.b32  	%r485, %r484, %r478;
	xor.b32  	%r486, %r484, %r479;
	cvt.u64.u32 	%rd293, %r485;
	shl.b64 	%rd294, %rd293, 32;
	cvt.u64.u32 	%rd295, %r486;
	or.b64  	%rd296, %rd294, %rd295;
	cvt.rn.f64.s64 	%fd1, %rd296;
	mul.f64 	%fd2, %fd1, 0d3BF921FB54442D19;
	cvt.rn.f32.f64 	%f1224, %fd2;
	neg.f32 	%f1225, %f1224;
	setp.lt.s32 	%p17, %r483, 0;
	selp.f32 	%f1917, %f1225, %f1224, %p17;
$L__BB1_18:
	add.s32 	%r488, %r583, 1;
	mul.rn.f32 	%f1227, %f1917, %f1917;
	and.b32  	%r489, %r583, 1;
	setp.eq.b32 	%p19, %r489, 1;
	selp.f32 	%f1228, %f1917, 0f3F800000, %p19;
	fma.rn.f32 	%f1229, %f1227, %f1228, 0f00000000;
	fma.rn.f32 	%f1230, %f1227, 0f37CBAC00, 0fBAB607ED;
	selp.f32 	%f1231, 0fB94D4153, %f1230, %p19;
	selp.f32 	%f1232, 0f3C0885E4, 0f3D2AAABB, %p19;
	fma.rn.f32 	%f1233, %f1231, %f1227, %f1232;
	selp.f32 	%f1234, 0fBE2AAAA8, 0fBEFFFFFF, %p19;
	fma.rn.f32 	%f1235, %f1233, %f1227, %f1234;
	fma.rn.f32 	%f1236, %f1235, %f1229, %f1228;
	and.b32  	%r490, %r488, 2;
	setp.eq.s32 	%p20, %r490, 0;
	mov.f32 	%f1237, 0f00000000;
	sub.f32 	%f1238, %f1237, %f1236;
	selp.f32 	%f533, %f1236, %f1238, %p20;
	@%p12 bra 	$L__BB1_26;
	setp.neu.f32 	%p21, %f529, 0f7F800000;
	@%p21 bra 	$L__BB1_21;
	mov.f32 	%f1241, 0f00000000;
	mul.rn.f32 	%f1918, %f527, %f1241;
	mov.b32 	%r587, 0;
	bra.uni 	$L__BB1_26;
$L__BB1_21:
	mov.b32 	%r26, %f527;
	shl.b32 	%r492, %r26, 8;
	or.b32  	%r27, %r492, -2147483648;
	mov.b64 	%rd388, 0;
	mov.b32 	%r584, 0;
	mov.u64 	%rd386, __cudart_i2opi_f;
	mov.u64 	%rd387, %rd1;
$L__BB1_22:
	.pragma "nounroll";
	ld.global.nc.u32 	%r493, [%rd386];
	mad.wide.u32 	%rd299, %r493, %r27, %rd388;
	shr.u64 	%rd388, %rd299, 32;
	st.local.u32 	[%rd387], %rd299;
	add.s32 	%r584, %r584, 1;
	add.s64 	%rd387, %rd387, 4;
	add.s64 	%rd386, %rd386, 4;
	setp.ne.s32 	%p22, %r584, 6;
	@%p22 bra 	$L__BB1_22;
	shr.u32 	%r494, %r26, 23;
	st.local.u32 	[%rd1+24], %rd388;
	and.b32  	%r30, %r494, 31;
	and.b32  	%r495, %r494, 224;
	add.s32 	%r496, %r495, -128;
	shr.u32 	%r497, %r496, 5;
	mul.wide.u32 	%rd300, %r497, 4;
	sub.s64 	%rd20, %rd1, %rd300;
	ld.local.u32 	%r585, [%rd20+24];
	ld.local.u32 	%r586, [%rd20+20];
	setp.eq.s32 	%p23, %r30, 0;
	@%p23 bra 	$L__BB1_25;
	shf.l.wrap.b32 	%r585, %r586, %r585, %r30;
	ld.local.u32 	%r498, [%rd20+16];
	shf.l.wrap.b32 	%r586, %r498, %r586, %r30;
$L__BB1_25:
	shr.u32 	%r499, %r585, 30;
	shf.l.wrap.b32 	%r500, %r586, %r585, 2;
	shl.b32 	%r501, %r586, 2;
	shr.u32 	%r502, %r500, 31;
	add.s32 	%r503, %r502, %r499;
	neg.s32 	%r504, %r503;
	setp.lt.s32 	%p24, %r26, 0;
	selp.b32 	%r587, %r504, %r503, %p24;
	xor.b32  	%r505, %r500, %r26;
	shr.s32 	%r506, %r500, 31;
	xor.b32  	%r507, %r506, %r500;
	xor.b32  	%r508, %r506, %r501;
	cvt.u64.u32 	%rd301, %r507;
	shl.b64 	%rd302, %rd301, 32;
	cvt.u64.u32 	%rd303, %r508;
	or.b64  	%rd304, %rd302, %rd303;
	cvt.rn.f64.s64 	%fd3, %rd304;
	mul.f64 	%fd4, %fd3, 0d3BF921FB54442D19;
	cvt.rn.f32.f64 	%f1239, %fd4;
	neg.f32 	%f1240, %f1239;
	setp.lt.s32 	%p25, %r505, 0;
	selp.f32 	%f1918, %f1240, %f1239, %p25;
$L__BB1_26:
	ld.param.f32 	%f1747, [__kernel__vertex_shader_fwd_diff_param_15];
	mul.f32 	%f1242, %f1918, %f1918;
	fma.rn.f32 	%f1243, %f1242, 0f3C190000, 0f3B560000;
	fma.rn.f32 	%f1244, %f1243, %f1242, 0f3CC70000;
	fma.rn.f32 	%f1245, %f1244, %f1242, 0f3D5B0000;
	fma.rn.f32 	%f1246, %f1245, %f1242, 0f3E089438;
	fma.rn.f32 	%f1247, %f1246, %f1242, 0f3EAAAA88;
	mul.rn.f32 	%f1248, %f1242, %f1918;
	fma.rn.f32 	%f1249, %f1247, %f1248, %f1918;
	abs.f32 	%f1250, %f1918;
	setp.eq.f32 	%p26, %f1250, 0f3A00B43C;
	selp.f32 	%f1251, %f1918, %f1249, %p26;
	and.b32  	%r510, %r587, 1;
	setp.eq.b32 	%p27, %r510, 1;
	neg.f32 	%f1252, %f1251;
	rcp.approx.ftz.f32 	%f1253, %f1252;
	selp.f32 	%f537, %f1253, %f1251, %p27;
	mul.f32 	%f1254, %f533, %f533;
	rcp.rn.f32 	%f538, %f1254;
	mul.f32 	%f539, %f1747, 0f3F000000;
	mul.f32 	%f1255, %f539, 0f3F22F983;
	cvt.rni.s32.f32 	%r595, %f1255;
	cvt.rn.f32.s32 	%f1256, %r595;
	fma.rn.f32 	%f1257, %f1256, 0fBFC90FDA, %f539;
	fma.rn.f32 	%f1258, %f1256, 0fB3A22168, %f1257;
	fma.rn.f32 	%f1920, %f1256, 0fA7C234C5, %f1258;
	abs.f32 	%f541, %f539;
	setp.ltu.f32 	%p28, %f541, 0f47CE4780;
	mov.u32 	%r591, %r595;
	mov.f32 	%f1919, %f1920;
	@%p28 bra 	$L__BB1_34;
	setp.neu.f32 	%p29, %f541, 0f7F800000;
	@%p29 bra 	$L__BB1_29;
	mov.f32 	%f1261, 0f00000000;
	mul.rn.f32 	%f1919, %f539, %f1261;
	mov.b32 	%r591, 0;
	bra.uni 	$L__BB1_34;
$L__BB1_29:
	mov.b32 	%r40, %f539;
	shl.b32 	%r512, %r40, 8;
	or.b32  	%r41, %r512, -2147483648;
	mov.b64 	%rd391, 0;
	mov.b32 	%r588, 0;
	mov.u64 	%rd389, __cudart_i2opi_f;
	mov.u64 	%rd390, %rd1;
$L__BB1_30:
	.pragma "nounroll";
	ld.global.nc.u32 	%r513, [%rd389];
	mad.wide.u32 	%rd307, %r513, %r41, %rd391;
	shr.u64 	%rd391, %rd307, 32;
	st.local.u32 	[%rd390], %rd307;
	add.s32 	%r588, %r588, 1;
	add.s64 	%rd390, %rd390, 4;
	add.s64 	%rd389, %rd389, 4;
	setp.ne.s32 	%p30, %r588, 6;
	@%p30 bra 	$L__BB1_30;
	shr.u32 	%r514, %r40, 23;
	st.local.u32 	[%rd1+24], %rd391;
	and.b32  	%r44, %r514, 31;
	and.b32  	%r515, %r514, 224;
	add.s32 	%r516, %r515, -128;
	shr.u32 	%r517, %r516, 5;
	mul.wide.u32 	%rd308, %r517, 4;
	sub.s64 	%rd27, %rd1, %rd308;
	ld.local.u32 	%r589, [%rd27+24];
	ld.local.u32 	%r590, [%rd27+20];
	setp.eq.s32 	%p31, %r44, 0;
	@%p31 bra 	$L__BB1_33;
	shf.l.wrap.b32 	%r589, %r590, %r589, %r44;
	ld.local.u32 	%r518, [%rd27+16];
	shf.l.wrap.b32 	%r590, %r518, %r590, %r44;
$L__BB1_33:
	shr.u32 	%r519, %r589, 30;
	shf.l.wrap.b32 	%r520, %r590, %r589, 2;
	shl.b32 	%r521, %r590, 2;
	shr.u32 	%r522, %r520, 31;
	add.s32 	%r523, %r522, %r519;
	neg.s32 	%r524, %r523;
	setp.lt.s32 	%p32, %r40, 0;
	selp.b32 	%r591, %r524, %r523, %p32;
	xor.b32  	%r525, %r520, %r40;
	shr.s32 	%r526, %r520, 31;
	xor.b32  	%r527, %r526, %r520;
	xor.b32  	%r528, %r526, %r521;
	cvt.u64.u32 	%rd309, %r527;
	shl.b64 	%rd310, %rd309, 32;
	cvt.u64.u32 	%rd311, %r528;
	or.b64  	%rd312, %rd310, %rd311;
	cvt.rn.f64.s64 	%fd5, %rd312;
	mul.f64 	%fd6, %fd5, 0d3BF921FB54442D19;
	cvt.rn.f32.f64 	%f1259, %fd6;
	neg.f32 	%f1260, %f1259;
	setp.lt.s32 	%p33, %r525, 0;
	selp.f32 	%f1919, %f1260, %f1259, %p33;
$L__BB1_34:
	add.s32 	%r530, %r591, 1;
	mul.rn.f32 	%f1262, %f1919, %f1919;
	and.b32  	%r531, %r591, 1;
	setp.eq.b32 	%p35, %r531, 1;
	selp.f32 	%f1263, %f1919, 0f3F800000, %p35;
	fma.rn.f32 	%f1264, %f1262, %f1263, 0f00000000;
	fma.rn.f32 	%f1265, %f1262, 0f37CBAC00, 0fBAB607ED;
	selp.f32 	%f1266, 0fB94D4153, %f1265, %p35;
	selp.f32 	%f1267, 0f3C0885E4, 0f3D2AAABB, %p35;
	fma.rn.f32 	%f1268, %f1266, %f1262, %f1267;
	selp.f32 	%f1269, 0fBE2AAAA8, 0fBEFFFFFF, %p35;
	fma.rn.f32 	%f1270, %f1268, %f1262, %f1269;
	fma.rn.f32 	%f1271, %f1270, %f1264, %f1263;
	and.b32  	%r532, %r530, 2;
	setp.eq.s32 	%p36, %r532, 0;
	mov.f32 	%f1272, 0f00000000;
	sub.f32 	%f1273, %f1272, %f1271;
	selp.f32 	%f545, %f1271, %f1273, %p36;
	@%p28 bra 	$L__BB1_42;
	setp.neu.f32 	%p37, %f541, 0f7F800000;
	@%p37 bra 	$L__BB1_37;
	mov.f32 	%f1276, 0f00000000;
	mul.rn.f32 	%f1920, %f539, %f1276;
	mov.b32 	%r595, 0;
	bra.uni 	$L__BB1_42;
$L__BB1_37:
	mov.b32 	%r53, %f539;
	shl.b32 	%r534, %r53, 8;
	or.b32  	%r54, %r534, -2147483648;
	mov.b64 	%rd394, 0;
	mov.b32 	%r592, 0;
	mov.u64 	%rd392, __cudart_i2opi_f;
	mov.u64 	%rd393, %rd1;
$L__BB1_38:
	.pragma "nounroll";
	ld.global.nc.u32 	%r535, [%rd392];
	mad.wide.u32 	%rd315, %r535, %r54, %rd394;
	shr.u64 	%rd394, %rd315, 32;
	st.local.u32 	[%rd393], %rd315;
	add.s32 	%r592, %r592, 1;
	add.s64 	%rd393, %rd393, 4;
	add.s64 	%rd392, %rd392, 4;
	setp.ne.s32 	%p38, %r592, 6;
	@%p38 bra 	$L__BB1_38;
	shr.u32 	%r536, %r53, 23;
	st.local.u32 	[%rd1+24], %rd394;
	and.b32  	%r57, %r536, 31;
	and.b32  	%r537, %r536, 224;
	add.s32 	%r538, %r537, -128;
	shr.u32 	%r539, %r538, 5;
	mul.wide.u32 	%rd316, %r539, 4;
	sub.s64 	%rd34, %rd1, %rd316;
	ld.local.u32 	%r593, [%rd34+24];
	ld.local.u32 	%r594, [%rd34+20];
	setp.eq.s32 	%p39, %r57, 0;
	@%p39 bra 	$L__BB1_41;
	shf.l.wrap.b32 	%r593, %r594, %r593, %r57;
	ld.local.u32 	%r540, [%rd34+16];
	shf.l.wrap.b32 	%r594, %r540, %r594, %r57;
$L__BB1_41:
	shr.u32 	%r541, %r593, 30;
	shf.l.wrap.b32 	%r542, %r594, %r593, 2;
	shl.b32 	%r543, %r594, 2;
	shr.u32 	%r544, %r542, 31;
	add.s32 	%r545, %r544, %r541;
	neg.s32 	%r546, %r545;
	setp.lt.s32 	%p40, %r53, 0;
	selp.b32 	%r595, %r546, %r545, %p40;
	xor.b32  	%r547, %r542, %r53;
	shr.s32 	%r548, %r542, 31;
	xor.b32  	%r549, %r548, %r542;
	xor.b32  	%r550, %r548, %r543;
	cvt.u64.u32 	%rd317, %r549;
	shl.b64 	%rd318, %rd317, 32;
	cvt.u64.u32 	%rd319, %r550;
	or.b64  	%rd320, %rd318, %rd319;
	cvt.rn.f64.s64 	%fd7, %rd320;
	mul.f64 	%fd8, %fd7, 0d3BF921FB54442D19;
	cvt.rn.f32.f64 	%f1274, %fd8;
	neg.f32 	%f1275, %f1274;
	setp.lt.s32 	%p41, %r547, 0;
	selp.f32 	%f1920, %f1275, %f1274, %p41;
$L__BB1_42:
	mul.f32 	%f1277, %f538, 0f00000000;
	add.f32 	%f1278, %f521, %f521;
	mul.f32 	%f1279, %f1920, %f1920;
	fma.rn.f32 	%f1280, %f1279, 0f3C190000, 0f3B560000;
	fma.rn.f32 	%f1281, %f1280, %f1279, 0f3CC70000;
	fma.rn.f32 	%f1282, %f1281, %f1279, 0f3D5B0000;
	fma.rn.f32 	%f1283, %f1282, %f1279, 0f3E089438;
	fma.rn.f32 	%f1284, %f1283, %f1279, 0f3EAAAA88;
	mul.rn.f32 	%f1285, %f1279, %f1920;
	fma.rn.f32 	%f1286, %f1284, %f1285, %f1920;
	abs.f32 	%f1287, %f1920;
	setp.eq.f32 	%p42, %f1287, 0f3A00B43C;
	selp.f32 	%f1288, %f1920, %f1286, %p42;
	and.b32  	%r552, %r595, 1;
	setp.eq.b32 	%p43, %r552, 1;
	neg.f32 	%f1289, %f1288;
	rcp.approx.ftz.f32 	%f1290, %f1289;
	selp.f32 	%f1291, %f1290, %f1288, %p43;
	mul.f32 	%f1292, %f545, %f545;
	rcp.rn.f32 	%f1293, %f1292;
	mul.f32 	%f1294, %f1293, 0f00000000;
	cvt.rn.f32.s32 	%f1295, %r304;
	add.f32 	%f1296, %f537, %f537;
	div.rn.f32 	%f1297, %f1295, %f1296;
	add.f32 	%f1298, %f1277, %f1277;
	mul.f32 	%f1299, %f1298, %f1295;
	mov.f32 	%f1300, 0f00000000;
	sub.f32 	%f1301, %f1300, %f1299;
	mul.f32 	%f1302, %f1296, %f1296;
	div.rn.f32 	%f1303, %f1301, %f1302;
	cvt.rn.f32.s32 	%f1304, %r303;
	add.f32 	%f1305, %f1291, %f1291;
	div.rn.f32 	%f1306, %f1304, %f1305;
	add.f32 	%f1307, %f1294, %f1294;
	mul.f32 	%f1308, %f1307, %f1304;
	sub.f32 	%f1309, %f1300, %f1308;
	mul.f32 	%f1310, %f1305, %f1305;
	div.rn.f32 	%f1311, %f1309, %f1310;
	fma.rn.f32 	%f1312, %f1, %f32, 0f00000000;
	fma.rn.f32 	%f1313, %f2, %f34, %f1312;
	fma.rn.f32 	%f1314, %f3, %f36, %f1313;
	add.f32 	%f1315, %f1314, %f4;
	fma.rn.f32 	%f1316, %f5, %f32, 0f00000000;
	fma.rn.f32 	%f1317, %f6, %f34, %f1316;
	fma.rn.f32 	%f1318, %f7, %f36, %f1317;
	add.f32 	%f1319, %f1318, %f8;
	fma.rn.f32 	%f1320, %f13, %f32, 0f00000000;
	fma.rn.f32 	%f1321, %f14, %f34, %f1320;
	fma.rn.f32 	%f1322, %f15, %f36, %f1321;
	add.f32 	%f1323, %f1322, %f16;
	fma.rn.f32 	%f1324, %f1, %f33, 0f00000000;
	fma.rn.f32 	%f1325, %f2, %f35, %f1324;
	fma.rn.f32 	%f1326, %f3, %f37, %f1325;
	add.f32 	%f1327, %f1326, %f445;
	fma.rn.f32 	%f1328, %f5, %f33, 0f00000000;
	fma.rn.f32 	%f1329, %f6, %f35, %f1328;
	fma.rn.f32 	%f1330, %f7, %f37, %f1329;
	add.f32 	%f1331, %f1330, %f446;
	fma.rn.f32 	%f1332, %f13, %f33, 0f00000000;
	fma.rn.f32 	%f1333, %f14, %f35, %f1332;
	fma.rn.f32 	%f1334, %f15, %f37, %f1333;
	add.f32 	%f1335, %f1334, %f447;
	add.f32 	%f1336, %f453, %f1327;
	add.f32 	%f1337, %f453, %f1331;
	add.f32 	%f1338, %f453, %f1335;
	add.f32 	%f1339, %f1323, 0f33D6BF95;
	div.rn.f32 	%f1340, %f1315, %f1339;
	div.rn.f32 	%f1341, %f1319, %f1339;
	div.rn.f32 	%f1342, %f452, %f1339;
	mul.f32 	%f1343, %f1336, %f1339;
	mul.f32 	%f1344, %f1337, %f1339;
	mul.f32 	%f1345, %f454, %f1339;
	mul.f32 	%f1346, %f1315, %f1338;
	mul.f32 	%f1347, %f1319, %f1338;
	mul.f32 	%f1348, %f452, %f1338;
	sub.f32 	%f1349, %f1343, %f1346;
	sub.f32 	%f1350, %f1344, %f1347;
	sub.f32 	%f1351, %f1345, %f1348;
	mul.f32 	%f1352, %f1339, %f1339;
	div.rn.f32 	%f1353, %f1349, %f1352;
	div.rn.f32 	%f1354, %f1350, %f1352;
	div.rn.f32 	%f1355, %f1351, %f1352;
	mul.f32 	%f1356, %f537, 0f3FA66666;
	mul.f32 	%f1357, %f1277, 0f3FA66666;
	mul.f32 	%f1358, %f1291, 0f3FA66666;
	mul.f32 	%f1359, %f1294, 0f3FA66666;
	mul.f32 	%f1360, %f1342, %f1342;
	div.rn.f32 	%f1361, %f1341, %f1342;
	mul.f32 	%f1362, %f1342, %f1354;
	mul.f32 	%f1363, %f1341, %f1355;
	sub.f32 	%f1364, %f1362, %f1363;
	div.rn.f32 	%f1365, %f1364, %f1360;
	neg.f32 	%f1366, %f1356;
	neg.f32 	%f1367, %f1357;
	div.rn.f32 	%f1368, %f1340, %f1342;
	mul.f32 	%f1369, %f1342, %f1353;
	mul.f32 	%f1370, %f1340, %f1355;
	sub.f32 	%f1371, %f1369, %f1370;
	div.rn.f32 	%f1372, %f1371, %f1360;
	max.f32 	%f1373, %f1366, %f1368;
	setp.lt.f32 	%p44, %f1368, %f1366;
	selp.f32 	%f1374, %f1367, %f1372, %p44;
	min.f32 	%f1375, %f1356, %f1373;
	setp.lt.f32 	%p45, %f1356, %f1373;
	selp.f32 	%f1376, %f1357, %f1374, %p45;
	mul.f32 	%f1377, %f1342, %f1375;
	mul.f32 	%f1378, %f1342, %f1376;
	fma.rn.f32 	%f1379, %f1375, %f1355, %f1378;
	neg.f32 	%f1380, %f1358;
	neg.f32 	%f1381, %f1359;
	max.f32 	%f1382, %f1380, %f1361;
	setp.lt.f32 	%p46, %f1361, %f1380;
	selp.f32 	%f1383, %f1381, %f1365, %p46;
	min.f32 	%f1384, %f1358, %f1382;
	setp.lt.f32 	%p47, %f1358, %f1382;
	selp.f32 	%f1385, %f1359, %f1383, %p47;
	mul.f32 	%f1386, %f1342, %f1385;
	fma.rn.f32 	%f1387, %f1384, %f1355, %f1386;
	mul.f32 	%f1388, %f1342, %f1384;
	neg.f32 	%f1389, %f1377;
	mul.f32 	%f1390, %f1297, %f1389;
	mul.f32 	%f1391, %f1342, %f1355;
	fma.rn.f32 	%f1392, %f1342, %f1355, %f1391;
	mul.f32 	%f1393, %f1360, %f1360;
	neg.f32 	%f1394, %f1388;
	mul.f32 	%f1395, %f1306, %f1394;
	div.rn.f32 	%f1396, %f1297, %f1342;
	div.rn.f32 	%f1397, %f1390, %f1360;
	div.rn.f32 	%f1398, %f1306, %f1342;
	div.rn.f32 	%f1399, %f1395, %f1360;
	mul.f32 	%f1400, %f1303, %f1342;
	mul.f32 	%f1401, %f1297, %f1355;
	sub.f32 	%f1402, %f1400, %f1401;
	div.rn.f32 	%f1403, %f1402, %f1360;
	mul.f32 	%f1404, %f1297, %f1379;
	fma.rn.f32 	%f1405, %f1303, %f1377, %f1404;
	neg.f32 	%f1406, %f1405;
	mul.f32 	%f1407, %f1360, %f1406;
	mul.f32 	%f1408, %f1390, %f1392;
	sub.f32 	%f1409, %f1407, %f1408;
	div.rn.f32 	%f1410, %f1409, %f1393;
	mul.f32 	%f1411, %f1311, %f1342;
	mul.f32 	%f1412, %f1306, %f1355;
	sub.f32 	%f1413, %f1411, %f1412;
	div.rn.f32 	%f1414, %f1413, %f1360;
	mul.f32 	%f1415, %f1306, %f1387;
	fma.rn.f32 	%f1416, %f1311, %f1388, %f1415;
	neg.f32 	%f1417, %f1416;
	mul.f32 	%f1418, %f1360, %f1417;
	mul.f32 	%f1419, %f1395, %f1392;
	sub.f32 	%f1420, %f1418, %f1419;
	div.rn.f32 	%f1421, %f1420, %f1393;
	fma.rn.f32 	%f1422, %f1, %f1396, 0f00000000;
	add.f32 	%f1423, %f1422, %f440;
	fma.rn.f32 	%f1424, %f9, %f1397, %f1423;
	fma.rn.f32 	%f1425, %f5, %f1398, %f439;
	fma.rn.f32 	%f1426, %f9, %f1399, %f1425;
	fma.rn.f32 	%f1427, %f2, %f1396, 0f00000000;
	add.f32 	%f1428, %f1427, %f442;
	fma.rn.f32 	%f1429, %f10, %f1397, %f1428;
	fma.rn.f32 	%f1430, %f6, %f1398, %f441;
	fma.rn.f32 	%f1431, %f10, %f1399, %f1430;
	fma.rn.f32 	%f1432, %f3, %f1396, 0f00000000;
	add.f32 	%f1433, %f1432, %f444;
	fma.rn.f32 	%f1434, %f11, %f1397, %f1433;
	fma.rn.f32 	%f1435, %f7, %f1398, %f443;
	fma.rn.f32 	%f1436, %f11, %f1399, %f1435;
	fma.rn.f32 	%f1437, %f515, %f1424, 0f00000000;
	fma.rn.f32 	%f1438, %f516, %f1429, %f1437;
	fma.rn.f32 	%f1439, %f517, %f1434, %f1438;
	fma.rn.f32 	%f1440, %f515, %f1426, 0f00000000;
	fma.rn.f32 	%f1441, %f516, %f1431, %f1440;
	fma.rn.f32 	%f1442, %f517, %f1436, %f1441;
	fma.rn.f32 	%f1443, %f516, %f1424, 0f00000000;
	fma.rn.f32 	%f1444, %f518, %f1429, %f1443;
	fma.rn.f32 	%f1445, %f519, %f1434, %f1444;
	fma.rn.f32 	%f1446, %f516, %f1426, 0f00000000;
	fma.rn.f32 	%f1447, %f518, %f1431, %f1446;
	fma.rn.f32 	%f1448, %f519, %f1436, %f1447;
	fma.rn.f32 	%f1449, %f517, %f1424, 0f00000000;
	fma.rn.f32 	%f1450, %f519, %f1429, %f1449;
	fma.rn.f32 	%f1451, %f520, %f1434, %f1450;
	fma.rn.f32 	%f1452, %f517, %f1426, 0f00000000;
	fma.rn.f32 	%f1453, %f519, %f1431, %f1452;
	fma.rn.f32 	%f1454, %f520, %f1436, %f1453;
	fma.rn.f32 	%f1455, %f1, %f1439, 0f00000000;
	fma.rn.f32 	%f1456, %f2, %f1445, %f1455;
	fma.rn.f32 	%f1457, %f3, %f1451, %f1456;
	fma.rn.f32 	%f1458, %f1, %f1442, 0f00000000;
	fma.rn.f32 	%f1459, %f2, %f1448, %f1458;
	fma.rn.f32 	%f1460, %f3, %f1454, %f1459;
	fma.rn.f32 	%f1461, %f5, %f1439, 0f00000000;
	fma.rn.f32 	%f1462, %f6, %f1445, %f1461;
	fma.rn.f32 	%f1463, %f7, %f1451, %f1462;
	fma.rn.f32 	%f1464, %f5, %f1442, 0f00000000;
	fma.rn.f32 	%f1465, %f6, %f1448, %f1464;
	fma.rn.f32 	%f1466, %f7, %f1454, %f1465;
	fma.rn.f32 	%f1467, %f9, %f1439, 0f00000000;
	fma.rn.f32 	%f1468, %f10, %f1445, %f1467;
	fma.rn.f32 	%f1469, %f11, %f1451, %f1468;
	fma.rn.f32 	%f1470, %f9, %f1442, 0f00000000;
	fma.rn.f32 	%f1471, %f10, %f1448, %f1470;
	fma.rn.f32 	%f1472, %f11, %f1454, %f1471;
	fma.rn.f32 	%f1473, %f1396, %f1457, 0f00000000;
	fma.rn.f32 	%f1474, %f1463, 0f00000000, %f1473;
	fma.rn.f32 	%f1475, %f1397, %f1469, %f1474;
	fma.rn.f32 	%f1476, %f1396, %f1460, 0f00000000;
	fma.rn.f32 	%f1477, %f1466, 0f00000000, %f1476;
	fma.rn.f32 	%f1928, %f1397, %f1472, %f1477;
	fma.rn.f32 	%f1478, %f1457, 0f00000000, 0f00000000;
	fma.rn.f32 	%f1479, %f1398, %f1463, %f1478;
	fma.rn.f32 	%f1929, %f1399, %f1469, %f1479;
	fma.rn.f32 	%f1480, %f1460, 0f00000000, 0f00000000;
	fma.rn.f32 	%f1481, %f1398, %f1466, %f1480;
	fma.rn.f32 	%f1482, %f1399, %f1472, %f1481;
	fma.rn.f32 	%f1483, %f1403, %f1457, 0f00000000;
	fma.rn.f32 	%f1484, %f1463, 0f00000000, %f1483;
	fma.rn.f32 	%f1485, %f1410, %f1469, %f1484;
	fma.rn.f32 	%f1486, %f1403, %f1460, 0f00000000;
	fma.rn.f32 	%f1487, %f1466, 0f00000000, %f1486;
	fma.rn.f32 	%f1488, %f1410, %f1472, %f1487;
	fma.rn.f32 	%f1489, %f1414, %f1463, %f1478;
	fma.rn.f32 	%f1490, %f1421, %f1469, %f1489;
	fma.rn.f32 	%f1491, %f1414, %f1466, %f1480;
	fma.rn.f32 	%f1492, %f1421, %f1472, %f1491;
	fma.rn.f32 	%f1493, %f1439, 0f00000000, 0f00000000;
	fma.rn.f32 	%f1494, %f1445, 0f00000000, %f1493;
	fma.rn.f32 	%f1495, %f1451, 0f00000000, %f1494;
	fma.rn.f32 	%f1496, %f1442, 0f00000000, 0f00000000;
	fma.rn.f32 	%f1497, %f1448, 0f00000000, %f1496;
	fma.rn.f32 	%f1498, %f1454, 0f00000000, %f1497;
	fma.rn.f32 	%f1499, %f522, %f1424, 0f00000000;
	fma.rn.f32 	%f1500, %f523, %f1429, %f1499;
	fma.rn.f32 	%f1501, %f524, %f1434, %f1500;
	fma.rn.f32 	%f1502, %f522, %f1426, 0f00000000;
	fma.rn.f32 	%f1503, %f523, %f1431, %f1502;
	fma.rn.f32 	%f1504, %f524, %f1436, %f1503;
	fma.rn.f32 	%f1505, %f523, %f1424, 0f00000000;
	fma.rn.f32 	%f1506, %f525, %f1429, %f1505;
	fma.rn.f32 	%f1507, %f526, %f1434, %f1506;
	fma.rn.f32 	%f1508, %f523, %f1426, 0f00000000;
	fma.rn.f32 	%f1509, %f525, %f1431, %f1508;
	fma.rn.f32 	%f1510, %f526, %f1436, %f1509;
	fma.rn.f32 	%f1511, %f524, %f1424, 0f00000000;
	fma.rn.f32 	%f1512, %f526, %f1429, %f1511;
	fma.rn.f32 	%f1513, %f1278, %f1434, %f1512;
	fma.rn.f32 	%f1514, %f524, %f1426, 0f00000000;
	fma.rn.f32 	%f1515, %f526, %f1431, %f1514;
	fma.rn.f32 	%f1516, %f1278, %f1436, %f1515;
	fma.rn.f32 	%f1517, %f1396, 0f00000000, 0f00000000;
	add.f32 	%f1518, %f1517, 0f00000000;
	fma.rn.f32 	%f1519, %f1397, 0f00000000, %f1518;
	fma.rn.f32 	%f1520, %f1398, 0f00000000, 0f00000000;
	fma.rn.f32 	%f1521, %f1399, 0f00000000, %f1520;
	fma.rn.f32 	%f1522, %f1, %f1403, 0f00000000;
	add.f32 	%f1523, %f1522, %f440;
	fma.rn.f32 	%f1524, %f9, %f1410, %f1523;
	fma.rn.f32 	%f1525, %f5, %f1414, %f439;
	fma.rn.f32 	%f1526, %f9, %f1421, %f1525;
	fma.rn.f32 	%f1527, %f2, %f1403, 0f00000000;
	add.f32 	%f1528, %f1527, %f442;
	fma.rn.f32 	%f1529, %f10, %f1410, %f1528;
	fma.rn.f32 	%f1530, %f6, %f1414, %f441;
	fma.rn.f32 	%f1531, %f10, %f1421, %f1530;
	fma.rn.f32 	%f1532, %f3, %f1403, 0f00000000;
	add.f32 	%f1533, %f1532, %f444;
	fma.rn.f32 	%f1534, %f11, %f1410, %f1533;
	fma.rn.f32 	%f1535, %f7, %f1414, %f443;
	fma.rn.f32 	%f1536, %f11, %f1421, %f1535;
	add.f32 	%f1537, %f1519, %f1524;
	add.f32 	%f1538, %f1521, %f1526;
	add.f32 	%f1539, %f1519, %f1529;
	add.f32 	%f1540, %f1521, %f1531;
	add.f32 	%f1541, %f1519, %f1534;
	add.f32 	%f1542, %f1521, %f1536;
	fma.rn.f32 	%f1543, %f515, %f1537, 0f00000000;
	fma.rn.f32 	%f1544, %f516, %f1539, %f1543;
	fma.rn.f32 	%f1545, %f517, %f1541, %f1544;
	fma.rn.f32 	%f1546, %f515, %f1538, 0f00000000;
	fma.rn.f32 	%f1547, %f516, %f1540, %f1546;
	fma.rn.f32 	%f1548, %f517, %f1542, %f1547;
	fma.rn.f32 	%f1549, %f516, %f1537, 0f00000000;
	fma.rn.f32 	%f1550, %f518, %f1539, %f1549;
	fma.rn.f32 	%f1551, %f519, %f1541, %f1550;
	fma.rn.f32 	%f1552, %f516, %f1538, 0f00000000;
	fma.rn.f32 	%f1553, %f518, %f1540, %f1552;
	fma.rn.f32 	%f1554, %f519, %f1542, %f1553;
	fma.rn.f32 	%f1555, %f517, %f1537, 0f00000000;
	fma.rn.f32 	%f1556, %f519, %f1539, %f1555;
	fma.rn.f32 	%f1557, %f520, %f1541, %f1556;
	fma.rn.f32 	%f1558, %f517, %f1538, 0f00000000;
	fma.rn.f32 	%f1559, %f519, %f1540, %f1558;
	fma.rn.f32 	%f1560, %f520, %f1542, %f1559;
	add.f32 	%f1561, %f1501, %f1545;
	add.f32 	%f1562, %f1504, %f1548;
	add.f32 	%f1563, %f1507, %f1551;
	add.f32 	%f1564, %f1510, %f1554;
	add.f32 	%f1565, %f1513, %f1557;
	add.f32 	%f1566, %f1516, %f1560;
	fma.rn.f32 	%f1567, %f1, %f1561, 0f00000000;
	fma.rn.f32 	%f1568, %f2, %f1563, %f1567;
	fma.rn.f32 	%f1569, %f3, %f1565, %f1568;
	fma.rn.f32 	%f1570, %f1, %f1562, 0f00000000;
	fma.rn.f32 	%f1571, %f2, %f1564, %f1570;
	fma.rn.f32 	%f1572, %f3, %f1566, %f1571;
	fma.rn.f32 	%f1573, %f5, %f1561, 0f00000000;
	fma.rn.f32 	%f1574, %f6, %f1563, %f1573;
	fma.rn.f32 	%f1575, %f7, %f1565, %f1574;
	fma.rn.f32 	%f1576, %f5, %f1562, 0f00000000;
	fma.rn.f32 	%f1577, %f6, %f1564, %f1576;
	fma.rn.f32 	%f1578, %f7, %f1566, %f1577;
	fma.rn.f32 	%f1579, %f9, %f1561, 0f00000000;
	fma.rn.f32 	%f1580, %f10, %f1563, %f1579;
	fma.rn.f32 	%f1581, %f11, %f1565, %f1580;
	fma.rn.f32 	%f1582, %f9, %f1562, 0f00000000;
	fma.rn.f32 	%f1583, %f10, %f1564, %f1582;
	fma.rn.f32 	%f1584, %f11, %f1566, %f1583;
	add.f32 	%f1585, %f1495, %f1569;
	add.f32 	%f1586, %f1498, %f1572;
	add.f32 	%f1587, %f1495, %f1575;
	add.f32 	%f1588, %f1498, %f1578;
	add.f32 	%f1589, %f1495, %f1581;
	add.f32 	%f1590, %f1498, %f1584;
	fma.rn.f32 	%f1591, %f1396, %f1585, 0f00000000;
	fma.rn.f32 	%f1592, %f1587, 0f00000000, %f1591;
	fma.rn.f32 	%f1593, %f1397, %f1589, %f1592;
	fma.rn.f32 	%f1594, %f1396, %f1586, 0f00000000;
	fma.rn.f32 	%f1595, %f1588, 0f00000000, %f1594;
	fma.rn.f32 	%f1596, %f1397, %f1590, %f1595;
	fma.rn.f32 	%f1597, %f1585, 0f00000000, 0f00000000;
	fma.rn.f32 	%f1598, %f1398, %f1587, %f1597;
	fma.rn.f32 	%f1599, %f1399, %f1589, %f1598;
	fma.rn.f32 	%f1600, %f1586, 0f00000000, 0f00000000;
	fma.rn.f32 	%f1601, %f1398, %f1588, %f1600;
	fma.rn.f32 	%f1602, %f1399, %f1590, %f1601;
	add.f32 	%f1937, %f1485, %f1593;
	add.f32 	%f1938, %f1488, %f1596;
	add.f32 	%f1939, %f1490, %f1599;
	add.f32 	%f1940, %f1492, %f1602;
	add.f32 	%f1927, %f1475, 0f3E99999A;
	add.f32 	%f1930, %f1482, 0f3E99999A;
	mov.f32 	%f1921, %f448;
	mov.f32 	%f1922, %f449;
	mov.f32 	%f1923, %f452;
	mov.f32 	%f1931, %f450;
	mov.f32 	%f1932, %f451;
	mov.f32 	%f1933, %f454;
$L__BB1_43:
	setp.le.f32 	%p48, %f1923, 0f3E4CCCCD;
	@%p48 bra 	$L__BB1_47;
	mul.f32 	%f1603, %f1927, %f1930;
	mul.f32 	%f1604, %f1928, %f1929;
	sub.f32 	%f589, %f1603, %f1604;
	mul.f32 	%f1605, %f1927, %f1940;
	fma.rn.f32 	%f1606, %f1930, %f1937, %f1605;
	mul.f32 	%f1607, %f1928, %f1939;
	fma.rn.f32 	%f1608, %f1929, %f1938, %f1607;
	sub.f32 	%f590, %f1606, %f1608;
	setp.eq.f32 	%p49, %f589, 0f00000000;
	@%p49 bra 	$L__BB1_47;
	ld.param.u32 	%r579, [__kernel__vertex_shader_fwd_diff_param_22];
	ld.param.u32 	%r578, [__kernel__vertex_shader_fwd_diff_param_21];
	ld.param.u32 	%r577, [__kernel__vertex_shader_fwd_diff_param_20];
	ld.param.u32 	%r576, [__kernel__vertex_shader_fwd_diff_param_19];
	add.f32 	%f1609, %f1927, %f1930;
	mul.f32 	%f1610, %f1609, 0f3F000000;
	mul.f32 	%f1611, %f1610, %f1610;
	sub.f32 	%f1612, %f1611, %f589;
	max.f32 	%f1613, %f1612, 0f3DCCCCCD;
	sqrt.rn.f32 	%f1614, %f1613;
	add.f32 	%f1615, %f1610, %f1614;
	sub.f32 	%f1616, %f1610, %f1614;
	max.f32 	%f591, %f1615, %f1616;
	neg.f32 	%f1617, %f1928;
	neg.f32 	%f1618, %f1929;
	div.rn.f32 	%f592, %f1930, %f589;
	div.rn.f32 	%f593, %f1617, %f589;
	div.rn.f32 	%f594, %f1618, %f589;
	div.rn.f32 	%f595, %f1927, %f589;
	mul.f32 	%f1619, %f1940, %f589;
	mul.f32 	%f1620, %f1937, %f589;
	mul.f32 	%f1621, %f1930, %f590;
	mul.f32 	%f1622, %f1927, %f590;
	sub.f32 	%f1623, %f1619, %f1621;
	mul.f32 	%f1624, %f1928, %f590;
	mul.f32 	%f1625, %f1938, %f589;
	sub.f32 	%f1626, %f1624, %f1625;
	mul.f32 	%f1627, %f1929, %f590;
	mul.f32 	%f1628, %f1939, %f589;
	sub.f32 	%f1629, %f1627, %f1628;
	sub.f32 	%f1630, %f1620, %f1622;
	mul.f32 	%f1631, %f589, %f589;
	div.rn.f32 	%f596, %f1623, %f1631;
	div.rn.f32 	%f597, %f1626, %f1631;
	div.rn.f32 	%f598, %f1629, %f1631;
	div.rn.f32 	%f599, %f1630, %f1631;
	mul.lo.s32 	%r553, %r159, %r1;
	cvt.u64.u32 	%rd321, %r553;
	cvta.to.global.u64 	%rd322, %rd43;
	add.s64 	%rd323, %rd322, %rd321;
	ld.global.f32 	%f1632, [%rd323];
	mul.f32 	%f1633, %f593, %f593;
	mul.f32 	%f1634, %f592, %f595;
	sub.f32 	%f1635, %f1633, %f1634;
	mul.f32 	%f1636, %f1632, 0f437F0000;
	setp.lt.f32 	%p50, %f1636, 0f00800000;
	mul.f32 	%f1637, %f1636, 0f4B000000;
	selp.f32 	%f1638, %f1637, %f1636, %p50;
	selp.f32 	%f1639, 0fC1B80000, 0f00000000, %p50;
	mov.b32 	%r554, %f1638;
	add.s32 	%r555, %r554, -1059760811;
	and.b32  	%r556, %r555, -8388608;
	sub.s32 	%r557, %r554, %r556;
	mov.b32 	%f1640, %r557;
	cvt.rn.f32.s32 	%f1641, %r556;
	fma.rn.f32 	%f1642, %f1641, 0f34000000, %f1639;
	add.f32 	%f1643, %f1640, 0fBF800000;
	fma.rn.f32 	%f1644, %f1643, 0fBE055027, 0f3E1039F6;
	fma.rn.f32 	%f1645, %f1644, %f1643, 0fBDF8CDCC;
	fma.rn.f32 	%f1646, %f1645, %f1643, 0f3E0F2955;
	fma.rn.f32 	%f1647, %f1646, %f1643, 0fBE2AD8B9;
	fma.rn.f32 	%f1648, %f1647, %f1643, 0f3E4CED0B;
	fma.rn.f32 	%f1649, %f1648, %f1643, 0fBE7FFF22;
	fma.rn.f32 	%f1650, %f1649, %f1643, 0f3EAAAA78;
	fma.rn.f32 	%f1651, %f1650, %f1643, 0fBF000000;
	mul.f32 	%f1652, %f1643, %f1651;
	fma.rn.f32 	%f1653, %f1652, %f1643, %f1643;
	fma.rn.f32 	%f1654, %f1642, 0f3F317218, %f1653;
	setp.gt.u32 	%p51, %r554, 2139095039;
	fma.rn.f32 	%f1655, %f1638, 0f7F800000, 0f7F800000;
	selp.f32 	%f1656, %f1655, %f1654, %p51;
	setp.eq.f32 	%p52, %f1638, 0f00000000;
	add.f32 	%f1657, %f1656, %f1656;
	selp.f32 	%f1658, 0fFF800000, %f1657, %p52;
	neg.f32 	%f1659, %f1658;
	mul.f32 	%f1660, %f1633, %f1659;
	mul.f32 	%f1661, %f592, %f1635;
	div.rn.f32 	%f1662, %f1660, %f1661;
	sqrt.rn.f32 	%f1663, %f1662;
	setp.lt.f32 	%p53, %f593, 0f00000000;
	neg.f32 	%f1664, %f1663;
	selp.f32 	%f1665, %f1663, %f1664, %p53;
	mul.f32 	%f1666, %f595, %f1635;
	div.rn.f32 	%f1667, %f1660, %f1666;
	sqrt.rn.f32 	%f1668, %f1667;
	neg.f32 	%f1669, %f1668;
	selp.f32 	%f1670, %f1668, %f1669, %p53;
	sub.f32 	%f1671, %f1922, %f1670;
	sub.f32 	%f1672, %f1671, %f1922;
	mul.f32 	%f1673, %f1635, %f1672;
	mul.f32 	%f1674, %f592, %f1658;
	fma.rn.f32 	%f1675, %f1672, %f1673, %f1674;
	sqrt.rn.f32 	%f1676, %f1675;
	neg.f32 	%f1677, %f593;
	mul.f32 	%f1678, %f1672, %f1677;
	sub.f32 	%f1679, %f1678, %f1676;
	div.rn.f32 	%f1680, %f1679, %f592;
	add.f32 	%f1681, %f1921, %f1680;
	sub.f32 	%f1682, %f1921, %f1665;
	sub.f32 	%f1683, %f1682, %f1921;
	mul.f32 	%f1684, %f1635, %f1683;
	mul.f32 	%f1685, %f595, %f1658;
	fma.rn.f32 	%f1686, %f1683, %f1684, %f1685;
	sqrt.rn.f32 	%f1687, %f1686;
	mul.f32 	%f1688, %f1683, %f1677;
	sub.f32 	%f1689, %f1688, %f1687;
	div.rn.f32 	%f1690, %f1689, %f595;
	add.f32 	%f1691, %f1922, %f1690;
	add.f32 	%f1692, %f1922, %f1670;
	sub.f32 	%f1693, %f1692, %f1922;
	mul.f32 	%f1694, %f1635, %f1693;
	fma.rn.f32 	%f1695, %f1693, %f1694, %f1674;
	sqrt.rn.f32 	%f1696, %f1695;
	mul.f32 	%f1697, %f593, %f1693;
	sub.f32 	%f1698, %f1696, %f1697;
	div.rn.f32 	%f1699, %f1698, %f592;
	add.f32 	%f1700, %f1921, %f1699;
	add.f32 	%f1701, %f1921, %f1665;
	sub.f32 	%f1702, %f1701, %f1921;
	mul.f32 	%f1703, %f1635, %f1702;
	fma.rn.f32 	%f1704, %f1702, %f1703, %f1685;
	sqrt.rn.f32 	%f1705, %f1704;
	mul.f32 	%f1706, %f593, %f1702;
	sub.f32 	%f1707, %f1705, %f1706;
	div.rn.f32 	%f1708, %f1707, %f595;
	add.f32 	%f1709, %f1922, %f1708;
	add.f32 	%f1710, %f1691, 0f3F800000;
	cvt.rn.f32.s32 	%f1711, %r303;
	fma.rn.f32 	%f1712, %f1710, %f1711, 0fBF800000;
	mul.f32 	%f1713, %f1712, 0f3F000000;
	add.f32 	%f1714, %f1700, 0f3F800000;
	cvt.rn.f32.s32 	%f1715, %r304;
	fma.rn.f32 	%f1716, %f1714, %f1715, 0fBF800000;
	mul.f32 	%f1717, %f1716, 0f3F000000;
	add.f32 	%f1718, %f1709, 0f3F800000;
	fma.rn.f32 	%f1719, %f1718, %f1711, 0fBF800000;
	mul.f32 	%f1720, %f1719, 0f3F000000;
	cvt.rn.f32.u32 	%f1721, %r579;
	cvt.rn.f32.u32 	%f1722, %r577;
	add.f32 	%f1723, %f1681, 0f3F800000;
	fma.rn.f32 	%f1724, %f1723, %f1715, 0fBF800000;
	mul.f32 	%f1725, %f1724, 0f3F000000;
	div.rn.f32 	%f1726, %f1725, %f1721;
	min.f32 	%f1727, %f1722, %f1726;
	max.f32 	%f1728, %f1727, 0f00000000;
	cvt.rmi.f32.f32 	%f1729, %f1728;
	cvt.rzi.s32.f32 	%r66, %f1729;
	cvt.rn.f32.u32 	%f1730, %r578;
	cvt.rn.f32.u32 	%f1731, %r576;
	div.rn.f32 	%f1732, %f1713, %f1730;
	min.f32 	%f1733, %f1731, %f1732;
	max.f32 	%f1734, %f1733, 0f00000000;
	cvt.rmi.f32.f32 	%f1735, %f1734;
	cvt.rzi.s32.f32 	%r67, %f1735;
	div.rn.f32 	%f1736, %f1717, %f1721;
	min.f32 	%f1737, %f1722, %f1736;
	max.f32 	%f1738, %f1737, 0f00000000;
	cvt.rpi.f32.f32 	%f1739, %f1738;
	cvt.rzi.s32.f32 	%r68, %f1739;
	div.rn.f32 	%f1740, %f1720, %f1730;
	min.f32 	%f1741, %f1731, %f1740;
	max.f32 	%f1742, %f1741, 0f00000000;
	cvt.rpi.f32.f32 	%f1743, %f1742;
	cvt.rzi.s32.f32 	%r69, %f1743;
	sub.s32 	%r558, %r68, %r66;
	sub.s32 	%r559, %r69, %r67;
	mul.lo.s32 	%r70, %r558, %r559;
	setp.eq.s32 	%p54, %r70, 0;
	@%p54 bra 	$L__BB1_47;
	sqrt.rn.f32 	%f1744, %f591;
	mul.f32 	%f1745, %f1744, 0f40400000;
	cvt.rpi.f32.f32 	%f1746, %f1745;
	cvt.rzi.u32.f32 	%r560, %f1746;
	mul.lo.s32 	%r561, %r226, %r1;
	cvt.u64.u32 	%rd324, %r561;
	cvta.to.global.u64 	%rd325, %rd49;
	add.s64 	%rd326, %rd325, %rd324;
	st.global.u32 	[%rd326], %r560;
	mul.lo.s32 	%r562, %r204, %r1;
	cvt.u64.u32 	%rd327, %r562;
	cvta.to.global.u64 	%rd328, %rd47;
	add.s64 	%rd329, %rd328, %rd327;
	st.global.u32 	[%rd329], %r70;
	mul.lo.s32 	%r563, %r215, %r1;
	cvt.u64.u32 	%rd330, %r563;
	cvta.to.global.u64 	%rd331, %rd48;
	add.s64 	%rd332, %rd331, %rd330;
	st.global.u32 	[%rd332], %r66;
	cvt.u64.u32 	%rd333, %r216;
	add.s64 	%rd334, %rd332, %rd333;
	st.global.u32 	[%rd334], %r67;
	shl.b32 	%r564, %r216, 1;
	cvt.u64.u32 	%rd335, %r564;
	add.s64 	%rd336, %rd332, %rd335;
	st.global.u32 	[%rd336], %r68;
	mul.lo.s32 	%r565, %r216, 3;
	cvt.u64.u32 	%rd337, %r565;
	add.s64 	%rd338, %rd332, %rd337;
	st.global.u32 	[%rd338], %r69;
	cvta.to.global.u64 	%rd339, %rd50;
	cvta.to.global.u64 	%rd340, %rd51;
	mul.lo.s32 	%r566, %r237, %r1;
	cvt.u64.u32 	%rd341, %r566;
	add.s64 	%rd342, %rd339, %rd341;
	st.global.f32 	[%rd342], %f1921;
	mul.lo.s32 	%r567, %r248, %r1;
	cvt.u64.u32 	%rd343, %r567;
	add.s64 	%rd344, %rd340, %rd343;
	st.global.f32 	[%rd344], %f1931;
	cvt.u64.u32 	%rd345, %r238;
	add.s64 	%rd346, %rd342, %rd345;
	st.global.f32 	[%rd346], %f1922;
	cvt.u64.u32 	%rd347, %r249;
	add.s64 	%rd348, %rd344, %rd347;
	st.global.f32 	[%rd348], %f1932;
	shl.b32 	%r568, %r238, 1;
	cvt.u64.u32 	%rd349, %r568;
	add.s64 	%rd350, %rd342, %rd349;
	st.global.f32 	[%rd350], %f1923;
	shl.b32 	%r569, %r249, 1;
	cvt.u64.u32 	%rd351, %r569;
	add.s64 	%rd352, %rd344, %rd351;
	st.global.f32 	[%rd352], %f1933;
	cvta.to.global.u64 	%rd353, %rd52;
	cvta.to.global.u64 	%rd354, %rd53;
	mul.lo.s32 	%r570, %r259, %r1;
	cvt.u64.u32 	%rd355, %r570;
	add.s64 	%rd356, %rd353, %rd355;
	st.global.f32 	[%rd356], %f592;
	mul.lo.s32 	%r571, %r270, %r1;
	cvt.u64.u32 	%rd357, %r571;
	add.s64 	%rd358, %rd354, %rd357;
	st.global.f32 	[%rd358], %f596;
	cvt.u64.u32 	%rd359, %r261;
	add.s64 	%rd360, %rd356, %rd359;
	st.global.f32 	[%rd360], %f593;
	cvt.u64.u32 	%rd361, %r272;
	add.s64 	%rd362, %rd358, %rd361;
	st.global.f32 	[%rd362], %f597;
	cvt.u64.u32 	%rd363, %r260;
	add.s64 	%rd364, %rd356, %rd363;
	st.global.f32 	[%rd364], %f594;
	cvt.u64.u32 	%rd365, %r271;
	add.s64 	%rd366, %rd358, %rd365;
	st.global.f32 	[%rd366], %f598;
	add.s64 	%rd367, %rd364, %rd359;
	st.global.f32 	[%rd367], %f595;
	add.s64 	%rd368, %rd366, %rd361;
	st.global.f32 	[%rd368], %f599;
	cvta.to.global.u64 	%rd369, %rd54;
	cvta.to.global.u64 	%rd370, %rd55;
	mul.lo.s32 	%r572, %r281, %r1;
	cvt.u64.u32 	%rd371, %r572;
	add.s64 	%rd372, %rd369, %rd371;
	st.global.f32 	[%rd372], %f1924;
	mul.lo.s32 	%r573, %r292, %r1;
	cvt.u64.u32 	%rd373, %r573;
	add.s64 	%rd374, %rd370, %rd373;
	st.global.f32 	[%rd374], %f1934;
	cvt.u64.u32 	%rd375, %r282;
	add.s64 	%rd376, %rd372, %rd375;
	st.global.f32 	[%rd376], %f1925;
	cvt.u64.u32 	%rd377, %r293;
	add.s64 	%rd378, %rd374, %rd377;
	st.global.f32 	[%rd378], %f1935;
	shl.b32 	%r574, %r282, 1;
	cvt.u64.u32 	%rd379, %r574;
	add.s64 	%rd380, %rd372, %rd379;
	st.global.f32 	[%rd380], %f1926;
	shl.b32 	%r575, %r293, 1;
	cvt.u64.u32 	%rd381, %r575;
	add.s64 	%rd382, %rd374, %rd381;
	st.global.f32 	[%rd382], %f1936;
$L__BB1_47:
	ret;

}
	// .globl	_Z23__kernel__vertex_shader16DiffTensorView_0S_S_S_10TensorViewjS0_S0_S0_S0_S0_S0_S_S_S_ffjjjjjj
.visible .entry _Z23__kernel__vertex_shader16DiffTensorView_0S_S_S_10TensorViewjS0_S0_S0_S0_S0_S0_S_S_S_ffjjjjjj(
	.param .align 8 .b8 _Z23__kernel__vertex_shader16DiffTensorView_0S_S_S_10TensorViewjS0_S0_S0_S0_S0_S0_S_S_S_ffjjjjjj_param_0[112],
	.param .align 8 .b8 _Z23__kernel__vertex_shader16DiffTensorView_0S_S_S_10TensorViewjS0_S0_S0_S0_S0_S0_S_S_S_ffjjjjjj_param_1[112],
	.param .align 8 .b8 _Z23__kernel__vertex_shader16DiffTensorView_0S_S_S_10TensorViewjS0_S0_S0_S0_S0_S0_S_S_S_ffjjjjjj_param_2[112],
	.param .align 8 .b8 _Z23__kernel__vertex_shader16DiffTensorView_0S_S_S_10TensorViewjS0_S0_S0_S0_S0_S0_S_S_S_ffjjjjjj_param_3[112],
	.param .align 8 .b8 _Z23__kernel__vertex_shader16DiffTensorView_0S_S_S_10TensorViewjS0_S0_S0_S0_S0_S0_S_S_S_ffjjjjjj_param_4[56],
	.param .u32 _Z23__kernel__vertex_shader16DiffTensorView_0S_S_S_10TensorViewjS0_S0_S0_S0_S0_S0_S_S_S_ffjjjjjj_param_5,
	.param .align 8 .b8 _Z23__kernel__vertex_shader16DiffTensorView_0S_S_S_10TensorViewjS0_S0_S0_S0_S0_S0_S_S_S_ffjjjjjj_param_6[56],
	.param .align 8 .b8 _Z23__kernel__vertex_shader16DiffTensorView_0S_S_S_10TensorViewjS0_S0_S0_S0_S0_S0_S_S_S_ffjjjjjj_param_7[56],
	.param .align 8 .b8 _Z23__kernel__vertex_shader16DiffTensorView_0S_S_S_10TensorViewjS0_S0_S0_S0_S0_S0_S_S_S_ffjjjjjj_param_8[56],
	.param .align 8 .b8 _Z23__kernel__vertex_shader16DiffTensorView_0S_S_S_10TensorViewjS0_S0_S0_S0_S0_S0_S_S_S_ffjjjjjj_param_9[56],
	.param .align 8 .b8 _Z23__kernel__vertex_shader16DiffTensorView_0S_S_S_10TensorViewjS0_S0_S0_S0_S0_S0_S_S_S_ffjjjjjj_param_10[56],
	.param .align 8 .b8 _Z23__kernel__vertex_shader16DiffTensorView_0S_S_S_10TensorViewjS0_S0_S0_S0_S0_S0_S_S_S_ffjjjjjj_param_11[56],
	.param .align 8 .b8 _Z23__kernel__vertex_shader16DiffTensorView_0S_S_S_10TensorViewjS0_S0_S0_S0_S0_S0_S_S_S_ffjjjjjj_param_12[112],
	.param .align 8 .b8 _Z23__kernel__vertex_shader16DiffTensorView_0S_S_S_10TensorViewjS0_S0_S0_S0_S0_S0_S_S_S_ffjjjjjj_param_13[112],
	.param .align 8 .b8 _Z23__kernel__vertex_shader16DiffTensorView_0S_S_S_10TensorViewjS0_S0_S0_S0_S0_S0_S_S_S_ffjjjjjj_param_14[112],
	.param .f32 _Z23__kernel__vertex_shader16DiffTensorView_0S_S_S_10TensorViewjS0_S0_S0_S0_S0_S0_S_S_S_ffjjjjjj_param_15,
	.param .f32 _Z23__kernel__vertex_shader16DiffTensorView_0S_S_S_10TensorViewjS0_S0_S0_S0_S0_S0_S_S_S_ffjjjjjj_param_16,
	.param .u32 _Z23__kernel__vertex_shader16DiffTensorView_0S_S_S_10TensorViewjS0_S0_S0_S0_S0_S0_S_S_S_ffjjjjjj_param_17,
	.param .u32 _Z23__kernel__vertex_shader16DiffTensorView_0S_S_S_10TensorViewjS0_S0_S0_S0_S0_S0_S_S_S_ffjjjjjj_param_18,
	.param .u32 _Z23__kernel__vertex_shader16DiffTensorView_0S_S_S_10TensorViewjS0_S0_S0_S0_S0_S0_S_S_S_ffjjjjjj_param_19,
	.param .u32 _Z23__kernel__vertex_shader16DiffTensorView_0S_S_S_10TensorViewjS0_S0_S0_S0_S0_S0_S_S_S_ffjjjjjj_param_20,
	.param .u32 _Z23__kernel__vertex_shader16DiffTensorView_0S_S_S_10TensorViewjS0_S0_S0_S0_S0_S0_S_S_S_ffjjjjjj_param_21,
	.param .u32 _Z23__kernel__vertex_shader16DiffTensorView_0S_S_S_10TensorViewjS0_S0_S0_S0_S0_S0_S_S_S_ffjjjjjj_param_22
)
{
	.local .align 4 .b8 	__local_depot2[28];
	.reg .b64 	%SP;
	.reg .b64 	%SPL;
	.reg .pred 	%p<32>;
	.reg .b16 	%rs<77>;
	.reg .b32 	%r<485>;
	.reg .b32 	%f<761>;
	.reg .b64 	%rd<245>;
	.reg .b64 	%fd<5>;

	mov.u64 	%SPL, __local_depot2;
	ld.param.u64 	%rd35, [_Z23__kernel__vertex_shader16DiffTensorView_0S_S_S_10TensorViewjS0_S0_S0_S0_S0_S0_S_S_S_ffjjjjjj_param_14];
	ld.param.u64 	%rd33, [_Z23__kernel__vertex_shader16DiffTensorView_0S_S_S_10TensorViewjS0_S0_S0_S0_S0_S0_S_S_S_ffjjjjjj_param_13];
	ld.param.u64 	%rd31, [_Z23__kernel__vertex_shader16DiffTensorView_0S_S_S_10TensorViewjS0_S0_S0_S0_S0_S0_S_S_S_ffjjjjjj_param_12];
	ld.param.u64 	%rd30, [_Z23__kernel__vertex_shader16DiffTensorView_0S_S_S_10TensorViewjS0_S0_S0_S0_S0_S0_S_S_S_ffjjjjjj_param_11];
	ld.param.u64 	%rd29, [_Z23__kernel__vertex_shader16DiffTensorView_0S_S_S_10TensorViewjS0_S0_S0_S0_S0_S0_S_S_S_ffjjjjjj_param_10];
	ld.param.u64 	%rd28, [_Z23__kernel__vertex_shader16DiffTensorView_0S_S_S_10TensorViewjS0_S0_S0_S0_S0_S0_S_S_S_ffjjjjjj_param_9];
	ld.param.u64 	%rd27, [_Z23__kernel__vertex_shader16DiffTensorView_0S_S_S_10TensorViewjS0_S0_S0_S0_S0_S0_S_S_S_ffjjjjjj_param_8];
	ld.param.u64 	%rd26, [_Z23__kernel__vertex_shader16DiffTensorView_0S_S_S_10TensorViewjS0_S0_S0_S0_S0_S0_S_S_S_ffjjjjjj_param_7];
	ld.param.u64 	%rd25, [_Z23__kernel__vertex_shader16DiffTensorView_0S_S_S_10TensorViewjS0_S0_S0_S0_S0_S0_S_S_S_ffjjjjjj_param_6];
	ld.param.u64 	%rd24, [_Z23__kernel__vertex_shader16DiffTensorView_0S_S_S_10TensorViewjS0_S0_S0_S0_S0_S0_S_S_S_ffjjjjjj_param_4];
	ld.param.u64 	%rd22, [_Z23__kernel__vertex_shader16DiffTensorView_0S_S_S_10TensorViewjS0_S0_S0_S0_S0_S0_S_S_S_ffjjjjjj_param_3];
	ld.param.u64 	%rd20, [_Z23__kernel__vertex_shader16DiffTensorView_0S_S_S_10TensorViewjS0_S0_S0_S0_S0_S0_S_S_S_ffjjjjjj_param_2];
	ld.param.u64 	%rd18, [_Z23__kernel__vertex_shader16DiffTensorView_0S_S_S_10TensorViewjS0_S0_S0_S0_S0_S0_S_S_S_ffjjjjjj_param_1];
	ld.param.v2.u32 	{%r3, %r2}, [_Z23__kernel__vertex_shader16DiffTensorView_0S_S_S_10TensorViewjS0_S0_S0_S0_S0_S0_S_S_S_ffjjjjjj_param_0+8];
	ld.param.u64 	%rd2, [_Z23__kernel__vertex_shader16DiffTensorView_0S_S_S_10TensorViewjS0_S0_S0_S0_S0_S0_S_S_S_ffjjjjjj_param_0];
	ld.param.u32 	%r352, [_Z23__kernel__vertex_shader16DiffTensorView_0S_S_S_10TensorViewjS0_S0_S0_S0_S0_S0_S_S_S_ffjjjjjj_param_0+28];
	ld.param.v2.u32 	{%r43, %r44}, [_Z23__kernel__vertex_shader16DiffTensorView_0S_S_S_10TensorViewjS0_S0_S0_S0_S0_S0_S_S_S_ffjjjjjj_param_1+16];
	ld.param.v2.u32 	{%r41, %r42}, [_Z23__kernel__vertex_shader16DiffTensorView_0S_S_S_10TensorViewjS0_S0_S0_S0_S0_S0_S_S_S_ffjjjjjj_param_1+8];
	ld.param.v2.u32 	{%r63, %r64}, [_Z23__kernel__vertex_shader16DiffTensorView_0S_S_S_10TensorViewjS0_S0_S0_S0_S0_S0_S_S_S_ffjjjjjj_param_2+8];
	ld.param.v2.u32 	{%r85, %r86}, [_Z23__kernel__vertex_shader16DiffTensorView_0S_S_S_10TensorViewjS0_S0_S0_S0_S0_S0_S_S_S_ffjjjjjj_param_3+8];
	ld.param.v2.u32 	{%r107, %r108}, [_Z23__kernel__vertex_shader16DiffTensorView_0S_S_S_10TensorViewjS0_S0_S0_S0_S0_S0_S_S_S_ffjjjjjj_param_4+8];
	ld.param.v2.u32 	{%r119, %r120}, [_Z23__kernel__vertex_shader16DiffTensorView_0S_S_S_10TensorViewjS0_S0_S0_S0_S0_S0_S_S_S_ffjjjjjj_param_6+8];
	ld.param.v2.u32 	{%r130, %r131}, [_Z23__kernel__vertex_shader16DiffTensorView_0S_S_S_10TensorViewjS0_S0_S0_S0_S0_S0_S_S_S_ffjjjjjj_param_7+8];
	ld.param.v2.u32 	{%r141, %r142}, [_Z23__kernel__vertex_shader16DiffTensorView_0S_S_S_10TensorViewjS0_S0_S0_S0_S0_S0_S_S_S_ffjjjjjj_param_8+8];
	ld.param.v2.u32 	{%r152, %r153}, [_Z23__kernel__vertex_shader16DiffTensorView_0S_S_S_10TensorViewjS0_S0_S0_S0_S0_S0_S_S_S_ffjjjjjj_param_9+8];
	ld.param.v2.u32 	{%r163, %r164}, [_Z23__kernel__vertex_shader16DiffTensorView_0S_S_S_10TensorViewjS0_S0_S0_S0_S0_S0_S_S_S_ffjjjjjj_param_10+8];
	ld.param.v2.u32 	{%r174, %r175}, [_Z23__kernel__vertex_shader16DiffTensorView_0S_S_S_10TensorViewjS0_S0_S0_S0_S0_S0_S_S_S_ffjjjjjj_param_11+8];
	ld.param.v2.u32 	{%r185, %r186}, [_Z23__kernel__vertex_shader16DiffTensorView_0S_S_S_10TensorViewjS0_S0_S0_S0_S0_S0_S_S_S_ffjjjjjj_param_12+8];
	ld.param.v2.u32 	{%r209, %r210}, [_Z23__kernel__vertex_shader16DiffTensorView_0S_S_S_10TensorViewjS0_S0_S0_S0_S0_S0_S_S_S_ffjjjjjj_param_13+16];
	ld.param.v2.u32 	{%r207, %r208}, [_Z23__kernel__vertex_shader16DiffTensorView_0S_S_S_10TensorViewjS0_S0_S0_S0_S0_S0_S_S_S_ffjjjjjj_param_13+8];
	ld.param.v2.u32 	{%r229, %r230}, [_Z23__kernel__vertex_shader16DiffTensorView_0S_S_S_10TensorViewjS0_S0_S0_S0_S0_S0_S_S_S_ffjjjjjj_param_14+8];
	add.u64 	%rd1, %SPL, 0;
	mov.u32 	%r353, %ctaid.x;
	mov.u32 	%r354, %ntid.x;
	mov.u32 	%r355, %tid.x;
	mad.lo.s32 	%r1, %r353, %r354, %r355;
	setp.ge.u32 	%p1, %r1, %r352;
	@%p1 bra 	$L__BB2_31;
	ld.param.u32 	%r463, [_Z23__kernel__vertex_shader16DiffTensorView_0S_S_S_10TensorViewjS0_S0_S0_S0_S0_S0_S_S_S_ffjjjjjj_param_5];
	cvta.to.global.u64 	%rd38, %rd25;
	cvta.to.global.u64 	%rd39, %rd26;
	cvta.to.global.u64 	%rd40, %rd27;
	ld.global.f32 	%f1, [%rd38];
	cvt.u64.u32 	%rd41, %r120;
	add.s64 	%rd42, %rd38, %rd41;
	ld.global.f32 	%f2, [%rd42];
	shl.b32 	%r356, %r120, 1;
	cvt.u64.u32 	%rd43, %r356;
	add.s64 	%rd44, %rd38, %rd43;
	ld.global.f32 	%f3, [%rd44];
	mul.lo.s32 	%r357, %r120, 3;
	cvt.u64.u32 	%rd45, %r357;
	add.s64 	%rd46, %rd38, %rd45;
	ld.global.f32 	%f4, [%rd46];
	cvt.u64.u32 	%rd47, %r119;
	add.s64 	%rd48, %rd38, %rd47;
	ld.global.f32 	%f5, [%rd48];
	add.s64 	%rd49, %rd48, %rd41;
	ld.global.f32 	%f6, [%rd49];
	add.s64 	%rd50, %rd48, %rd43;
	ld.global.f32 	%f7, [%rd50];
	add.s64 	%rd51, %rd48, %rd45;
	ld.global.f32 	%f8, [%rd51];
	shl.b32 	%r358, %r119, 1;
	cvt.u64.u32 	%rd52, %r358;
	add.s64 	%rd53, %rd38, %rd52;
	ld.global.f32 	%f9, [%rd53];
	add.s64 	%rd54, %rd53, %rd41;
	ld.global.f32 	%f10, [%rd54];
	add.s64 	%rd55, %rd53, %rd43;
	ld.global.f32 	%f11, [%rd55];
	add.s64 	%rd56, %rd53, %rd45;
	ld.global.f32 	%f12, [%rd56];
	mul.lo.s32 	%r359, %r119, 3;
	cvt.u64.u32 	%rd57, %r359;
	add.s64 	%rd58, %rd38, %rd57;
	ld.global.f32 	%f13, [%rd58];
	add.s64 	%rd59, %rd58, %rd41;
	ld.global.f32 	%f14, [%rd59];
	add.s64 	%rd60, %rd58, %rd43;
	ld.global.f32 	%f15, [%rd60];
	add.s64 	%rd61, %rd58, %rd45;
	ld.global.f32 	%f16, [%rd61];
	ld.global.f32 	%f17, [%rd39];
	cvt.u64.u32 	%rd62, %r131;
	add.s64 	%rd63, %rd39, %rd62;
	ld.global.f32 	%f18, [%rd63];
	shl.b32 	%r360, %r131, 1;
	cvt.u64.u32 	%rd64, %r360;
	add.s64 	%rd65, %rd39, %rd64;
	ld.global.f32 	%f19, [%rd65];
	mul.lo.s32 	%r361, %r131, 3;
	cvt.u64.u32 	%rd66, %r361;
	add.s64 	%rd67, %rd39, %rd66;
	ld.global.f32 	%f20, [%rd67];
	cvt.u64.u32 	%rd68, %r130;
	add.s64 	%rd69, %rd39, %rd68;
	ld.global.f32 	%f21, [%rd69];
	add.s64 	%rd70, %rd69, %rd62;
	ld.global.f32 	%f22, [%rd70];
	add.s64 	%rd71, %rd69, %rd64;
	ld.global.f32 	%f23, [%rd71];
	add.s64 	%rd72, %rd69, %rd66;
	ld.global.f32 	%f24, [%rd72];
	mul.lo.s32 	%r362, %r130, 3;
	cvt.u64.u32 	%rd73, %r362;
	add.s64 	%rd74, %rd39, %rd73;
	ld.global.f32 	%f25, [%rd74];
	add.s64 	%rd75, %rd74, %rd62;
	ld.global.f32 	%f26, [%rd75];
	add.s64 	%rd76, %rd74, %rd64;
	ld.global.f32 	%f27, [%rd76];
	add.s64 	%rd77, %rd74, %rd66;
	ld.global.f32 	%f28, [%rd77];
	ld.global.f32 	%f29, [%rd40];
	cvt.u64.u32 	%rd78, %r141;
	add.s64 	%rd79, %rd40, %rd78;
	ld.global.f32 	%f30, [%rd79];
	shl.b32 	%r363, %r141, 1;
	cvt.u64.u32 	%rd80, %r363;
	add.s64 	%rd81, %rd40, %rd80;
	ld.global.f32 	%f31, [%rd81];
	cvta.to.global.u64 	%rd82, %rd2;
	mul.lo.s32 	%r364, %r3, %r1;
	cvt.u64.u32 	%rd83, %r364;
	add.s64 	%rd84, %rd82, %rd83;
	ld.global.f32 	%f32, [%rd84];
	cvt.u64.u32 	%rd85, %r2;
	add.s64 	%rd86, %rd84, %rd85;
	ld.global.f32 	%f33, [%rd86];
	shl.b32 	%r365, %r2, 1;
	cvt.u64.u32 	%rd87, %r365;
	add.s64 	%rd88, %rd84, %rd87;
	ld.global.f32 	%f34, [%rd88];
	cvta.to.global.u64 	%rd89, %rd18;
	mul.lo.s32 	%r366, %r41, %r1;
	cvt.u64.u32 	%rd90, %r366;
	add.s64 	%rd3, %rd89, %rd90;
	ld.global.f32 	%f35, [%rd3];
	cvt.u64.u32 	%rd91, %r43;
	add.s64 	%rd92, %rd3, %rd91;
	ld.global.f32 	%f36, [%rd92];
	shl.b32 	%r6, %r43, 1;
	cvt.u64.u32 	%rd93, %r6;
	add.s64 	%rd94, %rd3, %rd93;
	ld.global.f32 	%f37, [%rd94];
	setp.eq.s32 	%p2, %r463, 0;
	@%p2 bra 	$L__BB2_5;
	ld.param.u32 	%r464, [_Z23__kernel__vertex_shader16DiffTensorView_0S_S_S_10TensorViewjS0_S0_S0_S0_S0_S0_S_S_S_ffjjjjjj_param_5];
	cvt.u64.u32 	%rd95, %r6;
	cvt.u64.u32 	%rd96, %r43;
	cvt.u64.u32 	%rd97, %r42;
	add.s64 	%rd98, %rd3, %rd97;
	ld.global.f32 	%f701, [%rd98];
	add.s64 	%rd99, %rd98, %rd96;
	ld.global.f32 	%f702, [%rd99];
	add.s64 	%rd100, %rd98, %rd95;
	ld.global.f32 	%f703, [%rd100];
	shl.b32 	%r367, %r42, 1;
	cvt.u64.u32 	%rd101, %r367;
	add.s64 	%rd102, %rd3, %rd101;
	ld.global.f32 	%f704, [%rd102];
	add.s64 	%rd103, %rd102, %rd96;
	ld.global.f32 	%f705, [%rd103];
	add.s64 	%rd104, %rd102, %rd95;
	ld.global.f32 	%f706, [%rd104];
	mul.lo.s32 	%r368, %r42, 3;
	cvt.u64.u32 	%rd105, %r368;
	add.s64 	%rd106, %rd3, %rd105;
	ld.global.f32 	%f707, [%rd106];
	add.s64 	%rd107, %rd106, %rd96;
	ld.global.f32 	%f708, [%rd107];
	add.s64 	%rd108, %rd106, %rd95;
	ld.global.f32 	%f709, [%rd108];
	setp.eq.s32 	%p3, %r464, 1;
	@%p3 bra 	$L__BB2_5;
	ld.param.u32 	%r465, [_Z23__kernel__vertex_shader16DiffTensorView_0S_S_S_10TensorViewjS0_S0_S0_S0_S0_S0_S_S_S_ffjjjjjj_param_5];
	shl.b32 	%r369, %r43, 1;
	cvt.u64.u32 	%rd109, %r369;
	cvt.u64.u32 	%rd110, %r43;
	shl.b32 	%r370, %r42, 2;
	cvt.u64.u32 	%rd111, %r370;
	add.s64 	%rd112, %rd3, %rd111;
	ld.global.f32 	%f710, [%rd112];
	add.s64 	%rd113, %rd112, %rd110;
	ld.global.f32 	%f711, [%rd113];
	add.s64 	%rd114, %rd112, %rd109;
	ld.global.f32 	%f712, [%rd114];
	mul.lo.s32 	%r371, %r42, 5;
	cvt.u64.u32 	%rd115, %r371;
	add.s64 	%rd116, %rd3, %rd115;
	ld.global.f32 	%f713, [%rd116];
	add.s64 	%rd117, %rd116, %rd110;
	ld.global.f32 	%f714, [%rd117];
	add.s64 	%rd118, %rd116, %rd109;
	ld.global.f32 	%f715, [%rd118];
	mul.lo.s32 	%r372, %r42, 6;
	cvt.u64.u32 	%rd119, %r372;
	add.s64 	%rd120, %rd3, %rd119;
	ld.global.f32 	%f716, [%rd120];
	add.s64 	%rd121, %rd120, %rd110;
	ld.global.f32 	%f717, [%rd121];
	add.s64 	%rd122, %rd120, %rd109;
	ld.global.f32 	%f718, [%rd122];
	mul.lo.s32 	%r373, %r42, 7;
	cvt.u64.u32 	%rd123, %r373;
	add.s64 	%rd124, %rd3, %rd123;
	ld.global.f32 	%f719, [%rd124];
	add.s64 	%rd125, %rd124, %rd110;
	ld.global.f32 	%f720, [%rd125];
	add.s64 	%rd126, %rd124, %rd109;
	ld.global.f32 	%f721, [%rd126];
	shl.b32 	%r374, %r42, 3;
	cvt.u64.u32 	%rd127, %r374;
	add.s64 	%rd128, %rd3, %rd127;
	ld.global.f32 	%f722, [%rd128];
	add.s64 	%rd129, %rd128, %rd110;
	ld.global.f32 	%f723, [%rd129];
	add.s64 	%rd130, %rd128, %rd109;
	ld.global.f32 	%f724, [%rd130];
	setp.lt.u32 	%p4, %r465, 3;
	@%p4 bra 	$L__BB2_5;
	shl.b32 	%r375, %r43, 1;
	cvt.u64.u32 	%rd131, %r375;
	cvt.u64.u32 	%rd132, %r43;
	mul.lo.s32 	%r376, %r42, 9;
	cvt.u64.u32 	%rd133, %r376;
	cvta.to.global.u64 	%rd134, %rd18;
	mov.u32 	%r377, %ctaid.x;
	mov.u32 	%r378, %ntid.x;
	mov.u32 	%r379, %tid.x;
	mad.lo.s32 	%r380, %r377, %r378, %r379;
	mul.lo.s32 	%r381, %r41, %r380;
	cvt.u64.u32 	%rd135, %r381;
	add.s64 	%rd136, %rd134, %rd135;
	add.s64 	%rd137, %rd136, %rd133;
	ld.global.f32 	%f725, [%rd137];
	add.s64 	%rd138, %rd137, %rd132;
	ld.global.f32 	%f726, [%rd138];
	add.s64 	%rd139, %rd137, %rd131;
	ld.global.f32 	%f727, [%rd139];
	mul.lo.s32 	%r382, %r42, 10;
	cvt.u64.u32 	%rd140, %r382;
	add.s64 	%rd141, %rd136, %rd140;
	ld.global.f32 	%f728, [%rd141];
	add.s64 	%rd142, %rd141, %rd132;
	ld.global.f32 	%f729, [%rd142];
	add.s64 	%rd143, %rd141, %rd131;
	ld.global.f32 	%f730, [%rd143];
	mul.lo.s32 	%r383, %r42, 11;
	cvt.u64.u32 	%rd144, %r383;
	add.s64 	%rd145, %rd136, %rd144;
	ld.global.f32 	%f731, [%rd145];
	add.s64 	%rd146, %rd145, %rd132;
	ld.global.f32 	%f732, [%rd146];
	add.s64 	%rd147, %rd145, %rd131;
	ld.global.f32 	%f733, [%rd147];
	mul.lo.s32 	%r384, %r42, 12;
	cvt.u64.u32 	%rd148, %r384;
	add.s64 	%rd149, %rd136, %rd148;
	ld.global.f32 	%f734, [%rd149];
	add.s64 	%rd150, %rd149, %rd132;
	ld.global.f32 	%f735, [%rd150];
	add.s64 	%rd151, %rd149, %rd131;
	ld.global.f32 	%f736, [%rd151];
	mul.lo.s32 	%r385, %r42, 13;
	cvt.u64.u32 	%rd152, %r385;
	add.s64 	%rd153, %rd136, %rd152;
	ld.global.f32 	%f737, [%rd153];
	add.s64 	%rd154, %rd153, %rd132;
	ld.global.f32 	%f738, [%rd154];
	add.s64 	%rd155, %rd153, %rd131;
	ld.global.f32 	%f739, [%rd155];
	mul.lo.s32 	%r386, %r42, 14;
	cvt.u64.u32 	%rd156, %r386;
	add.s64 	%rd157, %rd136, %rd156;
	ld.global.f32 	%f740, [%rd157];
	add.s64 	%rd158, %rd157, %rd132;
	ld.global.f32 	%f741, [%rd158];
	add.s64 	%rd159, %rd157, %rd131;
	ld.global.f32 	%f742, [%rd159];
	mul.lo.s32 	%r387, %r42, 15;
	cvt.u64.u32 	%rd160, %r387;
	add.s64 	%rd161, %rd136, %rd160;
	ld.global.f32 	%f743, [%rd161];
	add.s64 	%rd162, %rd161, %rd132;
	ld.global.f32 	%f744, [%rd162];
	add.s64 	%rd163, %rd161, %rd131;
	ld.global.f32 	%f745, [%rd163];
$L__BB2_5:
	cvta.to.global.u64 	%rd164, %rd20;
	mov.u32 	%r388, %ctaid.x;
	mov.u32 	%r389, %ntid.x;
	mov.u32 	%r390, %tid.x;
	mad.lo.s32 	%r391, %r388, %r389, %r390;
	mul.lo.s32 	%r392, %r63, %r391;
	cvt.u64.u32 	%rd165, %r392;
	add.s64 	%rd166, %rd164, %rd165;
	ld.global.f32 	%f128, [%rd166];
	fma.rn.f32 	%f213, %f17, %f1, 0f00000000;
	fma.rn.f32 	%f214, %f18, %f5, %f213;
	fma.rn.f32 	%f215, %f19, %f9, %f214;
	fma.rn.f32 	%f216, %f20, %f13, %f215;
	fma.rn.f32 	%f217, %f17, %f2, 0f00000000;
	fma.rn.f32 	%f218, %f18, %f6, %f217;
	fma.rn.f32 	%f219, %f19, %f10, %f218;
	fma.rn.f32 	%f220, %f20, %f14, %f219;
	fma.rn.f32 	%f221, %f17, %f3, 0f00000000;
	fma.rn.f32 	%f222, %f18, %f7, %f221;
	fma.rn.f32 	%f223, %f19, %f11, %f222;
	fma.rn.f32 	%f224, %f20, %f15, %f223;
	fma.rn.f32 	%f225, %f17, %f4, 0f00000000;
	fma.rn.f32 	%f226, %f18, %f8, %f225;
	fma.rn.f32 	%f227, %f19, %f12, %f226;
	fma.rn.f32 	%f228, %f20, %f16, %f227;
	fma.rn.f32 	%f229, %f21, %f1, 0f00000000;
	fma.rn.f32 	%f230, %f22, %f5, %f229;
	fma.rn.f32 	%f231, %f23, %f9, %f230;
	fma.rn.f32 	%f232, %f24, %f13, %f231;
	fma.rn.f32 	%f233, %f21, %f2, 0f00000000;
	fma.rn.f32 	%f234, %f22, %f6, %f233;
	fma.rn.f32 	%f235, %f23, %f10, %f234;
	fma.rn.f32 	%f236, %f24, %f14, %f235;
	fma.rn.f32 	%f237, %f21, %f3, 0f00000000;
	fma.rn.f32 	%f238, %f22, %f7, %f237;
	fma.rn.f32 	%f239, %f23, %f11, %f238;
	fma.rn.f32 	%f240, %f24, %f15, %f239;
	fma.rn.f32 	%f241, %f21, %f4, 0f00000000;
	fma.rn.f32 	%f242, %f22, %f8, %f241;
	fma.rn.f32 	%f243, %f23, %f12, %f242;
	fma.rn.f32 	%f244, %f24, %f16, %f243;
	fma.rn.f32 	%f245, %f25, %f1, 0f00000000;
	fma.rn.f32 	%f246, %f26, %f5, %f245;
	fma.rn.f32 	%f247, %f27, %f9, %f246;
	fma.rn.f32 	%f248, %f28, %f13, %f247;
	fma.rn.f32 	%f249, %f25, %f2, 0f00000000;
	fma.rn.f32 	%f250, %f26, %f6, %f249;
	fma.rn.f32 	%f251, %f27, %f10, %f250;
	fma.rn.f32 	%f252, %f28, %f14, %f251;
	fma.rn.f32 	%f253, %f25, %f3, 0f00000000;
	fma.rn.f32 	%f254, %f26, %f7, %f253;
	fma.rn.f32 	%f255, %f27, %f11, %f254;
	fma.rn.f32 	%f256, %f28, %f15, %f255;
	fma.rn.f32 	%f257, %f25, %f4, 0f00000000;
	fma.rn.f32 	%f258, %f26, %f8, %f257;
	fma.rn.f32 	%f259, %f27, %f12, %f258;
	fma.rn.f32 	%f260, %f28, %f16, %f259;
	fma.rn.f32 	%f261, %f216, %f32, 0f00000000;
	fma.rn.f32 	%f262, %f220, %f33, %f261;
	fma.rn.f32 	%f263, %f224, %f34, %f262;
	add.f32 	%f264, %f263, %f228;
	fma.rn.f32 	%f265, %f232, %f32, 0f00000000;
	fma.rn.f32 	%f266, %f236, %f33, %f265;
	fma.rn.f32 	%f267, %f240, %f34, %f266;
	add.f32 	%f268, %f267, %f244;
	fma.rn.f32 	%f269, %f248, %f32, 0f00000000;
	fma.rn.f32 	%f270, %f252, %f33, %f269;
	fma.rn.f32 	%f271, %f256, %f34, %f270;
	add.f32 	%f272, %f271, %f260;
	add.f32 	%f273, %f272, 0f33D6BF95;
	div.rn.f32 	%f129, %f264, %f273;
	div.rn.f32 	%f130, %f268, %f273;
	fma.rn.f32 	%f274, %f9, %f32, 0f00000000;
	fma.rn.f32 	%f275, %f10, %f33, %f274;
	fma.rn.f32 	%f276, %f11, %f34, %f275;
	add.f32 	%f131, %f276, %f12;
	setp.le.f32 	%p5, %f131, 0f3E4CCCCD;
	mov.f32 	%f751, 0f00000000;
	mov.f32 	%f752, %f751;
	mov.f32 	%f753, %f751;
	mov.f32 	%f754, %f751;
	mov.f32 	%f755, %f751;
	mov.f32 	%f756, %f751;
	mov.f32 	%f757, %f751;
	mov.f32 	%f758, %f751;
	mov.f32 	%f759, %f751;
	mov.f32 	%f760, %f751;
	@%p5 bra 	$L__BB2_27;
	ld.param.u32 	%r466, [_Z23__kernel__vertex_shader16DiffTensorView_0S_S_S_10TensorViewjS0_S0_S0_S0_S0_S0_S_S_S_ffjjjjjj_param_5];
	cvt.u64.u32 	%rd167, %r64;
	cvta.to.global.u64 	%rd168, %rd20;
	mov.u32 	%r393, %ctaid.x;
	mov.u32 	%r394, %ntid.x;
	mov.u32 	%r395, %tid.x;
	mad.lo.s32 	%r396, %r393, %r394, %r395;
	mul.lo.s32 	%r397, %r63, %r396;
	cvt.u64.u32 	%rd169, %r397;
	add.s64 	%rd170, %rd168, %rd169;
	add.s64 	%rd171, %rd170, %rd167;
	ld.global.f32 	%f132, [%rd171];
	shl.b32 	%r398, %r64, 1;
	cvt.u64.u32 	%rd172, %r398;
	add.s64 	%rd173, %rd170, %rd172;
	ld.global.f32 	%f133, [%rd173];
	mul.lo.s32 	%r399, %r64, 3;
	cvt.u64.u32 	%rd174, %r399;
	add.s64 	%rd175, %rd170, %rd174;
	ld.global.f32 	%f134, [%rd175];
	cvta.to.global.u64 	%rd176, %rd22;
	mul.lo.s32 	%r400, %r85, %r396;
	cvt.u64.u32 	%rd177, %r400;
	add.s64 	%rd178, %rd176, %rd177;
	ld.global.f32 	%f135, [%rd178];
	cvt.u64.u32 	%rd179, %r86;
	add.s64 	%rd180, %rd178, %rd179;
	ld.global.f32 	%f136, [%rd180];
	shl.b32 	%r401, %r86, 1;
	cvt.u64.u32 	%rd181, %r401;
	add.s64 	%rd182, %rd178, %rd181;
	ld.global.f32 	%f137, [%rd182];
	setp.eq.s32 	%p6, %r466, 0;
	sub.f32 	%f277, %f32, %f29;
	sub.f32 	%f278, %f33, %f30;
	sub.f32 	%f279, %f34, %f31;
	fma.rn.f32 	%f280, %f277, %f277, 0f00000000;
	fma.rn.f32 	%f281, %f278, %f278, %f280;
	fma.rn.f32 	%f282, %f279, %f279, %f281;
	sqrt.rn.f32 	%f283, %f282;
	div.rn.f32 	%f138, %f277, %f283;
	div.rn.f32 	%f139, %f278, %f283;
	div.rn.f32 	%f140, %f279, %f283;
	mul.f32 	%f746, %f35, 0f3E906EBB;
	mul.f32 	%f747, %f36, 0f3E906EBB;
	mul.f32 	%f748, %f37, 0f3E906EBB;
	@%p6 bra 	$L__BB2_10;
	ld.param.u32 	%r467, [_Z23__kernel__vertex_shader16DiffTensorView_0S_S_S_10TensorViewjS0_S0_S0_S0_S0_S0_S_S_S_ffjjjjjj_param_5];
	mul.f32 	%f284, %f139, 0f3EFA2A1C;
	mul.f32 	%f285, %f284, %f701;
	mul.f32 	%f286, %f284, %f702;
	mul.f32 	%f287, %f284, %f703;
	sub.f32 	%f288, %f746, %f285;
	sub.f32 	%f289, %f747, %f286;
	sub.f32 	%f290, %f748, %f287;
	mul.f32 	%f291, %f140, 0f3EFA2A1C;
	fma.rn.f32 	%f292, %f291, %f704, %f288;
	fma.rn.f32 	%f293, %f291, %f705, %f289;
	fma.rn.f32 	%f294, %f291, %f706, %f290;
	mul.f32 	%f295, %f138, 0f3EFA2A1C;
	mul.f32 	%f296, %f295, %f707;
	mul.f32 	%f297, %f295, %f708;
	mul.f32 	%f298, %f295, %f709;
	sub.f32 	%f746, %f292, %f296;
	sub.f32 	%f747, %f293, %f297;
	sub.f32 	%f748, %f294, %f298;
	setp.eq.s32 	%p7, %r467, 1;
	@%p7 bra 	$L__BB2_10;
	ld.param.u32 	%r468, [_Z23__kernel__vertex_shader16DiffTensorView_0S_S_S_10TensorViewjS0_S0_S0_S0_S0_S0_S_S_S_ffjjjjjj_param_5];
	mul.f32 	%f147, %f138, %f138;
	mul.f32 	%f148, %f139, %f139;
	mul.f32 	%f149, %f140, %f140;
	mul.f32 	%f150, %f138, %f139;
	add.f32 	%f151, %f149, %f149;
	sub.f32 	%f152, %f147, %f148;
	mul.f32 	%f299, %f150, 0f3F8BD8A1;
	fma.rn.f32 	%f300, %f299, %f710, %f746;
	fma.rn.f32 	%f301, %f299, %f711, %f747;
	fma.rn.f32 	%f302, %f299, %f712, %f748;
	mul.f32 	%f303, %f139, %f140;
	mul.f32 	%f304, %f303, 0fBF8BD8A1;
	fma.rn.f32 	%f305, %f304, %f713, %f300;
	fma.rn.f32 	%f306, %f304, %f714, %f301;
	fma.rn.f32 	%f307, %f304, %f715, %f302;
	sub.f32 	%f308, %f151, %f147;
	sub.f32 	%f309, %f308, %f148;
	mul.f32 	%f310, %f309, 0f3EA17B01;
	fma.rn.f32 	%f311, %f310, %f716, %f305;
	fma.rn.f32 	%f312, %f310, %f717, %f306;
	fma.rn.f32 	%f313, %f310, %f718, %f307;
	mul.f32 	%f314, %f138, %f140;
	mul.f32 	%f315, %f314, 0fBF8BD8A1;
	fma.rn.f32 	%f316, %f315, %f719, %f311;
	fma.rn.f32 	%f317, %f315, %f720, %f312;
	fma.rn.f32 	%f318, %f315, %f721, %f313;
	mul.f32 	%f319, %f152, 0f3F0BD8A1;
	fma.rn.f32 	%f746, %f319, %f722, %f316;
	fma.rn.f32 	%f747, %f319, %f723, %f317;
	fma.rn.f32 	%f748, %f319, %f724, %f318;
	setp.lt.u32 	%p8, %r468, 3;
	@%p8 bra 	$L__BB2_10;
	mul.f32 	%f320, %f147, 0f40400000;
	mul.f32 	%f321, %f149, 0f40800000;
	sub.f32 	%f322, %f321, %f147;
	sub.f32 	%f323, %f322, %f148;
	mul.f32 	%f324, %f148, 0f40400000;
	mul.f32 	%f325, %f139, 0fBF170D19;
	sub.f32 	%f326, %f320, %f148;
	mul.f32 	%f327, %f325, %f326;
	fma.rn.f32 	%f328, %f327, %f725, %f746;
	fma.rn.f32 	%f329, %f327, %f726, %f747;
	fma.rn.f32 	%f330, %f327, %f727, %f748;
	mul.f32 	%f331, %f150, 0f4038FFC7;
	mul.f32 	%f332, %f140, %f331;
	fma.rn.f32 	%f333, %f332, %f728, %f328;
	fma.rn.f32 	%f334, %f332, %f729, %f329;
	fma.rn.f32 	%f335, %f332, %f730, %f330;
	mul.f32 	%f336, %f139, 0fBEEA01E8;
	mul.f32 	%f337, %f336, %f323;
	fma.rn.f32 	%f338, %f337, %f731, %f333;
	fma.rn.f32 	%f339, %f337, %f732, %f334;
	fma.rn.f32 	%f340, %f337, %f733, %f335;
	mul.f32 	%f341, %f140, 0f3EBF10F8;
	sub.f32 	%f342, %f151, %f320;
	sub.f32 	%f343, %f342, %f324;
	mul.f32 	%f344, %f341, %f343;
	fma.rn.f32 	%f345, %f344, %f734, %f338;
	fma.rn.f32 	%f346, %f344, %f735, %f339;
	fma.rn.f32 	%f347, %f344, %f736, %f340;
	mul.f32 	%f348, %f138, 0fBEEA01E8;
	mul.f32 	%f349, %f348, %f323;
	fma.rn.f32 	%f350, %f349, %f737, %f345;
	fma.rn.f32 	%f351, %f349, %f738, %f346;
	fma.rn.f32 	%f352, %f349, %f739, %f347;
	mul.f32 	%f353, %f140, 0f3FB8FFC7;
	mul.f32 	%f354, %f353, %f152;
	fma.rn.f32 	%f355, %f354, %f740, %f350;
	fma.rn.f32 	%f356, %f354, %f741, %f351;
	fma.rn.f32 	%f357, %f354, %f742, %f352;
	mul.f32 	%f358, %f138, 0fBF170D19;
	sub.f32 	%f359, %f147, %f324;
	mul.f32 	%f360, %f358, %f359;
	fma.rn.f32 	%f746, %f360, %f743, %f355;
	fma.rn.f32 	%f747, %f360, %f744, %f356;
	fma.rn.f32 	%f748, %f360, %f745, %f357;
$L__BB2_10:
	ld.param.f32 	%f700, [_Z23__kernel__vertex_shader16DiffTensorView_0S_S_S_10TensorViewjS0_S0_S0_S0_S0_S0_S_S_S_ffjjjjjj_param_16];
	add.f32 	%f162, %f746, 0f3F000000;
	add.f32 	%f163, %f747, 0f3F000000;
	add.f32 	%f164, %f748, 0f3F000000;
	mul.f32 	%f361, %f133, %f133;
	mul.f32 	%f362, %f134, %f134;
	mul.f32 	%f363, %f132, %f133;
	mul.f32 	%f364, %f128, %f134;
	mul.f32 	%f365, %f132, %f134;
	mul.f32 	%f366, %f128, %f133;
	mul.f32 	%f367, %f133, %f134;
	mul.f32 	%f368, %f128, %f132;
	add.f32 	%f369, %f361, %f362;
	add.f32 	%f370, %f369, %f369;
	mov.f32 	%f371, 0f3F800000;
	sub.f32 	%f372, %f371, %f370;
	sub.f32 	%f373, %f363, %f364;
	add.f32 	%f374, %f373, %f373;
	add.f32 	%f375, %f366, %f365;
	add.f32 	%f376, %f375, %f375;
	add.f32 	%f377, %f363, %f364;
	add.f32 	%f378, %f377, %f377;
	fma.rn.f32 	%f379, %f132, %f132, %f362;
	add.f32 	%f380, %f379, %f379;
	sub.f32 	%f381, %f371, %f380;
	sub.f32 	%f382, %f367, %f368;
	add.f32 	%f383, %f382, %f382;
	sub.f32 	%f384, %f365, %f366;
	add.f32 	%f385, %f384, %f384;
	add.f32 	%f386, %f368, %f367;
	add.f32 	%f387, %f386, %f386;
	fma.rn.f32 	%f388, %f132, %f132, %f361;
	add.f32 	%f389, %f388, %f388;
	sub.f32 	%f390, %f371, %f389;
	fma.rn.f32 	%f391, %f372, %f135, 0f00000000;
	fma.rn.f32 	%f392, %f374, 0f00000000, %f391;
	fma.rn.f32 	%f393, %f376, 0f00000000, %f392;
	fma.rn.f32 	%f394, %f372, 0f00000000, 0f00000000;
	fma.rn.f32 	%f395, %f374, %f136, %f394;
	fma.rn.f32 	%f396, %f376, 0f00000000, %f395;
	fma.rn.f32 	%f397, %f374, 0f00000000, %f394;
	fma.rn.f32 	%f398, %f376, %f137, %f397;
	fma.rn.f32 	%f399, %f378, %f135, 0f00000000;
	fma.rn.f32 	%f400, %f381, 0f00000000, %f399;
	fma.rn.f32 	%f401, %f383, 0f00000000, %f400;
	fma.rn.f32 	%f402, %f378, 0f00000000, 0f00000000;
	fma.rn.f32 	%f403, %f381, %f136, %f402;
	fma.rn.f32 	%f404, %f383, 0f00000000, %f403;
	fma.rn.f32 	%f405, %f381, 0f00000000, %f402;
	fma.rn.f32 	%f406, %f383, %f137, %f405;
	fma.rn.f32 	%f407, %f385, %f135, 0f00000000;
	fma.rn.f32 	%f408, %f387, 0f00000000, %f407;
	fma.rn.f32 	%f409, %f390, 0f00000000, %f408;
	fma.rn.f32 	%f410, %f385, 0f00000000, 0f00000000;
	fma.rn.f32 	%f411, %f387, %f136, %f410;
	fma.rn.f32 	%f412, %f390, 0f00000000, %f411;
	fma.rn.f32 	%f413, %f387, 0f00000000, %f410;
	fma.rn.f32 	%f414, %f390, %f137, %f413;
	fma.rn.f32 	%f415, %f393, %f393, 0f00000000;
	fma.rn.f32 	%f416, %f396, %f396, %f415;
	fma.rn.f32 	%f165, %f398, %f398, %f416;
	fma.rn.f32 	%f417, %f393, %f401, 0f00000000;
	fma.rn.f32 	%f418, %f396, %f404, %f417;
	fma.rn.f32 	%f166, %f398, %f406, %f418;
	fma.rn.f32 	%f419, %f393, %f409, 0f00000000;
	fma.rn.f32 	%f420, %f396, %f412, %f419;
	fma.rn.f32 	%f167, %f398, %f414, %f420;
	fma.rn.f32 	%f421, %f401, %f401, 0f00000000;
	fma.rn.f32 	%f422, %f404, %f404, %f421;
	fma.rn.f32 	%f168, %f406, %f406, %f422;
	fma.rn.f32 	%f423, %f401, %f409, 0f00000000;
	fma.rn.f32 	%f424, %f404, %f412, %f423;
	fma.rn.f32 	%f169, %f406, %f414, %f424;
	fma.rn.f32 	%f425, %f409, %f409, 0f00000000;
	fma.rn.f32 	%f426, %f412, %f412, %f425;
	fma.rn.f32 	%f170, %f414, %f414, %f426;
	mul.f32 	%f171, %f700, 0f3F000000;
	mul.f32 	%f427, %f171, 0f3F22F983;
	cvt.rni.s32.f32 	%r480, %f427;
	cvt.rn.f32.s32 	%f428, %r480;
	fma.rn.f32 	%f429, %f428, 0fBFC90FDA, %f171;
	fma.rn.f32 	%f430, %f428, 0fB3A22168, %f429;
	fma.rn.f32 	%f749, %f428, 0fA7C234C5, %f430;
	abs.f32 	%f173, %f171;
	setp.ltu.f32 	%p9, %f173, 0f47CE4780;
	@%p9 bra 	$L__BB2_18;
	setp.neu.f32 	%p10, %f173, 0f7F800000;
	@%p10 bra 	$L__BB2_13;
	mov.f32 	%f433, 0f00000000;
	mul.rn.f32 	%f749, %f171, %f433;
	mov.b32 	%r480, 0;
	bra.uni 	$L__BB2_18;
$L__BB2_13:
	mov.b32 	%r8, %f171;
	shl.b32 	%r403, %r8, 8;
	or.b32  	%r9, %r403, -2147483648;
	mov.b64 	%rd241, 0;
	mov.b32 	%r477, 0;
	mov.u64 	%rd239, __cudart_i2opi_f;
	mov.u64 	%rd240, %rd1;
$L__BB2_14:
	.pragma "nounroll";
	ld.global.nc.u32 	%r404, [%rd239];
	mad.wide.u32 	%rd185, %r404, %r9, %rd241;
	shr.u64 	%rd241, %rd185, 32;
	st.local.u32 	[%rd240], %rd185;
	add.s32 	%r477, %r477, 1;
	add.s64 	%rd240, %rd240, 4;
	add.s64 	%rd239, %rd239, 4;
	setp.ne.s32 	%p11, %r477, 6;
	@%p11 bra 	$L__BB2_14;
	shr.u32 	%r405, %r8, 23;
	st.local.u32 	[%rd1+24], %rd241;
	and.b32  	%r12, %r405, 31;
	and.b32  	%r406, %r405, 224;
	add.s32 	%r407, %r406, -128;
	shr.u32 	%r408, %r407, 5;
	mul.wide.u32 	%rd186, %r408, 4;
	sub.s64 	%rd10, %rd1, %rd186;
	ld.local.u32 	%r478, [%rd10+24];
	ld.local.u32 	%r479, [%rd10+20];
	setp.eq.s32 	%p12, %r12, 0;
	@%p12 bra 	$L__BB2_17;
	shf.l.wrap.b32 	%r478, %r479, %r478, %r12;
	ld.local.u32 	%r409, [%rd10+16];
	shf.l.wrap.b32 	%r479, %r409, %r479, %r12;
$L__BB2_17:
	shr.u32 	%r410, %r478, 30;
	shf.l.wrap.b32 	%r411, %r479, %r478, 2;
	shl.b32 	%r412, %r479, 2;
	shr.u32 	%r413, %r411, 31;
	add.s32 	%r414, %r413, %r410;
	neg.s32 	%r415, %r414;
	setp.lt.s32 	%p13, %r8, 0;
	selp.b32 	%r480, %r415, %r414, %p13;
	xor.b32  	%r416, %r411, %r8;
	shr.s32 	%r417, %r411, 31;
	xor.b32  	%r418, %r417, %r411;
	xor.b32  	%r419, %r417, %r412;
	cvt.u64.u32 	%rd187, %r418;
	shl.b64 	%rd188, %rd187, 32;
	cvt.u64.u32 	%rd189, %r419;
	or.b64  	%rd190, %rd188, %rd189;
	cvt.rn.f64.s64 	%fd1, %rd190;
	mul.f64 	%fd2, %fd1, 0d3BF921FB54442D19;
	cvt.rn.f32.f64 	%f431, %fd2;
	neg.f32 	%f432, %f431;
	setp.lt.s32 	%p14, %r416, 0;
	selp.f32 	%f749, %f432, %f431, %p14;
$L__BB2_18:
	ld.param.f32 	%f699, [_Z23__kernel__vertex_shader16DiffTensorView_0S_S_S_10TensorViewjS0_S0_S0_S0_S0_S0_S_S_S_ffjjjjjj_param_15];
	mul.f32 	%f434, %f749, %f749;
	fma.rn.f32 	%f435, %f434, 0f3C190000, 0f3B560000;
	fma.rn.f32 	%f436, %f435, %f434, 0f3CC70000;
	fma.rn.f32 	%f437, %f436, %f434, 0f3D5B0000;
	fma.rn.f32 	%f438, %f437, %f434, 0f3E089438;
	fma.rn.f32 	%f439, %f438, %f434, 0f3EAAAA88;
	mul.rn.f32 	%f440, %f434, %f749;
	fma.rn.f32 	%f441, %f439, %f440, %f749;
	abs.f32 	%f442, %f749;
	setp.eq.f32 	%p15, %f442, 0f3A00B43C;
	selp.f32 	%f443, %f749, %f441, %p15;
	and.b32  	%r421, %r480, 1;
	setp.eq.b32 	%p16, %r421, 1;
	neg.f32 	%f444, %f443;
	rcp.approx.ftz.f32 	%f445, %f444;
	selp.f32 	%f177, %f445, %f443, %p16;
	mul.f32 	%f178, %f699, 0f3F000000;
	mul.f32 	%f446, %f178, 0f3F22F983;
	cvt.rni.s32.f32 	%r484, %f446;
	cvt.rn.f32.s32 	%f447, %r484;
	fma.rn.f32 	%f448, %f447, 0fBFC90FDA, %f178;
	fma.rn.f32 	%f449, %f447, 0fB3A22168, %f448;
	fma.rn.f32 	%f750, %f447, 0fA7C234C5, %f449;
	abs.f32 	%f180, %f178;
	setp.ltu.f32 	%p17, %f180, 0f47CE4780;
	@%p17 bra 	$L__BB2_26;
	setp.neu.f32 	%p18, %f180, 0f7F800000;
	@%p18 bra 	$L__BB2_21;
	mov.f32 	%f452, 0f00000000;
	mul.rn.f32 	%f750, %f178, %f452;
	mov.b32 	%r484, 0;
	bra.uni 	$L__BB2_26;
$L__BB2_21:
	mov.b32 	%r22, %f178;
	shl.b32 	%r423, %r22, 8;
	or.b32  	%r23, %r423, -2147483648;
	mov.b64 	%rd244, 0;
	mov.b32 	%r481, 0;
	mov.u64 	%rd242, __cudart_i2opi_f;
	mov.u64 	%rd243, %rd1;
$L__BB2_22:
	.pragma "nounroll";
	ld.global.nc.u32 	%r424, [%rd242];
	mad.wide.u32 	%rd193, %r424, %r23, %rd244;
	shr.u64 	%rd244, %rd193, 32;
	st.local.u32 	[%rd243], %rd193;
	add.s32 	%r481, %r481, 1;
	add.s64 	%rd243, %rd243, 4;
	add.s64 	%rd242, %rd242, 4;
	setp.ne.s32 	%p19, %r481, 6;
	@%p19 bra 	$L__BB2_22;
	shr.u32 	%r425, %r22, 23;
	st.local.u32 	[%rd1+24], %rd244;
	and.b32  	%r26, %r425, 31;
	and.b32  	%r426, %r425, 224;
	add.s32 	%r427, %r426, -128;
	shr.u32 	%r428, %r427, 5;
	mul.wide.u32 	%rd194, %r428, 4;
	sub.s64 	%rd17, %rd1, %rd194;
	ld.local.u32 	%r482, [%rd17+24];
	ld.local.u32 	%r483, [%rd17+20];
	setp.eq.s32 	%p20, %r26, 0;
	@%p20 bra 	$L__BB2_25;
	shf.l.wrap.b32 	%r482, %r483, %r482, %r26;
	ld.local.u32 	%r429, [%rd17+16];
	shf.l.wrap.b32 	%r483, %r429, %r483, %r26;
$L__BB2_25:
	shr.u32 	%r430, %r482, 30;
	shf.l.wrap.b32 	%r431, %r483, %r482, 2;
	shl.b32 	%r432, %r483, 2;
	shr.u32 	%r433, %r431, 31;
	add.s32 	%r434, %r433, %r430;
	neg.s32 	%r435, %r434;
	setp.lt.s32 	%p21, %r22, 0;
	selp.b32 	%r484, %r435, %r434, %p21;
	xor.b32  	%r436, %r431, %r22;
	shr.s32 	%r437, %r431, 31;
	xor.b32  	%r438, %r437, %r431;
	xor.b32  	%r439, %r437, %r432;
	cvt.u64.u32 	%rd195, %r438;
	shl.b64 	%rd196, %rd195, 32;
	cvt.u64.u32 	%rd197, %r439;
	or.b64  	%rd198, %rd196, %rd197;
	cvt.rn.f64.s64 	%fd3, %rd198;
	mul.f64 	%fd4, %fd3, 0d3BF921FB54442D19;
	cvt.rn.f32.f64 	%f450, %fd4;
	neg.f32 	%f451, %f450;
	setp.lt.s32 	%p22, %r436, 0;
	selp.f32 	%f750, %f451, %f450, %p22;
$L__BB2_26:
	ld.param.u32 	%r471, [_Z23__kernel__vertex_shader16DiffTensorView_0S_S_S_10TensorViewjS0_S0_S0_S0_S0_S0_S_S_S_ffjjjjjj_param_18];
	ld.param.u32 	%r469, [_Z23__kernel__vertex_shader16DiffTensorView_0S_S_S_10TensorViewjS0_S0_S0_S0_S0_S0_S_S_S_ffjjjjjj_param_17];
	mul.f32 	%f453, %f750, %f750;
	fma.rn.f32 	%f454, %f453, 0f3C190000, 0f3B560000;
	fma.rn.f32 	%f455, %f454, %f453, 0f3CC70000;
	fma.rn.f32 	%f456, %f455, %f453, 0f3D5B0000;
	fma.rn.f32 	%f457, %f456, %f453, 0f3E089438;
	fma.rn.f32 	%f458, %f457, %f453, 0f3EAAAA88;
	mul.rn.f32 	%f459, %f453, %f750;
	fma.rn.f32 	%f460, %f458, %f459, %f750;
	abs.f32 	%f461, %f750;
	setp.eq.f32 	%p23, %f461, 0f3A00B43C;
	selp.f32 	%f462, %f750, %f460, %p23;
	and.b32  	%r441, %r484, 1;
	setp.eq.b32 	%p24, %r441, 1;
	neg.f32 	%f463, %f462;
	rcp.approx.ftz.f32 	%f464, %f463;
	selp.f32 	%f465, %f464, %f462, %p24;
	cvt.rn.f32.s32 	%f466, %r471;
	add.f32 	%f467, %f177, %f177;
	div.rn.f32 	%f468, %f466, %f467;
	cvt.rn.f32.s32 	%f469, %r469;
	add.f32 	%f470, %f465, %f465;
	div.rn.f32 	%f471, %f469, %f470;
	fma.rn.f32 	%f472, %f1, %f32, 0f00000000;
	fma.rn.f32 	%f473, %f2, %f33, %f472;
	fma.rn.f32 	%f474, %f3, %f34, %f473;
	add.f32 	%f475, %f474, %f4;
	fma.rn.f32 	%f476, %f5, %f32, 0f00000000;
	fma.rn.f32 	%f477, %f6, %f33, %f476;
	fma.rn.f32 	%f478, %f7, %f34, %f477;
	add.f32 	%f479, %f478, %f8;
	fma.rn.f32 	%f480, %f13, %f32, 0f00000000;
	fma.rn.f32 	%f481, %f14, %f33, %f480;
	fma.rn.f32 	%f482, %f15, %f34, %f481;
	add.f32 	%f483, %f482, %f16;
	add.f32 	%f484, %f483, 0f33D6BF95;
	div.rn.f32 	%f485, %f475, %f484;
	div.rn.f32 	%f486, %f479, %f484;
	div.rn.f32 	%f487, %f131, %f484;
	mul.f32 	%f488, %f177, 0f3FA66666;
	mul.f32 	%f489, %f465, 0f3FA66666;
	div.rn.f32 	%f490, %f486, %f487;
	neg.f32 	%f491, %f488;
	div.rn.f32 	%f492, %f485, %f487;
	max.f32 	%f493, %f491, %f492;
	min.f32 	%f494, %f488, %f493;
	neg.f32 	%f495, %f489;
	max.f32 	%f496, %f495, %f490;
	min.f32 	%f497, %f489, %f496;
	div.rn.f32 	%f498, %f468, %f487;
	neg.f32 	%f499, %f487;
	mul.f32 	%f500, %f494, %f499;
	mul.f32 	%f501, %f468, %f500;
	mul.f32 	%f502, %f487, %f487;
	div.rn.f32 	%f503, %f501, %f502;
	div.rn.f32 	%f504, %f471, %f487;
	mul.f32 	%f505, %f497, %f499;
	mul.f32 	%f506, %f471, %f505;
	div.rn.f32 	%f507, %f506, %f502;
	fma.rn.f32 	%f508, %f1, %f498, 0f00000000;
	fma.rn.f32 	%f509, %f5, 0f00000000, %f508;
	fma.rn.f32 	%f510, %f9, %f503, %f509;
	fma.rn.f32 	%f511, %f1, 0f00000000, 0f00000000;
	fma.rn.f32 	%f512, %f5, %f504, %f511;
	fma.rn.f32 	%f513, %f9, %f507, %f512;
	fma.rn.f32 	%f514, %f2, %f498, 0f00000000;
	fma.rn.f32 	%f515, %f6, 0f00000000, %f514;
	fma.rn.f32 	%f516, %f10, %f503, %f515;
	fma.rn.f32 	%f517, %f2, 0f00000000, 0f00000000;
	fma.rn.f32 	%f518, %f6, %f504, %f517;
	fma.rn.f32 	%f519, %f10, %f507, %f518;
	fma.rn.f32 	%f520, %f3, %f498, 0f00000000;
	fma.rn.f32 	%f521, %f7, 0f00000000, %f520;
	fma.rn.f32 	%f522, %f11, %f503, %f521;
	fma.rn.f32 	%f523, %f3, 0f00000000, 0f00000000;
	fma.rn.f32 	%f524, %f7, %f504, %f523;
	fma.rn.f32 	%f525, %f11, %f507, %f524;
	fma.rn.f32 	%f526, %f165, %f510, 0f00000000;
	fma.rn.f32 	%f527, %f166, %f516, %f526;
	fma.rn.f32 	%f528, %f167, %f522, %f527;
	fma.rn.f32 	%f529, %f165, %f513, 0f00000000;
	fma.rn.f32 	%f530, %f166, %f519, %f529;
	fma.rn.f32 	%f531, %f167, %f525, %f530;
	fma.rn.f32 	%f532, %f166, %f510, 0f00000000;
	fma.rn.f32 	%f533, %f168, %f516, %f532;
	fma.rn.f32 	%f534, %f169, %f522, %f533;
	fma.rn.f32 	%f535, %f166, %f513, 0f00000000;
	fma.rn.f32 	%f536, %f168, %f519, %f535;
	fma.rn.f32 	%f537, %f169, %f525, %f536;
	fma.rn.f32 	%f538, %f167, %f510, 0f00000000;
	fma.rn.f32 	%f539, %f169, %f516, %f538;
	fma.rn.f32 	%f540, %f170, %f522, %f539;
	fma.rn.f32 	%f541, %f167, %f513, 0f00000000;
	fma.rn.f32 	%f542, %f169, %f519, %f541;
	fma.rn.f32 	%f543, %f170, %f525, %f542;
	fma.rn.f32 	%f544, %f1, %f528, 0f00000000;
	fma.rn.f32 	%f545, %f2, %f534, %f544;
	fma.rn.f32 	%f546, %f3, %f540, %f545;
	fma.rn.f32 	%f547, %f1, %f531, 0f00000000;
	fma.rn.f32 	%f548, %f2, %f537, %f547;
	fma.rn.f32 	%f549, %f3, %f543, %f548;
	fma.rn.f32 	%f550, %f5, %f528, 0f00000000;
	fma.rn.f32 	%f551, %f6, %f534, %f550;
	fma.rn.f32 	%f552, %f7, %f540, %f551;
	fma.rn.f32 	%f553, %f5, %f531, 0f00000000;
	fma.rn.f32 	%f554, %f6, %f537, %f553;
	fma.rn.f32 	%f555, %f7, %f543, %f554;
	fma.rn.f32 	%f556, %f9, %f528, 0f00000000;
	fma.rn.f32 	%f557, %f10, %f534, %f556;
	fma.rn.f32 	%f558, %f11, %f540, %f557;
	fma.rn.f32 	%f559, %f9, %f531, 0f00000000;
	fma.rn.f32 	%f560, %f10, %f537, %f559;
	fma.rn.f32 	%f561, %f11, %f543, %f560;
	fma.rn.f32 	%f562, %f498, %f546, 0f00000000;
	fma.rn.f32 	%f563, %f552, 0f00000000, %f562;
	fma.rn.f32 	%f564, %f503, %f558, %f563;
	fma.rn.f32 	%f565, %f498, %f549, 0f00000000;
	fma.rn.f32 	%f566, %f555, 0f00000000, %f565;
	fma.rn.f32 	%f758, %f503, %f561, %f566;
	fma.rn.f32 	%f567, %f546, 0f00000000, 0f00000000;
	fma.rn.f32 	%f568, %f504, %f552, %f567;
	fma.rn.f32 	%f759, %f507, %f558, %f568;
	fma.rn.f32 	%f569, %f549, 0f00000000, 0f00000000;
	fma.rn.f32 	%f570, %f504, %f555, %f569;
	fma.rn.f32 	%f571, %f507, %f561, %f570;
	add.f32 	%f757, %f564, 0f3E99999A;
	add.f32 	%f760, %f571, 0f3E99999A;
	max.f32 	%f756, %f164, 0f00000000;
	max.f32 	%f755, %f163, 0f00000000;
	max.f32 	%f754, %f162, 0f00000000;
	mov.f32 	%f751, %f129;
	mov.f32 	%f752, %f130;
	mov.f32 	%f753, %f131;
$L__BB2_27:
	setp.le.f32 	%p25, %f753, 0f3E4CCCCD;
	@%p25 bra 	$L__BB2_31;
	mul.f32 	%f572, %f757, %f760;
	mul.f32 	%f573, %f758, %f759;
	sub.f32 	%f201, %f572, %f573;
	setp.eq.f32 	%p26, %f201, 0f00000000;
	@%p26 bra 	$L__BB2_31;
	ld.param.u32 	%r476, [_Z23__kernel__vertex_shader16DiffTensorView_0S_S_S_10TensorViewjS0_S0_S0_S0_S0_S0_S_S_S_ffjjjjjj_param_22];
	ld.param.u32 	%r475, [_Z23__kernel__vertex_shader16DiffTensorView_0S_S_S_10TensorViewjS0_S0_S0_S0_S0_S0_S_S_S_ffjjjjjj_param_21];
	ld.param.u32 	%r474, [_Z23__kernel__vertex_shader16DiffTensorView_0S_S_S_10TensorViewjS0_S0_S0_S0_S0_S0_S_S_S_ffjjjjjj_param_20];
	ld.param.u32 	%r473, [_Z23__kernel__vertex_shader16DiffTensorView_0S_S_S_10TensorViewjS0_S0_S0_S0_S0_S0_S_S_S_ffjjjjjj_param_19];
	ld.param.u32 	%r472, [_Z23__kernel__vertex_shader16DiffTensorView_0S_S_S_10TensorViewjS0_S0_S0_S0_S0_S0_S_S_S_ffjjjjjj_param_18];
	ld.param.u32 	%r470, [_Z23__kernel__vertex_shader16DiffTensorView_0S_S_S_10TensorViewjS0_S0_S0_S0_S0_S0_S_S_S_ffjjjjjj_param_17];
	add.f32 	%f574, %f757, %f760;
	mul.f32 	%f575, %f574, 0f3F000000;
	mul.f32 	%f576, %f575, %f575;
	sub.f32 	%f577, %f576, %f201;
	max.f32 	%f578, %f577, 0f3DCCCCCD;
	sqrt.rn.f32 	%f579, %f578;
	add.f32 	%f580, %f575, %f579;
	sub.f32 	%f581, %f575, %f579;
	max.f32 	%f202, %f580, %f581;
	neg.f32 	%f582, %f758;
	neg.f32 	%f583, %f759;
	div.rn.f32 	%f203, %f760, %f201;
	div.rn.f32 	%f204, %f582, %f201;
	div.rn.f32 	%f205, %f583, %f201;
	div.rn.f32 	%f206, %f757, %f201;
	mov.u32 	%r442, %ctaid.x;
	mov.u32 	%r443, %ntid.x;
	mov.u32 	%r444, %tid.x;
	mad.lo.s32 	%r35, %r442, %r443, %r444;
	mul.lo.s32 	%r445, %r107, %r35;
	cvt.u64.u32 	%rd199, %r445;
	cvta.to.global.u64 	%rd200, %rd24;
	add.s64 	%rd201, %rd200, %rd199;
	ld.global.f32 	%f584, [%rd201];
	mul.f32 	%f585, %f204, %f204;
	mul.f32 	%f586, %f203, %f206;
	sub.f32 	%f587, %f585, %f586;
	mul.f32 	%f588, %f584, 0f437F0000;
	setp.lt.f32 	%p27, %f588, 0f00800000;
	mul.f32 	%f589, %f588, 0f4B000000;
	selp.f32 	%f590, %f589, %f588, %p27;
	selp.f32 	%f591, 0fC1B80000, 0f00000000, %p27;
	mov.b32 	%r446, %f590;
	add.s32 	%r447, %r446, -1059760811;
	and.b32  	%r448, %r447, -8388608;
	sub.s32 	%r449, %r446, %r448;
	mov.b32 	%f592, %r449;
	cvt.rn.f32.s32 	%f593, %r448;
	fma.rn.f32 	%f594, %f593, 0f34000000, %f591;
	add.f32 	%f595, %f592, 0fBF800000;
	fma.rn.f32 	%f596, %f595, 0fBE055027, 0f3E1039F6;
	fma.rn.f32 	%f597, %f596, %f595, 0fBDF8CDCC;
	fma.rn.f32 	%f598, %f597, %f595, 0f3E0F2955;
	fma.rn.f32 	%f599, %f598, %f595, 0fBE2AD8B9;
	fma.rn.f32 	%f600, %f599, %f595, 0f3E4CED0B;
	fma.rn.f32 	%f601, %f600, %f595, 0fBE7FFF22;
	fma.rn.f32 	%f602, %f601, %f595, 0f3EAAAA78;
	fma.rn.f32 	%f603, %f602, %f595, 0fBF000000;
	mul.f32 	%f604, %f595, %f603;
	fma.rn.f32 	%f605, %f604, %f595, %f595;
	fma.rn.f32 	%f606, %f594, 0f3F317218, %f605;
	setp.gt.u32 	%p28, %r446, 2139095039;
	fma.rn.f32 	%f607, %f590, 0f7F800000, 0f7F800000;
	selp.f32 	%f608, %f607, %f606, %p28;
	setp.eq.f32 	%p29, %f590, 0f00000000;
	add.f32 	%f609, %f608, %f608;
	selp.f32 	%f610, 0fFF800000, %f609, %p29;
	neg.f32 	%f611, %f610;
	mul.f32 	%f612, %f585, %f611;
	mul.f32 	%f613, %f203, %f587;
	div.rn.f32 	%f614, %f612, %f613;
	sqrt.rn.f32 	%f615, %f614;
	setp.lt.f32 	%p30, %f204, 0f00000000;
	neg.f32 	%f616, %f615;
	selp.f32 	%f617, %f615, %f616, %p30;
	mul.f32 	%f618, %f206, %f587;
	div.rn.f32 	%f619, %f612, %f618;
	sqrt.rn.f32 	%f620, %f619;
	neg.f32 	%f621, %f620;
	selp.f32 	%f622, %f620, %f621, %p30;
	sub.f32 	%f623, %f752, %f622;
	sub.f32 	%f624, %f623, %f752;
	mul.f32 	%f625, %f587, %f624;
	mul.f32 	%f626, %f203, %f610;
	fma.rn.f32 	%f627, %f624, %f625, %f626;
	sqrt.rn.f32 	%f628, %f627;
	neg.f32 	%f629, %f204;
	mul.f32 	%f630, %f624, %f629;
	sub.f32 	%f631, %f630, %f628;
	div.rn.f32 	%f632, %f631, %f203;
	add.f32 	%f633, %f751, %f632;
	sub.f32 	%f634, %f751, %f617;
	sub.f32 	%f635, %f634, %f751;
	mul.f32 	%f636, %f587, %f635;
	mul.f32 	%f637, %f206, %f610;
	fma.rn.f32 	%f638, %f635, %f636, %f637;
	sqrt.rn.f32 	%f639, %f638;
	mul.f32 	%f640, %f635, %f629;
	sub.f32 	%f641, %f640, %f639;
	div.rn.f32 	%f642, %f641, %f206;
	add.f32 	%f643, %f752, %f642;
	add.f32 	%f644, %f752, %f622;
	sub.f32 	%f645, %f644, %f752;
	mul.f32 	%f646, %f587, %f645;
	fma.rn.f32 	%f647, %f645, %f646, %f626;
	sqrt.rn.f32 	%f648, %f647;
	mul.f32 	%f649, %f204, %f645;
	sub.f32 	%f650, %f648, %f649;
	div.rn.f32 	%f651, %f650, %f203;
	add.f32 	%f652, %f751, %f651;
	add.f32 	%f653, %f751, %f617;
	sub.f32 	%f654, %f653, %f751;
	mul.f32 	%f655, %f587, %f654;
	fma.rn.f32 	%f656, %f654, %f655, %f637;
	sqrt.rn.f32 	%f657, %f656;
	mul.f32 	%f658, %f204, %f654;
	sub.f32 	%f659, %f657, %f658;
	div.rn.f32 	%f660, %f659, %f206;
	add.f32 	%f661, %f752, %f660;
	add.f32 	%f662, %f643, 0f3F800000;
	cvt.rn.f32.s32 	%f663, %r470;
	fma.rn.f32 	%f664, %f662, %f663, 0fBF800000;
	mul.f32 	%f665, %f664, 0f3F000000;
	add.f32 	%f666, %f652, 0f3F800000;
	cvt.rn.f32.s32 	%f667, %r472;
	fma.rn.f32 	%f668, %f666, %f667, 0fBF800000;
	mul.f32 	%f669, %f668, 0f3F000000;
	add.f32 	%f670, %f661, 0f3F800000;
	fma.rn.f32 	%f671, %f670, %f663, 0fBF800000;
	mul.f32 	%f672, %f671, 0f3F000000;
	cvt.rn.f32.u32 	%f673, %r476;
	cvt.rn.f32.u32 	%f674, %r474;
	add.f32 	%f675, %f633, 0f3F800000;
	fma.rn.f32 	%f676, %f675, %f667, 0fBF800000;
	mul.f32 	%f677, %f676, 0f3F000000;
	div.rn.f32 	%f678, %f677, %f673;
	min.f32 	%f679, %f674, %f678;
	max.f32 	%f680, %f679, 0f00000000;
	cvt.rmi.f32.f32 	%f681, %f680;
	cvt.rzi.s32.f32 	%r36, %f681;
	cvt.rn.f32.u32 	%f682, %r475;
	cvt.rn.f32.u32 	%f683, %r473;
	div.rn.f32 	%f684, %f665, %f682;
	min.f32 	%f685, %f683, %f684;
	max.f32 	%f686, %f685, 0f00000000;
	cvt.rmi.f32.f32 	%f687, %f686;
	cvt.rzi.s32.f32 	%r37, %f687;
	div.rn.f32 	%f688, %f669, %f673;
	min.f32 	%f689, %f674, %f688;
	max.f32 	%f690, %f689, 0f00000000;
	cvt.rpi.f32.f32 	%f691, %f690;
	cvt.rzi.s32.f32 	%r38, %f691;
	div.rn.f32 	%f692, %f672, %f682;
	min.f32 	%f693, %f683, %f692;
	max.f32 	%f694, %f693, 0f00000000;
	cvt.rpi.f32.f32 	%f695, %f694;
	cvt.rzi.s32.f32 	%r39, %f695;
	sub.s32 	%r450, %r38, %r36;
	sub.s32 	%r451, %r39, %r37;
	mul.lo.s32 	%r40, %r450, %r451;
	setp.eq.s32 	%p31, %r40, 0;
	@%p31 bra 	$L__BB2_31;
	sqrt.rn.f32 	%f696, %f202;
	mul.f32 	%f697, %f696, 0f40400000;
	cvt.rpi.f32.f32 	%f698, %f697;
	cvt.rzi.u32.f32 	%r452, %f698;
	mul.lo.s32 	%r453, %r174, %r35;
	cvt.u64.u32 	%rd202, %r453;
	cvta.to.global.u64 	%rd203, %rd30;
	add.s64 	%rd204, %rd203, %rd202;
	st.global.u32 	[%rd204], %r452;
	mul.lo.s32 	%r454, %r152, %r35;
	cvt.u64.u32 	%rd205, %r454;
	cvta.to.global.u64 	%rd206, %rd28;
	add.s64 	%rd207, %rd206, %rd205;
	st.global.u32 	[%rd207], %r40;
	mul.lo.s32 	%r455, %r163, %r35;
	cvt.u64.u32 	%rd208, %r455;
	cvta.to.global.u64 	%rd209, %rd29;
	add.s64 	%rd210, %rd209, %rd208;
	st.global.u32 	[%rd210], %r36;
	cvt.u64.u32 	%rd211, %r164;
	add.s64 	%rd212, %rd210, %rd211;
	st.global.u32 	[%rd212], %r37;
	shl.b32 	%r456, %r164, 1;
	cvt.u64.u32 	%rd213, %r456;
	add.s64 	%rd214, %rd210, %rd213;
	st.global.u32 	[%rd214], %r38;
	mul.lo.s32 	%r457, %r164, 3;
	cvt.u64.u32 	%rd215, %r457;
	add.s64 	%rd216, %rd210, %rd215;
	st.global.u32 	[%rd216], %r39;
	cvta.to.global.u64 	%rd217, %rd31;
	mul.lo.s32 	%r458, %r185, %r35;
	cvt.u64.u32 	%rd218, %r458;
	add.s64 	%rd219, %rd217, %rd218;
	st.global.f32 	[%rd219], %f751;
	cvt.u64.u32 	%rd220, %r186;
	add.s64 	%rd221, %rd219, %rd220;
	st.global.f32 	[%rd221], %f752;
	shl.b32 	%r459, %r186, 1;
	cvt.u64.u32 	%rd222, %r459;
	add.s64 	%rd223, %rd219, %rd222;
	st.global.f32 	[%rd223], %f753;
	cvta.to.global.u64 	%rd224, %rd33;
	mul.lo.s32 	%r460, %r207, %r35;
	cvt.u64.u32 	%rd225, %r460;
	add.s64 	%rd226, %rd224, %rd225;
	st.global.f32 	[%rd226], %f203;
	cvt.u64.u32 	%rd227, %r209;
	add.s64 	%rd228, %rd226, %rd227;
	st.global.f32 	[%rd228], %f204;
	cvt.u64.u32 	%rd229, %r208;
	add.s64 	%rd230, %rd226, %rd229;
	st.global.f32 	[%rd230], %f205;
	add.s64 	%rd231, %rd230, %rd227;
	st.global.f32 	[%rd231], %f206;
	cvta.to.global.u64 	%rd232, %rd35;
	mul.lo.s32 	%r461, %r229, %r35;
	cvt.u64.u32 	%rd233, %r461;
	add.s64 	%rd234, %rd232, %rd233;
	st.global.f32 	[%rd234], %f754;
	cvt.u64.u32 	%rd235, %r230;
	add.s64 	%rd236, %rd234, %rd235;
	st.global.f32 	[%rd236], %f755;
	shl.b32 	%r462, %r230, 1;
	cvt.u64.u32 	%rd237, %r462;
	add.s64 	%rd238, %rd234, %rd237;
	st.global.f32 	[%rd238], %f756;
$L__BB2_31:
	ret;

}


// ===== COMPILED SASS (sm_100) =====

	.target	sm_100

	.elftype	@"ET_EXEC"


//--------------------- .note.nv.tkinfo           --------------------------
	.section	.note.nv.tkinfo,"",@"SHT_NOTE"
	.sectionflags	@"SHF_NOTE_NV_TKINFO"
	.tkinfo
        /*0018*/ 	.word	0x00000002
        /*0030*/ 	.string	""
        /*0030*/ 	.string	"ptxas"
        /*0030*/ 	.string	"Cuda compilation tools, release 13.0, V13.0.88"
        /*0030*/ 	.string	"Build cuda_13.0.r13.0/compiler.36424714_0"
        /*0030*/ 	.string	"-arch sm_100 -m 64 "



//--------------------- .note.nv.cuinfo           --------------------------
	.section	.note.nv.cuinfo,"",@"SHT_NOTE"
	.sectionflags	@"SHF_NOTE_NV_CUINFO"
        /*0018*/ 	.short	0x0002
        /*001a*/ 	.short	0x0064
        /*001c*/ 	.short	0x0082
	.zero		2


//--------------------- .nv.info                  --------------------------
	.section	.nv.info,"",@"SHT_CUDA_INFO"
	.align	4


	//----- nvinfo : EIATTR_REGCOUNT
	.align		4
        /*0000*/ 	.byte	0x04, 0x2f
        /*0002*/ 	.short	(.L_2 - .L_1)
	.align		4
.L_1:
        /*0004*/ 	.word	index@(__kernel__vertex_shader_bwd_diff)
        /*0008*/ 	.word	0x000000d6


	//----- nvinfo : EIATTR_FRAME_SIZE
	.align		4
.L_2:
        /*000c*/ 	.byte	0x04, 0x11
        /*000e*/ 	.short	(.L_4 - .L_3)
	.align		4
.L_3:
        /*0010*/ 	.word	index@($__internal_7_$__cuda_sm3x_div_rn_noftz_f32_slowpath)
        /*0014*/ 	.word	0x00000000


	//----- nvinfo : EIATTR_FRAME_SIZE
	.align		4
.L_4:
        /*0018*/ 	.byte	0x04, 0x11
        /*001a*/ 	.short	(.L_6 - .L_5)
	.align		4
.L_5:
        /*001c*/ 	.word	index@($__internal_6_$__cuda_sm20_sqrt_rn_f32_slowpath)
        /*0020*/ 	.word	0x00000000


	//----- nvinfo : EIATTR_FRAME_SIZE
	.align		4
.L_6:
        /*0024*/ 	.byte	0x04, 0x11
        /*0026*/ 	.short	(.L_8 - .L_7)
	.align		4
.L_7:
        /*0028*/ 	.word	index@($__internal_5_$__cuda_sm20_rcp_rn_f32_slowpath)
        /*002c*/ 	.word	0x00000000


	//----- nvinfo : EIATTR_FRAME_SIZE
	.align		4
.L_8:
        /*0030*/ 	.byte	0x04, 0x11
        /*0032*/ 	.short	(.L_10 - .L_9)
	.align		4
.L_9:
        /*0034*/ 	.word	index@(__kernel__vertex_shader_bwd_diff)
        /*0038*/ 	.word	0x00000000


	//----- nvinfo : EIATTR_REGCOUNT
	.align		4
.L_10:
        /*003c*/ 	.byte	0x04, 0x2f
        /*003e*/ 	.short	(.L_12 - .L_11)
	.align		4
.L_11:
        /*0040*/ 	.word	index@(__kernel__vertex_shader_fwd_diff)
        /*0044*/ 	.word	0x000000a7


	//----- nvinfo : EIATTR_FRAME_SIZE
	.align		4
.L_12:
        /*0048*/ 	.byte	0x04, 0x11
        /*004a*/ 	.short	(.L_14 - .L_13)
	.align		4
.L_13:
        /*004c*/ 	.word	index@($__internal_4_$__cuda_sm3x_div_rn_noftz_f32_slowpath)
        /*0050*/ 	.word	0x00000000


	//----- nvinfo : EIATTR_FRAME_SIZE
	.align		4
.L_14:
        /*0054*/ 	.byte	0x04, 0x11
        /*0056*/ 	.short	(.L_16 - .L_15)
	.align		4
.L_15:
        /*0058*/ 	.word	index@($__internal_3_$__cuda_sm20_sqrt_rn_f32_slowpath)
        /*005c*/ 	.word	0x00000000


	//----- nvinfo : EIATTR_FRAME_SIZE
	.align		4
.L_16:
        /*0060*/ 	.byte	0x04, 0x11
        /*0062*/ 	.short	(.L_18 - .L_17)
	.align		4
.L_17:
        /*0064*/ 	.word	index@($__internal_2_$__cuda_sm20_rcp_rn_f32_slowpath)
        /*0068*/ 	.word	0x00000000


	//----- nvinfo : EIATTR_FRAME_SIZE
	.align		4
.L_18:
        /*006c*/ 	.byte	0x04, 0x11
        /*006e*/ 	.short	(.L_20 - .L_19)
	.align		4
.L_19:
        /*0070*/ 	.word	index@(__kernel__vertex_shader_fwd_diff)
        /*0074*/ 	.word	0x00000000


	//----- nvinfo : EIATTR_REGCOUNT
	.align		4
.L_20:
        /*0078*/ 	.byte	0x04, 0x2f
        /*007a*/ 	.short	(.L_22 - .L_21)
	.align		4
.L_21:
        /*007c*/ 	.word	index@(_Z23__kernel__vertex_shader16DiffTensorView_0S_S_S_10TensorViewjS0_S0_S0_S0_S0_S0_S_S_S_ffjjjjjj)
        /*0080*/ 	.word	0x0000005e


	//----- nvinfo : EIATTR_FRAME_SIZE
	.align		4
.L_22:
        /*0084*/ 	.byte	0x04, 0x11
        /*0086*/ 	.short	(.L_24 - .L_23)
	.align		4
.L_23:
        /*0088*/ 	.word	index@($__internal_1_$__cuda_sm3x_div_rn_noftz_f32_slowpath)
        /*008c*/ 	.word	0x00000000


	//----- nvinfo : EIATTR_FRAME_SIZE
	.align		4
.L_24:
        /*0090*/ 	.byte	0x04, 0x11
        /*0092*/ 	.short	(.L_26 - .L_25)
	.align		4
.L_25:
        /*0094*/ 	.word	index@($__internal_0_$__cuda_sm20_sqrt_rn_f32_slowpath)
        /*0098*/ 	.word	0x00000000


	//----- nvinfo : EIATTR_FRAME_SIZE
	.align		4
.L_26:
        /*009c*/ 	.byte	0x04, 0x11
        /*009e*/ 	.short	(.L_28 - .L_27)
	.align		4
.L_27:
        /*00a0*/ 	.word	index@(_Z23__kernel__vertex_shader16DiffTensorView_0S_S_S_10TensorViewjS0_S0_S0_S0_S0_S0_S_S_S_ffjjjjjj)
        /*00a4*/ 	.word	0x00000000


	//----- nvinfo : EIATTR_MIN_STACK_SIZE
	.align		4
.L_28:
        /*00a8*/ 	.byte	0x04, 0x12
        /*00aa*/ 	.short	(.L_30 - .L_29)
	.align		4
.L_29:
        /*00ac*/ 	.word	index@(_Z23__kernel__vertex_shader16DiffTensorView_0S_S_S_10TensorViewjS0_S0_S0_S0_S0_S0_S_S_S_ffjjjjjj)
        /*00b0*/ 	.word	0x00000000


	//----- nvinfo : EIATTR_MIN_STACK_SIZE
	.align		4
.L_30:
        /*00b4*/ 	.byte	0x04, 0x12
        /*00b6*/ 	.short	(.L_32 - .L_31)
	.align		4
.L_31:
        /*00b8*/ 	.word	index@(__kernel__vertex_shader_fwd_diff)
        /*00bc*/ 	.word	0x00000000


	//----- nvinfo : EIATTR_MIN_STACK_SIZE
	.align		4
.L_32:
        /*00c0*/ 	.byte	0x04, 0x12
        /*00c2*/ 	.short	(.L_34 - .L_33)
	.align		4
.L_33:
        /*00c4*/ 	.word	index@(__kernel__vertex_shader_bwd_diff)
        /*00c8*/ 	.word	0x00000000
.L_34:


//--------------------- .nv.compat                --------------------------
	.section	.nv.compat,"",@"SHT_CUDA_COMPAT_INFO"
	.align	4
        /*0000*/ 	.byte	0x02, 0x09, 0x00, 0x00, 0x02, 0x02, 0x01, 0x00, 0x02, 0x05, 0x05, 0x00, 0x03, 0x07, 0x01, 0x01
        /*0010*/ 	.byte	0x02, 0x03, 0x00, 0x00, 0x02, 0x06, 0x01, 0x00, 0x04, 0x0b, 0x08, 0x00, 0x01, 0x00, 0x00, 0x00
        /*0020*/ 	.byte	0x00, 0x00, 0x00, 0x00


//--------------------- .nv.info._Z23__kernel__vertex_shader16DiffTensorView_0S_S_S_10TensorViewjS0_S0_S0_S0_S0_S0_S_S_S_ffjjjjjj --------------------------
	.section	.nv.info._Z23__kernel__vertex_shader16DiffTensorView_0S_S_S_10TensorViewjS0_S0_S0_S0_S0_S0_S_S_S_ffjjjjjj,"",@"SHT_CUDA_INFO"
	.sectionflags	@""
	.align	4


	//----- nvinfo : EIATTR_CUDA_API_VERSION
	.align		4
        /*0000*/ 	.byte	0x04, 0x37
        /*0002*/ 	.short	(.L_36 - .L_35)
.L_35:
        /*0004*/ 	.word	0x00000082


	//----- nvinfo : EIATTR_KPARAM_INFO
	.align		4
.L_36:
        /*0008*/ 	.byte	0x04, 0x17
        /*000a*/ 	.short	(.L_38 - .L_37)
.L_37:
        /*000c*/ 	.word	0x00000000
        /*0010*/ 	.short	0x0016
        /*0012*/ 	.short	0x04bc
        /*0014*/ 	.byte	0x00, 0xf0, 0x11, 0x00


	//----- nvinfo : EIATTR_KPARAM_INFO
	.align		4
.L_38:
        /*0018*/ 	.byte	0x04, 0x17
        /*001a*/ 	.short	(.L_40 - .L_39)
.L_39:
        /*001c*/ 	.word	0x00000000
        /*0020*/ 	.short	0x0015
        /*0022*/ 	.short	0x04b8
        /*0024*/ 	.byte	0x00, 0xf0, 0x11, 0x00


	//----- nvinfo : EIATTR_KPARAM_INFO
	.align		4
.L_40:
        /*0028*/ 	.byte	0x04, 0x17
        /*002a*/ 	.short	(.L_42 - .L_41)
.L_41:
        /*002c*/ 	.word	0x00000000
        /*0030*/ 	.short	0x0014
        /*0032*/ 	.short	0x04b4
        /*0034*/ 	.byte	0x00, 0xf0, 0x11, 0x00


	//----- nvinfo : EIATTR_KPARAM_INFO
	.align		4
.L_42:
        /*0038*/ 	.byte	0x04, 0x17
        /*003a*/ 	.short	(.L_44 - .L_43)
.L_43:
        /*003c*/ 	.word	0x00000000
        /*0040*/ 	.short	0x0013
        /*0042*/ 	.short	0x04b0
        /*0044*/ 	.byte	0x00, 0xf0, 0x11, 0x00


	//----- nvinfo : EIATTR_KPARAM_INFO
	.align		4
.L_44:
        /*0048*/ 	.byte	0x04, 0x17
        /*004a*/ 	.short	(.L_46 - .L_45)
.L_45:
        /*004c*/ 	.word	0x00000000
        /*0050*/ 	.short	0x0012
        /*0052*/ 	.short	0x04ac
        /*0054*/ 	.byte	0x00, 0xf0, 0x11, 0x00


	//----- nvinfo : EIATTR_KPARAM_INFO
	.align		4
.L_46:
        /*0058*/ 	.byte	0x04, 0x17
        /*005a*/ 	.short	(.L_48 - .L_47)
.L_47:
        /*005c*/ 	.word	0x00000000
        /*0060*/ 	.short	0x0011
        /*0062*/ 	.short	0x04a8
        /*0064*/ 	.byte	0x00, 0xf0, 0x11, 0x00


	//----- nvinfo : EIATTR_KPARAM_INFO
	.align		4
.L_48:
        /*0068*/ 	.byte	0x04, 0x17
        /*006a*/ 	.short	(.L_50 - .L_49)
.L_49:
        /*006c*/ 	.word	0x00000000
        /*0070*/ 	.short	0x0010
        /*0072*/ 	.short	0x04a4
        /*0074*/ 	.byte	0x00, 0xf0, 0x11, 0x00


	//----- nvinfo : EIATTR_KPARAM_INFO
	.align		4
.L_50:
        /*0078*/ 	.byte	0x04, 0x17
        /*007a*/ 	.short	(.L_52 - .L_51)
.L_51:
        /*007c*/ 	.word	0x00000000
        /*0080*/ 	.short	0x000f
        /*0082*/ 	.short	0x04a0
        /*0084*/ 	.byte	0x00, 0xf0, 0x11, 0x00


	//----- nvinfo : EIATTR_KPARAM_INFO
	.align		4
.L_52:
        /*0088*/ 	.byte	0x04, 0x17
        /*008a*/ 	.short	(.L_54 - .L_53)
.L_53:
        /*008c*/ 	.word	0x00000000
        /*0090*/ 	.short	0x000e
        /*0092*/ 	.short	0x0430
        /*0094*/ 	.byte	0x00, 0xf0, 0xc1, 0x01


	//----- nvinfo : EIATTR_KPARAM_INFO
	.align		4
.L_54:
        /*0098*/ 	.byte	0x04, 0x17
        /*009a*/ 	.short	(.L_56 - .L_55)
.L_55:
        /*009c*/ 	.word	0x00000000
        /*00a0*/ 	.short	0x000d
        /*00a2*/ 	.short	0x03c0
        /*00a4*/ 	.byte	0x00, 0xf0, 0xc1, 0x01


	//----- nvinfo : EIATTR_KPARAM_INFO
	.align		4
.L_56:
        /*00a8*/ 	.byte	0x04, 0x17
        /*00aa*/ 	.short	(.L_58 - .L_57)
.L_57:
        /*00ac*/ 	.word	0x00000000
        /*00b0*/ 	.short	0x000c
        /*00b2*/ 	.short	0x0350
        /*00b4*/ 	.byte	0x00, 0xf0, 0xc1, 0x01


	//----- nvinfo : EIATTR_KPARAM_INFO
	.align		4
.L_58:
        /*00b8*/ 	.byte	0x04, 0x17
        /*00ba*/ 	.short	(.L_60 - .L_59)
.L_59:
        /*00bc*/ 	.word	0x00000000
        /*00c0*/ 	.short	0x000b
        /*00c2*/ 	.short	0x0318
        /*00c4*/ 	.byte	0x00, 0xf0, 0xe1, 0x00


	//----- nvinfo : EIATTR_KPARAM_INFO
	.align		4
.L_60:
        /*00c8*/ 	.byte	0x04, 0x17
        /*00ca*/ 	.short	(.L_62 - .L_61)
.L_61:
        /*00cc*/ 	.word	0x00000000
        /*00d0*/ 	.short	0x000a
        /*00d2*/ 	.short	0x02e0
        /*00d4*/ 	.byte	0x00, 0xf0, 0xe1, 0x00


	//----- nvinfo : EIATTR_KPARAM_INFO
	.align		4
.L_62:
        /*00d8*/ 	.byte	0x04, 0x17
        /*00da*/ 	.short	(.L_64 - .L_63)
.L_63:
        /*00dc*/ 	.word	0x00000000
        /*00e0*/ 	.short	0x0009
        /*00e2*/ 	.short	0x02a8
        /*00e4*/ 	.byte	0x00, 0xf0, 0xe1, 0x00


	//----- nvinfo : EIATTR_KPARAM_INFO
	.align		4
.L_64:
        /*00e8*/ 	.byte	0x04, 0x17
        /*00ea*/ 	.short	(.L_66 - .L_65)
.L_65:
        /*00ec*/ 	.word	0x00000000
        /*00f0*/ 	.short	0x0008
        /*00f2*/ 	.short	0x0270
        /*00f4*/ 	.byte	0x00, 0xf0, 0xe1, 0x00


	//----- nvinfo : EIATTR_KPARAM_INFO
	.align		4
.L_66:
        /*00f8*/ 	.byte	0x04, 0x17
        /*00fa*/ 	.short	(.L_68 - .L_67)
.L_67:
        /*00fc*/ 	.word	0x00000000
        /*0100*/ 	.short	0x0007
        /*0102*/ 	.short	0x0238
        /*0104*/ 	.byte	0x00, 0xf0, 0xe1, 0x00


	//----- nvinfo : EIATTR_KPARAM_INFO
	.align		4
.L_68:
        /*0108*/ 	.byte	0x04, 0x17
        /*010a*/ 	.short	(.L_70 - .L_69)
.L_69:
        /*010c*/ 	.word	0x00000000
        /*0110*/ 	.short	0x0006
        /*0112*/ 	.short	0x0200
        /*0114*/ 	.byte	0x00, 0xf0, 0xe1, 0x00


	//----- nvinfo : EIATTR_KPARAM_INFO
	.align		4
.L_70:
        /*0118*/ 	.byte	0x04, 0x17
        /*011a*/ 	.short	(.L_72 - .L_71)
.L_71:
        /*011c*/ 	.word	0x00000000
        /*0120*/ 	.short	0x0005
        /*0122*/ 	.short	0x01f8
        /*0124*/ 	.byte	0x00, 0xf0, 0x11, 0x00


	//----- nvinfo : EIATTR_KPARAM_INFO
	.align		4
.L_72:
        /*0128*/ 	.byte	0x04, 0x17
        /*012a*/ 	.short	(.L_74 - .L_73)
.L_73:
        /*012c*/ 	.word	0x00000000
        /*0130*/ 	.short	0x0004
        /*0132*/ 	.short	0x01c0
        /*0134*/ 	.byte	0x00, 0xf0, 0xe1, 0x00


	//----- nvinfo : EIATTR_KPARAM_INFO
	.align		4
.L_74:
        /*0138*/ 	.byte	0x04, 0x17
        /*013a*/ 	.short	(.L_76 - .L_75)
.L_75:
        /*013c*/ 	.word	0x00000000
        /*0140*/ 	.short	0x0003
        /*0142*/ 	.short	0x0150
        /*0144*/ 	.byte	0x00, 0xf0, 0xc1, 0x01


	//----- nvinfo : EIATTR_KPARAM_INFO
	.align		4
.L_76:
        /*0148*/ 	.byte	0x04, 0x17
        /*014a*/ 	.short	(.L_78 - .L_77)
.L_77:
        /*014c*/ 	.word	0x00000000
        /*0150*/ 	.short	0x0002
        /*0152*/ 	.short	0x00e0
        /*0154*/ 	.byte	0x00, 0xf0, 0xc1, 0x01


	//----- nvinfo : EIATTR_KPARAM_INFO
	.align		4
.L_78:
        /*0158*/ 	.byte	0x04, 0x17
        /*015a*/ 	.short	(.L_80 - .L_79)
.L_79:
        /*015c*/ 	.word	0x00000000
        /*0160*/ 	.short	0x0001
        /*0162*/ 	.short	0x0070
        /*0164*/ 	.byte	0x00, 0xf0, 0xc1, 0x01


	//----- nvinfo : EIATTR_KPARAM_INFO
	.align		4
.L_80:
        /*0168*/ 	.byte	0x04, 0x17
        /*016a*/ 	.short	(.L_82 - .L_81)
.L_81:
        /*016c*/ 	.word	0x00000000
        /*0170*/ 	.short	0x0000
        /*0172*/ 	.short	0x0000
        /*0174*/ 	.byte	0x00, 0xf0, 0xc1, 0x01


	//----- nvinfo : EIATTR_SPARSE_MMA_MASK
	.align		4
.L_82:
        /*0178*/ 	.byte	0x03, 0x50
        /*017a*/ 	.short	0x0000


	//----- nvinfo : EIATTR_MAXREG_COUNT
	.align		4
        /*017c*/ 	.byte	0x03, 0x1b
        /*017e*/ 	.short	0x00ff


	//----- nvinfo : EIATTR_MERCURY_ISA_VERSION
	.align		4
        /*0180*/ 	.byte	0x03, 0x5f
        /*0182*/ 	.short	0x0101


	//----- nvinfo : EIATTR_VRC_CTA_INIT_COUNT
	.align		4
        /*0184*/ 	.byte	0x02, 0x4a
	.zero		1
	.zero		1


	//----- nvinfo : EIATTR_EXIT_INSTR_OFFSETS
	.align		4
        /*0188*/ 	.byte	0x04, 0x1c
        /*018a*/ 	.short	(.L_84 - .L_83)


	//   ....[0]....
.L_83:
        /*018c*/ 	.word	0x00000070


	//   ....[1]....
        /*0190*/ 	.word	0x00004c50


	//   ....[2]....
        /*0194*/ 	.word	0x00004c90


	//   ....[3]....
        /*0198*/ 	.word	0x00006670


	//   ....[4]....
        /*019c*/ 	.word	0x00006bc0


	//----- nvinfo : EIATTR_CRS_STACK_SIZE
	.align		4
.L_84:
        /*01a0*/ 	.byte	0x04, 0x1e
        /*01a2*/ 	.short	(.L_86 - .L_85)
.L_85:
        /*01a4*/ 	.word	0x00000000


	//----- nvinfo : EIATTR_CBANK_PARAM_SIZE
	.align		4
.L_86:
        /*01a8*/ 	.byte	0x03, 0x19
        /*01aa*/ 	.short	0x04c0


	//----- nvinfo : EIATTR_PARAM_CBANK
	.align		4
        /*01ac*/ 	.byte	0x04, 0x0a
        /*01ae*/ 	.short	(.L_88 - .L_87)
	.align		4
.L_87:
        /*01b0*/ 	.word	index@(.nv.constant0._Z23__kernel__vertex_shader16DiffTensorView_0S_S_S_10TensorViewjS0_S0_S0_S0_S0_S0_S_S_S_ffjjjjjj)
        /*01b4*/ 	.short	0x0380
        /*01b6*/ 	.short	0x04c0


	//----- nvinfo : EIATTR_SW_WAR
	.align		4
.L_88:
        /*01b8*/ 	.byte	0x04, 0x36
        /*01ba*/ 	.short	(.L_90 - .L_89)
.L_89:
        /*01bc*/ 	.word	0x00000008
.L_90:


//--------------------- .nv.info.__kernel__vertex_shader_fwd_diff --------------------------
	.section	.nv.info.__kernel__vertex_shader_fwd_diff,"",@"SHT_CUDA_INFO"
	.sectionflags	@""
	.align	4


	//----- nvinfo : EIATTR_CUDA_API_VERSION
	.align		4
        /*0000*/ 	.byte	0x04, 0x37
        /*0002*/ 	.short	(.L_92 - .L_91)
.L_91:
        /*0004*/ 	.word	0x00000082


	//----- nvinfo : EIATTR_KPARAM_INFO
	.align		4
.L_92:
        /*0008*/ 	.byte	0x04, 0x17
        /*000a*/ 	.short	(.L_94 - .L_93)
.L_93:
        /*000c*/ 	.word	0x00000000
        /*0010*/ 	.short	0x0016
        /*0012*/ 	.short	0x04bc
        /*0014*/ 	.byte	0x00, 0xf0, 0x11, 0x00


	//----- nvinfo : EIATTR_KPARAM_INFO
	.align		4
.L_94:
        /*0018*/ 	.byte	0x04, 0x17
        /*001a*/ 	.short	(.L_96 - .L_95)
.L_95:
        /*001c*/ 	.word	0x00000000
        /*0020*/ 	.short	0x0015
        /*0022*/ 	.short	0x04b8
        /*0024*/ 	.byte	0x00, 0xf0, 0x11, 0x00


	//----- nvinfo : EIATTR_KPARAM_INFO
	.align		4
.L_96:
        /*0028*/ 	.byte	0x04, 0x17
        /*002a*/ 	.short	(.L_98 - .L_97)
.L_97:
        /*002c*/ 	.word	0x00000000
        /*0030*/ 	.short	0x0014
        /*0032*/ 	.short	0x04b4
        /*0034*/ 	.byte	0x00, 0xf0, 0x11, 0x00


	//----- nvinfo : EIATTR_KPARAM_INFO
	.align		4
.L_98:
        /*0038*/ 	.byte	0x04, 0x17
        /*003a*/ 	.short	(.L_100 - .L_99)
.L_99:
        /*003c*/ 	.word	0x00000000
        /*0040*/ 	.short	0x0013
        /*0042*/ 	.short	0x04b0
        /*0044*/ 	.byte	0x00, 0xf0, 0x11, 0x00


	//----- nvinfo : EIATTR_KPARAM_INFO
	.align		4
.L_100:
        /*0048*/ 	.byte	0x04, 0x17
        /*004a*/ 	.short	(.L_102 - .L_101)
.L_101:
        /*004c*/ 	.word	0x00000000
        /*0050*/ 	.short	0x0012
        /*0052*/ 	.short	0x04ac
        /*0054*/ 	.byte	0x00, 0xf0, 0x11, 0x00


	//----- nvinfo : EIATTR_KPARAM_INFO
	.align		4
.L_102:
        /*0058*/ 	.byte	0x04, 0x17
        /*005a*/ 	.short	(.L_104 - .L_103)
.L_103:
        /*005c*/ 	.word	0x00000000
        /*0060*/ 	.short	0x0011
        /*0062*/ 	.short	0x04a8
        /*0064*/ 	.byte	0x00, 0xf0, 0x11, 0x00


	//----- nvinfo : EIATTR_KPARAM_INFO
	.align		4
.L_104:
        /*0068*/ 	.byte	0x04, 0x17
        /*006a*/ 	.short	(.L_106 - .L_105)
.L_105:
        /*006c*/ 	.word	0x00000000
        /*0070*/ 	.short	0x0010
        /*0072*/ 	.short	0x04a4
        /*0074*/ 	.byte	0x00, 0xf0, 0x11, 0x00


	//----- nvinfo : EIATTR_KPARAM_INFO
	.align		4
.L_106:
        /*0078*/ 	.byte	0x04, 0x17
        /*007a*/ 	.short	(.L_108 - .L_107)
.L_107:
        /*007c*/ 	.word	0x00000000
        /*0080*/ 	.short	0x000f
        /*0082*/ 	.short	0x04a0
        /*0084*/ 	.byte	0x00, 0xf0, 0x11, 0x00


	//----- nvinfo : EIATTR_KPARAM_INFO
	.align		4
.L_108:
        /*0088*/ 	.byte	0x04, 0x17
        /*008a*/ 	.short	(.L_110 - .L_109)
.L_109:
        /*008c*/ 	.word	0x00000000
        /*0090*/ 	.short	0x000e
        /*0092*/ 	.short	0x0430
        /*0094*/ 	.byte	0x00, 0xf0, 0xc1, 0x01


	//----- nvinfo : EIATTR_KPARAM_INFO
	.align		4
.L_110:
        /*0098*/ 	.byte	0x04, 0x17
        /*009a*/ 	.short	(.L_112 - .L_111)
.L_111:
        /*009c*/ 	.word	0x00000000
        /*00a0*/ 	.short	0x000d
        /*00a2*/ 	.short	0x03c0
        /*00a4*/ 	.byte	0x00, 0xf0, 0xc1, 0x01


	//----- nvinfo : EIATTR_KPARAM_INFO
	.align		4
.L_112:
        /*00a8*/ 	.byte	0x04, 0x17
        /*00aa*/ 	.short	(.L_114 - .L_113)
.L_113:
        /*00ac*/ 	.word	0x00000000
        /*00b0*/ 	.short	0x000c
        /*00b2*/ 	.short	0x0350
        /*00b4*/ 	.byte	0x00, 0xf0, 0xc1, 0x01


	//----- nvinfo : EIATTR_KPARAM_INFO
	.align		4
.L_114:
        /*00b8*/ 	.byte	0x04, 0x17
        /*00ba*/ 	.short	(.L_116 - .L_115)
.L_115:
        /*00bc*/ 	.word	0x00000000
        /*00c0*/ 	.short	0x000b
        /*00c2*/ 	.short	0x0318
        /*00c4*/ 	.byte	0x00, 0xf0, 0xe1, 0x00


	//----- nvinfo : EIATTR_KPARAM_INFO
	.align		4
.L_116:
        /*00c8*/ 	.byte	0x04, 0x17
        /*00ca*/ 	.short	(.L_118 - .L_117)
.L_117:
        /*00cc*/ 	.word	0x00000000
        /*00d0*/ 	.short	0x000a
        /*00d2*/ 	.short	0x02e0
        /*00d4*/ 	.byte	0x00, 0xf0, 0xe1, 0x00


	//----- nvinfo : EIATTR_KPARAM_INFO
	.align		4
.L_118:
        /*00d8*/ 	.byte	0x04, 0x17
        /*00da*/ 	.short	(.L_120 - .L_119)
.L_119:
        /*00dc*/ 	.word	0x00000000
        /*00e0*/ 	.short	0x0009
        /*00e2*/ 	.short	0x02a8
        /*00e4*/ 	.byte	0x00, 0xf0, 0xe1, 0x00


	//----- nvinfo : EIATTR_KPARAM_INFO
	.align		4
.L_120:
        /*00e8*/ 	.byte	0x04, 0x17
        /*00ea*/ 	.short	(.L_122 - .L_121)
.L_121:
        /*00ec*/ 	.word	0x00000000
        /*00f0*/ 	.short	0x0008
        /*00f2*/ 	.short	0x0270
        /*00f4*/ 	.byte	0x00, 0xf0, 0xe1, 0x00


	//----- nvinfo : EIATTR_KPARAM_INFO
	.align		4
.L_122:
        /*00f8*/ 	.byte	0x04, 0x17
        /*00fa*/ 	.short	(.L_124 - .L_123)
.L_123:
        /*00fc*/ 	.word	0x00000000
        /*0100*/ 	.short	0x0007
        /*0102*/ 	.short	0x0238
        /*0104*/ 	.byte	0x00, 0xf0, 0xe1, 0x00


	//----- nvinfo : EIATTR_KPARAM_INFO
	.align		4
.L_124:
        /*0108*/ 	.byte	0x04, 0x17
        /*010a*/ 	.short	(.L_126 - .L_125)
.L_125:
        /*010c*/ 	.word	0x00000000
        /*0110*/ 	.short	0x0006
        /*0112*/ 	.short	0x0200
        /*0114*/ 	.byte	0x00, 0xf0, 0xe1, 0x00


	//----- nvinfo : EIATTR_KPARAM_INFO
	.align		4
.L_126:
        /*0118*/ 	.byte	0x04, 0x17
        /*011a*/ 	.short	(.L_128 - .L_127)
.L_127:
        /*011c*/ 	.word	0x00000000
        /*0120*/ 	.short	0x0005
        /*0122*/ 	.short	0x01f8
        /*0124*/ 	.byte	0x00, 0xf0, 0x11, 0x00


	//----- nvinfo : EIATTR_KPARAM_INFO
	.align		4
.L_128:
        /*0128*/ 	.byte	0x04, 0x17
        /*012a*/ 	.short	(.L_130 - .L_129)
.L_129:
        /*012c*/ 	.word	0x00000000
        /*0130*/ 	.short	0x0004
        /*0132*/ 	.short	0x01c0
        /*0134*/ 	.byte	0x00, 0xf0, 0xe1, 0x00


	//----- nvinfo : EIATTR_KPARAM_INFO
	.align		4
.L_130:
        /*0138*/ 	.byte	0x04, 0x17
        /*013a*/ 	.short	(.L_132 - .L_131)
.L_131:
        /*013c*/ 	.word	0x00000000
        /*0140*/ 	.short	0x0003
        /*0142*/ 	.short	0x0150
        /*0144*/ 	.byte	0x00, 0xf0, 0xc1, 0x01


	//----- nvinfo : EIATTR_KPARAM_INFO
	.align		4
.L_132:
        /*0148*/ 	.byte	0x04, 0x17
        /*014a*/ 	.short	(.L_134 - .L_133)
.L_133:
        /*014c*/ 	.word	0x00000000
        /*0150*/ 	.short	0x0002
        /*0152*/ 	.short	0x00e0
        /*0154*/ 	.byte	0x00, 0xf0, 0xc1, 0x01


	//----- nvinfo : EIATTR_KPARAM_INFO
	.align		4
.L_134:
        /*0158*/ 	.byte	0x04, 0x17
        /*015a*/ 	.short	(.L_136 - .L_135)
.L_135:
        /*015c*/ 	.word	0x00000000
        /*0160*/ 	.short	0x0001
        /*0162*/ 	.short	0x0070
        /*0164*/ 	.byte	0x00, 0xf0, 0xc1, 0x01


	//----- nvinfo : EIATTR_KPARAM_INFO
	.align		4
.L_136:
        /*0168*/ 	.byte	0x04, 0x17
        /*016a*/ 	.short	(.L_138 - .L_137)
.L_137:
        /*016c*/ 	.word	0x00000000
        /*0170*/ 	.short	0x0000
        /*0172*/ 	.short	0x0000
        /*0174*/ 	.byte	0x00, 0xf0, 0xc1, 0x01


	//----- nvinfo : EIATTR_SPARSE_MMA_MASK
	.align		4
.L_138:
        /*0178*/ 	.byte	0x03, 0x50
        /*017a*/ 	.short	0x0000


	//----- nvinfo : EIATTR_MAXREG_COUNT
	.align		4
        /*017c*/ 	.byte	0x03, 0x1b
        /*017e*/ 	.short	0x00ff


	//----- nvinfo : EIATTR_MERCURY_ISA_VERSION
	.align		4
        /*0180*/ 	.byte	0x03, 0x5f
        /*0182*/ 	.short	0x0101


	//----- nvinfo : EIATTR_VRC_CTA_INIT_COUNT
	.align		4
        /*0184*/ 	.byte	0x02, 0x4a
	.zero		1
	.zero		1


	//----- nvinfo : EIATTR_EXIT_INSTR_OFFSETS
	.align		4
        /*0188*/ 	.byte	0x04, 0x1c
        /*018a*/ 	.short	(.L_140 - .L_139)


	//   ....[0]....
.L_139:
        /*018c*/ 	.word	0x00000070


	//   ....[1]....
        /*0190*/ 	.word	0x00009e40


	//   ....[2]....
        /*0194*/ 	.word	0x00009e80


	//   ....[3]....
        /*0198*/ 	.word	0x0000bc80


	//   ....[4]....
        /*019c*/ 	.word	0x0000c450


	//----- nvinfo : EIATTR_CRS_STACK_SIZE
	.align		4
.L_140:
        /*01a0*/ 	.byte	0x04, 0x1e
        /*01a2*/ 	.short	(.L_142 - .L_141)
.L_141:
        /*01a4*/ 	.word	0x00000000


	//----- nvinfo : EIATTR_CBANK_PARAM_SIZE
	.align		4
.L_142:
        /*01a8*/ 	.byte	0x03, 0x19
        /*01aa*/ 	.short	0x04c0


	//----- nvinfo : EIATTR_PARAM_CBANK
	.align		4
        /*01ac*/ 	.byte	0x04, 0x0a
        /*01ae*/ 	.short	(.L_144 - .L_143)
	.align		4
.L_143:
        /*01b0*/ 	.word	index@(.nv.constant0.__kernel__vertex_shader_fwd_diff)
        /*01b4*/ 	.short	0x0380
        /*01b6*/ 	.short	0x04c0


	//----- nvinfo : EIATTR_SW_WAR
	.align		4
.L_144:
        /*01b8*/ 	.byte	0x04, 0x36
        /*01ba*/ 	.short	(.L_146 - .L_145)
.L_145:
        /*01bc*/ 	.word	0x00000008
.L_146:


//--------------------- .nv.info.__kernel__vertex_shader_bwd_diff --------------------------
	.section	.nv.info.__kernel__vertex_shader_bwd_diff,"",@"SHT_CUDA_INFO"
	.sectionflags	@""
	.align	4


	//----- nvinfo : EIATTR_CUDA_API_VERSION
	.align		4
        /*0000*/ 	.byte	0x04, 0x37
        /*0002*/ 	.short	(.L_148 - .L_147)
.L_147:
        /*0004*/ 	.word	0x00000082


	//----- nvinfo : EIATTR_KPARAM_INFO
	.align		4
.L_148:
        /*0008*/ 	.byte	0x04, 0x17
        /*000a*/ 	.short	(.L_150 - .L_149)
.L_149:
        /*000c*/ 	.word	0x00000000
        /*0010*/ 	.short	0x0016
        /*0012*/ 	.short	0x04bc
        /*0014*/ 	.byte	0x00, 0xf0, 0x11, 0x00


	//----- nvinfo : EIATTR_KPARAM_INFO
	.align		4
.L_150:
        /*0018*/ 	.byte	0x04, 0x17
        /*001a*/ 	.short	(.L_152 - .L_151)
.L_151:
        /*001c*/ 	.word	0x00000000
        /*0020*/ 	.short	0x0015
        /*0022*/ 	.short	0x04b8
        /*0024*/ 	.byte	0x00, 0xf0, 0x11, 0x00


	//----- nvinfo : EIATTR_KPARAM_INFO
	.align		4
.L_152:
        /*0028*/ 	.byte	0x04, 0x17
        /*002a*/ 	.short	(.L_154 - .L_153)
.L_153:
        /*002c*/ 	.word	0x00000000
        /*0030*/ 	.short	0x0014
        /*0032*/ 	.short	0x04b4
        /*0034*/ 	.byte	0x00, 0xf0, 0x11, 0x00


	//----- nvinfo : EIATTR_KPARAM_INFO
	.align		4
.L_154:
        /*0038*/ 	.byte	0x04, 0x17
        /*003a*/ 	.short	(.L_156 - .L_155)
.L_155:
        /*003c*/ 	.word	0x00000000
        /*0040*/ 	.short	0x0013
        /*0042*/ 	.short	0x04b0
        /*0044*/ 	.byte	0x00, 0xf0, 0x11, 0x00


	//----- nvinfo : EIATTR_KPARAM_INFO
	.align		4
.L_156:
        /*0048*/ 	.byte	0x04, 0x17
        /*004a*/ 	.short	(.L_158 - .L_157)
.L_157:
        /*004c*/ 	.word	0x00000000
        /*0050*/ 	.short	0x0012
        /*0052*/ 	.short	0x04ac
        /*0054*/ 	.byte	0x00, 0xf0, 0x11, 0x00


	//----- nvinfo : EIATTR_KPARAM_INFO
	.align		4
.L_158:
        /*0058*/ 	.byte	0x04, 0x17
        /*005a*/ 	.short	(.L_160 - .L_159)
.L_159:
        /*005c*/ 	.word	0x00000000
        /*0060*/ 	.short	0x0011
        /*0062*/ 	.short	0x04a8
        /*0064*/ 	.byte	0x00, 0xf0, 0x11, 0x00


	//----- nvinfo : EIATTR_KPARAM_INFO
	.align		4
.L_160:
        /*0068*/ 	.byte	0x04, 0x17
        /*006a*/ 	.short	(.L_162 - .L_161)
.L_161:
        /*006c*/ 	.word	0x00000000
        /*0070*/ 	.short	0x0010
        /*0072*/ 	.short	0x04a4
        /*0074*/ 	.byte	0x00, 0xf0, 0x11, 0x00


	//----- nvinfo : EIATTR_KPARAM_INFO
	.align		4
.L_162:
        /*0078*/ 	.byte	0x04, 0x17
        /*007a*/ 	.short	(.L_164 - .L_163)
.L_163:
        /*007c*/ 	.word	0x00000000
        /*0080*/ 	.short	0x000f
        /*0082*/ 	.short	0x04a0
        /*0084*/ 	.byte	0x00, 0xf0, 0x11, 0x00


	//----- nvinfo : EIATTR_KPARAM_INFO
	.align		4
.L_164:
        /*0088*/ 	.byte	0x04, 0x17
        /*008a*/ 	.short	(.L_166 - .L_165)
.L_165:
        /*008c*/ 	.word	0x00000000
        /*0090*/ 	.short	0x000e
        /*0092*/ 	.short	0x0430
        /*0094*/ 	.byte	0x00, 0xf0, 0xc1, 0x01


	//----- nvinfo : EIATTR_KPARAM_INFO
	.align		4
.L_166:
        /*0098*/ 	.byte	0x04, 0x17
        /*009a*/ 	.short	(.L_168 - .L_167)
.L_167:
        /*009c*/ 	.word	0x00000000
        /*00a0*/ 	.short	0x000d
        /*00a2*/ 	.short	0x03c0
        /*00a4*/ 	.byte	0x00, 0xf0, 0xc1, 0x01


	//----- nvinfo : EIATTR_KPARAM_INFO
	.align		4
.L_168:
        /*00a8*/ 	.byte	0x04, 0x17
        /*00aa*/ 	.short	(.L_170 - .L_169)
.L_169:
        /*00ac*/ 	.word	0x00000000
        /*00b0*/ 	.short	0x000c
        /*00b2*/ 	.short	0x0350
        /*00b4*/ 	.byte	0x00, 0xf0, 0xc1, 0x01


	//----- nvinfo : EIATTR_KPARAM_INFO
	.align		4
.L_170:
        /*00b8*/ 	.byte	0x04, 0x17
        /*00ba*/ 	.short	(.L_172 - .L_171)
.L_171:
        /*00bc*/ 	.word	0x00000000
        /*00c0*/ 	.short	0x000b
        /*00c2*/ 	.short	0x0318
        /*00c4*/ 	.byte	0x00, 0xf0, 0xe1, 0x00


	//----- nvinfo : EIATTR_KPARAM_INFO
	.align		4
.L_172:
        /*00c8*/ 	.byte	0x04, 0x17
        /*00ca*/ 	.short	(.L_174 - .L_173)
.L_173:
        /*00cc*/ 	.word	0x00000000
        /*00d0*/ 	.short	0x000a
        /*00d2*/ 	.short	0x02e0
        /*00d4*/ 	.byte	0x00, 0xf0, 0xe1, 0x00


	//----- nvinfo : EIATTR_KPARAM_INFO
	.align		4
.L_174:
        /*00d8*/ 	.byte	0x04, 0x17
        /*00da*/ 	.short	(.L_176 - .L_175)
.L_175:
        /*00dc*/ 	.word	0x00000000
        /*00e0*/ 	.short	0x0009
        /*00e2*/ 	.short	0x02a8
        /*00e4*/ 	.byte	0x00, 0xf0, 0xe1, 0x00


	//----- nvinfo : EIATTR_KPARAM_INFO
	.align		4
.L_176:
        /*00e8*/ 	.byte	0x04, 0x17
        /*00ea*/ 	.short	(.L_178 - .L_177)
.L_177:
        /*00ec*/ 	.word	0x00000000
        /*00f0*/ 	.short	0x0008
        /*00f2*/ 	.short	0x0270
        /*00f4*/ 	.byte	0x00, 0xf0, 0xe1, 0x00


	//----- nvinfo : EIATTR_KPARAM_INFO
	.align		4
.L_178:
        /*00f8*/ 	.byte	0x04, 0x17
        /*00fa*/ 	.short	(.L_180 - .L_179)
.L_179:
        /*00fc*/ 	.word	0x00000000
        /*0100*/ 	.short	0x0007
        /*0102*/ 	.short	0x0238
        /*0104*/ 	.byte	0x00, 0xf0, 0xe1, 0x00


	//----- nvinfo : EIATTR_KPARAM_INFO
	.align		4
.L_180:
        /*0108*/ 	.byte	0x04, 0x17
        /*010a*/ 	.short	(.L_182 - .L_181)
.L_181:
        /*010c*/ 	.word	0x00000000
        /*0110*/ 	.short	0x0006
        /*0112*/ 	.short	0x0200
        /*0114*/ 	.byte	0x00, 0xf0, 0xe1, 0x00


	//----- nvinfo : EIATTR_KPARAM_INFO
	.align		4
.L_182:
        /*0118*/ 	.byte	0x04, 0x17
        /*011a*/ 	.short	(.L_184 - .L_183)
.L_183:
        /*011c*/ 	.word	0x00000000
        /*0120*/ 	.short	0x0005
        /*0122*/ 	.short	0x01f8
        /*0124*/ 	.byte	0x00, 0xf0, 0x11, 0x00


	//----- nvinfo : EIATTR_KPARAM_INFO
	.align		4
.L_184:
        /*0128*/ 	.byte	0x04, 0x17
        /*012a*/ 	.short	(.L_186 - .L_185)
.L_185:
        /*012c*/ 	.word	0x00000000
        /*0130*/ 	.short	0x0004
        /*0132*/ 	.short	0x01c0
        /*0134*/ 	.byte	0x00, 0xf0, 0xe1, 0x00


	//----- nvinfo : EIATTR_KPARAM_INFO
	.align		4
.L_186:
        /*0138*/ 	.byte	0x04, 0x17
        /*013a*/ 	.short	(.L_188 - .L_187)
.L_187:
        /*013c*/ 	.word	0x00000000
        /*0140*/ 	.short	0x0003
        /*0142*/ 	.short	0x0150
        /*0144*/ 	.byte	0x00, 0xf0, 0xc1, 0x01


	//----- nvinfo : EIATTR_KPARAM_INFO
	.align		4
.L_188:
        /*0148*/ 	.byte	0x04, 0x17
        /*014a*/ 	.short	(.L_190 - .L_189)
.L_189:
        /*014c*/ 	.word	0x00000000
        /*0150*/ 	.short	0x0002
        /*0152*/ 	.short	0x00e0
        /*0154*/ 	.byte	0x00, 0xf0, 0xc1, 0x01


	//----- nvinfo : EIATTR_KPARAM_INFO
	.align		4
.L_190:
        /*0158*/ 	.byte	0x04, 0x17
        /*015a*/ 	.short	(.L_192 - .L_191)
.L_191:
        /*015c*/ 	.word	0x00000000
        /*0160*/ 	.short	0x0001
        /*0162*/ 	.short	0x0070
        /*0164*/ 	.byte	0x00, 0xf0, 0xc1, 0x01


	//----- nvinfo : EIATTR_KPARAM_INFO
	.align		4
.L_192:
        /*0168*/ 	.byte	0x04, 0x17
        /*016a*/ 	.short	(.L_194 - .L_193)
.L_193:
        /*016c*/ 	.word	0x00000000
        /*0170*/ 	.short	0x0000
        /*0172*/ 	.short	0x0000
        /*0174*/ 	.byte	0x00, 0xf0, 0xc1, 0x01


	//----- nvinfo : EIATTR_SPARSE_MMA_MASK
	.align		4
.L_194:
        /*0178*/ 	.byte	0x03, 0x50
        /*017a*/ 	.short	0x0000


	//----- nvinfo : EIATTR_MAXREG_COUNT
	.align		4
        /*017c*/ 	.byte	0x03, 0x1b
        /*017e*/ 	.short	0x00ff


	//----- nvinfo : EIATTR_MERCURY_ISA_VERSION
	.align		4
        /*0180*/ 	.byte	0x03, 0x5f
        /*0182*/ 	.short	0x0101


	//----- nvinfo : EIATTR_VRC_CTA_INIT_COUNT
	.align		4
        /*0184*/ 	.byte	0x02, 0x4a
	.zero		1
	.zero		1


	//----- nvinfo : EIATTR_EXIT_INSTR_OFFSETS
	.align		4
        /*0188*/ 	.byte	0x04, 0x1c
        /*018a*/ 	.short	(.L_196 - .L_195)


	//   ....[0]....
.L_195:
        /*018c*/ 	.word	0x0000bbd0


	//   ....[1]....
        /*0190*/ 	.word	0x00018110


	//----- nvinfo : EIATTR_CRS_STACK_SIZE
	.align		4
.L_196:
        /*0194*/ 	.byte	0x04, 0x1e
        /*0196*/ 	.short	(.L_198 - .L_197)
.L_197:
        /*0198*/ 	.word	0x00000000


	//----- nvinfo : EIATTR_CBANK_PARAM_SIZE
	.align		4
.L_198:
        /*019c*/ 	.byte	0x03, 0x19
        /*019e*/ 	.short	0x04c0


	//----- nvinfo : EIATTR_PARAM_CBANK
	.align		4
        /*01a0*/ 	.byte	0x04, 0x0a
        /*01a2*/ 	.short	(.L_200 - .L_199)
	.align		4
.L_199:
        /*01a4*/ 	.word	index@(.nv.constant0.__kernel__vertex_shader_bwd_diff)
        /*01a8*/ 	.short	0x0380
        /*01aa*/ 	.short	0x04c0


	//----- nvinfo : EIATTR_SW_WAR
	.align		4
.L_200:
        /*01ac*/ 	.byte	0x04, 0x36
        /*01ae*/ 	.short	(.L_202 - .L_201)
.L_201:
        /*01b0*/ 	.word	0x00000008
.L_202:


//--------------------- .nv.callgraph             --------------------------
	.section	.nv.callgraph,"",@"SHT_CUDA_CALLGRAPH"
	.align	4
	.sectionentsize	8
	.align		4
        /*0000*/ 	.word	0x00000000
	.align		4
        /*0004*/ 	.word	0xffffffff
	.align		4
        /*0008*/ 	.word	0x00000000
	.align		4
        /*000c*/ 	.word	0xfffffffe
	.align		4
        /*0010*/ 	.word	0x00000000
	.align		4
        /*0014*/ 	.word	0xfffffffd
	.align		4
        /*0018*/ 	.word	0x00000000
	.align		4
        /*001c*/ 	.word	0xfffffffc


//--------------------- .nv.constant4             --------------------------
	.section	.nv.constant4,"a",@progbits
	.align	8
	.align		8
.nv.constant4:
        /*0000*/ 	.dword	__cudart_i2opi_f


//--------------------- .text._Z23__kernel__vertex_shader16DiffTensorView_0S_S_S_10TensorViewjS0_S0_S0_S0_S0_S0_S_S_S_ffjjjjjj --------------------------
	.section	.text._Z23__kernel__vertex_shader16DiffTensorView_0S_S_S_10TensorViewjS0_S0_S0_S0_S0_S0_S_S_S_ffjjjjjj,"ax",@progbits
	.align	128
        .global         _Z23__kernel__vertex_shader16DiffTensorView_0S_S_S_10TensorViewjS0_S0_S0_S0_S0_S0_S_S_S_ffjjjjjj
        .type           _Z23__kernel__vertex_shader16DiffTensorView_0S_S_S_10TensorViewjS0_S0_S0_S0_S0_S0_S_S_S_ffjjjjjj,@function
        .size           _Z23__kernel__vertex_shader16DiffTensorView_0S_S_S_10TensorViewjS0_S0_S0_S0_S0_S0_S_S_S_ffjjjjjj,(.L_x_584 - _Z23__kernel__vertex_shader16DiffTensorView_0S_S_S_10TensorViewjS0_S0_S0_S0_S0_S0_S_S_S_ffjjjjjj)
        .other          _Z23__kernel__vertex_shader16DiffTensorView_0S_S_S_10TensorViewjS0_S0_S0_S0_S0_S0_S_S_S_ffjjjjjj,@"STO_CUDA_ENTRY STV_DEFAULT"
_Z23__kernel__vertex_shader16DiffTensorView_0S_S_S_10TensorViewjS0_S0_S0_S0_S0_S0_S_S_S_ffjjjjjj:
.text._Z23__kernel__vertex_shader16DiffTensorView_0S_S_S_10TensorViewjS0_S0_S0_S0_S0_S0_S_S_S_ffjjjjjj:
[----:B------:R-:W-:Y:S01]  /*0000*/  LDC R1, c[0x0][0x37c] ;  /* 0x0000df00ff017b82 */ /* 0x000fe20000000800 */
[----:B------:R-:W0:Y:S07]  /*0010*/  S2R R84, SR_TID.X ;  /* 0x0000000000547919 */ /* 0x000e2e0000002100 */
[----:B------:R-:W0:Y:S01]  /*0020*/  S2UR UR26, SR_CTAID.X ;  /* 0x00000000001a79c3 */ /* 0x000e220000002500 */
[----:B------:R-:W1:Y:S07]  /*0030*/  LDCU UR4, c[0x0][0x39c] ;  /* 0x00007380ff0477ac */ /* 0x000e6e0008000800 */
[----:B------:R-:W0:Y:S02]  /*0040*/  LDC R9, c[0x0][0x360] ;  /* 0x0000d800ff097b82 */ /* 0x000e240000000800 */
[----:B0-----:R-:W-:-:S05]  /*0050*/  IMAD R9, R9, UR26, R84 ;  /* 0x0000001a09097c24 */ /* 0x001fca000f8e0254 */
[----:B-1----:R-:W-:-:S13]  /*0060*/  ISETP.GE.U32.AND P0, PT, R9, UR4, PT ;  /* 0x0000000409007c0c */ /* 0x002fda000bf06070 */
[----:B------:R-:W-:Y:S05]  /*0070*/  @P0 EXIT ;  /* 0x000000000000094d */ /* 0x000fea0003800000 */
[----:B------:R-:W0:Y:S01]  /*0080*/  LDCU.128 UR8, c[0x0][0x580] ;  /* 0x0000b000ff0877ac */ /* 0x000e220008000c00 */
[----:B------:R-:W1:Y:S01]  /*0090*/  LDC.64 R34, c[0x0][0x388] ;  /* 0x0000e200ff227b82 */ /* 0x000e620000000a00 */
[----:B------:R-:W2:Y:S01]  /*00a0*/  LDCU.64 UR4, c[0x0][0x5c0] ;  /* 0x0000b800ff0477ac */ /* 0x000ea20008000a00 */
[----:B------:R-:W2:Y:S06]  /*00b0*/  LDCU.64 UR6, c[0x0][0x5b8] ;  /* 0x0000b700ff0677ac */ /* 0x000eac0008000a00 */
[----:B------:R-:W3:Y:S01]  /*00c0*/  LDC.64 R30, c[0x0][0x380] ;  /* 0x0000e000ff1e7b82 */ /* 0x000ee20000000a00 */
[----:B------:R-:W4:Y:S01]  /*00d0*/  LDCU UR21, c[0x0][0x5f8] ;  /* 0x0000bf00ff1577ac */ /* 0x000f220008000800 */
[----:B------:R-:W4:Y:S01]  /*00e0*/  LDCU.64 UR24, c[0x0][0x5f0] ;  /* 0x0000be00ff1877ac */ /* 0x000f220008000a00 */
[----:B0-----:R-:W-:-:S02]  /*00f0*/  UIMAD UR12, UR11, 0x3, URZ ;  /* 0x000000030b0c78a4 */ /* 0x001fc4000f8e02ff */
[----:B------:R-:W-:Y:S02]  /*0100*/  UIADD3 UR19, UP0, UPT, UR8, UR10, URZ ;  /* 0x0000000a08137290 */ /* 0x000fe4000ff1e0ff */
[----:B------:R-:W-:Y:S02]  /*0110*/  ULEA UR17, UP4, UR10, UR8, 0x1 ;  /* 0x000000080a117291 */ /* 0x000fe4000f8808ff */
[----:B------:R-:W-:Y:S02]  /*0120*/  UIMAD UR15, UR10, 0x3, URZ ;  /* 0x000000030a0f78a4 */ /* 0x000fe4000f8e02ff */
[----:B------:R-:W-:Y:S01]  /*0130*/  USHF.L.U32 UR10, UR11, 0x1, URZ ;  /* 0x000000010b0a7899 */ /* 0x000fe200080006ff */
[----:B------:R-:W-:Y:S01]  /*0140*/  MOV R4, UR19 ;  /* 0x0000001300047c02 */ /* 0x000fe20008000f00 */
[----:B------:R-:W-:Y:S02]  /*0150*/  UIADD3 UR13, UP5, UPT, UR11, UR8, URZ ;  /* 0x000000080b0d7290 */ /* 0x000fe4000ffbe0ff */
[----:B------:R-:W-:-:S02]  /*0160*/  UIADD3 UR30, UP2, UPT, UR12, UR8, URZ ;  /* 0x000000080c1e7290 */ /* 0x000fc4000ff5e0ff */
[----:B------:R-:W-:Y:S02]  /*0170*/  UIADD3 UR15, UP1, UPT, UR15, UR8, URZ ;  /* 0x000000080f0f7290 */ /* 0x000fe4000ff3e0ff */
[----:B------:R-:W-:Y:S01]  /*0180*/  UIADD3 UR32, UP3, UPT, UR10, UR8, URZ ;  /* 0x000000080a207290 */ /* 0x000fe2000ff7e0ff */
[----:B------:R-:W0:Y:S01]  /*0190*/  LDCU.64 UR22, c[0x0][0x358] ;  /* 0x00006b00ff1677ac */ /* 0x000e220008000a00 */
[----:B------:R-:W-:Y:S02]  /*01a0*/  UIADD3.X UR27, UPT, UPT, URZ, UR9, URZ, UP5, !UPT ;  /* 0x00000009ff1b7290 */ /* 0x000fe4000affe4ff */
[----:B------:R-:W-:Y:S02]  /*01b0*/  UIADD3.X UR31, UPT, UPT, URZ, UR9, URZ, UP2, !UPT ;  /* 0x00000009ff1f7290 */ /* 0x000fe400097fe4ff */
[----:B------:R-:W-:Y:S02]  /*01c0*/  UIADD3.X UR20, UPT, UPT, URZ, UR9, URZ, UP0, !UPT ;  /* 0x00000009ff147290 */ /* 0x000fe400087fe4ff */
[----:B------:R-:W-:-:S02]  /*01d0*/  UIADD3.X UR18, UPT, UPT, URZ, UR9, URZ, UP4, !UPT ;  /* 0x00000009ff127290 */ /* 0x000fc4000a7fe4ff */
[----:B------:R-:W-:Y:S02]  /*01e0*/  UIADD3.X UR16, UPT, UPT, URZ, UR9, URZ, UP1, !UPT ;  /* 0x00000009ff107290 */ /* 0x000fe40008ffe4ff */
[----:B--2---:R-:W-:Y:S02]  /*01f0*/  UIADD3 UR8, UP2, UPT, UR5, UR6, URZ ;  /* 0x0000000605087290 */ /* 0x004fe4000ff5e0ff */
[----:B------:R-:W-:Y:S01]  /*0200*/  UIADD3.X UR33, UPT, UPT, URZ, UR9, URZ, UP3, !UPT ;  /* 0x00000009ff217290 */ /* 0x000fe20009ffe4ff */
[----:B------:R-:W-:Y:S01]  /*0210*/  MOV R3, UR27 ;  /* 0x0000001b00037c02 */ /* 0x000fe20008000f00 */
[----:B------:R-:W-:Y:S01]  /*0220*/  UIADD3 UR29, UP0, UPT, UR19, UR11, URZ ;  /* 0x0000000b131d7290 */ /* 0x000fe2000ff1e0ff */
[----:B------:R-:W-:Y:S01]  /*0230*/  MOV R2, UR13 ;  /* 0x0000000d00027c02 */ /* 0x000fe20008000f00 */
[----:B------:R-:W-:Y:S01]  /*0240*/  UIADD3 UR28, UP4, UPT, UR17, UR11, URZ ;  /* 0x0000000b111c7290 */ /* 0x000fe2000ff9e0ff */
[----:B------:R-:W-:Y:S01]  /*0250*/  MOV R5, UR20 ;  /* 0x0000001400057c02 */ /* 0x000fe20008000f00 */
[----:B------:R-:W-:-:S02]  /*0260*/  UIADD3 UR14, UP1, UPT, UR15, UR11, URZ ;  /* 0x0000000b0f0e7290 */ /* 0x000fc4000ff3e0ff */
[----:B------:R-:W-:Y:S01]  /*0270*/  UIADD3 UR11, UP3, UPT, UR6, UR4, URZ ;  /* 0x00000004060b7290 */ /* 0x000fe2000ff7e0ff */
[----:B------:R-:W-:Y:S01]  /*0280*/  MOV R78, UR8 ;  /* 0x00000008004e7c02 */ /* 0x000fe20008000f00 */
[----:B------:R-:W-:Y:S01]  /*0290*/  UIADD3.X UR9, UPT, UPT, URZ, UR7, URZ, UP2, !UPT ;  /* 0x00000007ff097290 */ /* 0x000fe200097fe4ff */
[----:B0-----:R0:W2:Y:S01]  /*02a0*/  LDG.E R11, desc[UR22][R2.64] ;  /* 0x00000016020b7981 */ /* 0x0010a2000c1e1900 */
[----:B----4-:R-:W-:Y:S02]  /*02b0*/  UIADD3 UR27, UP2, UPT, UR21, UR24, URZ ;  /* 0x00000018151b7290 */ /* 0x010fe4000ff5e0ff */
[----:B------:R-:W-:Y:S01]  /*02c0*/  UIADD3.X UR13, UPT, UPT, URZ, UR7, URZ, UP3, !UPT ;  /* 0x00000007ff0d7290 */ /* 0x000fe20009ffe4ff */
[----:B------:R4:W2:Y:S01]  /*02d0*/  LDG.E R10, desc[UR22][R4.64] ;  /* 0x00000016040a7981 */ /* 0x0008a2000c1e1900 */
[----:B------:R-:W-:Y:S01]  /*02e0*/  ULEA UR8, UP3, UR21, UR24, 0x1 ;  /* 0x0000001815087291 */ /* 0x000fe2000f8608ff */
[----:B------:R-:W-:Y:S01]  /*02f0*/  MOV R79, UR9 ;  /* 0x00000009004f7c02 */ /* 0x000fe20008000f00 */
[----:B------:R-:W-:Y:S01]  /*0300*/  UIADD3.X UR21, UPT, UPT, URZ, UR25, URZ, UP2, !UPT ;  /* 0x00000019ff157290 */ /* 0x000fe200097fe4ff */
[----:B------:R-:W-:Y:S01]  /*0310*/  MOV R12, UR17 ;  /* 0x00000011000c7c02 */ /* 0x000fe20008000f00 */
[----:B------:R-:W-:Y:S01]  /*0320*/  UIADD3.X UR9, UPT, UPT, URZ, UR25, URZ, UP3, !UPT ;  /* 0x00000019ff097290 */ /* 0x000fe20009ffe4ff */
[----:B------:R-:W-:Y:S01]  /*0330*/  MOV R13, UR18 ;  /* 0x00000012000d7c02 */ /* 0x000fe20008000f00 */
[----:B------:R-:W-:Y:S01]  /*0340*/  UIADD3 UR24, UP2, UPT, UR10, UR19, URZ ;  /* 0x000000130a187290 */ /* 0x000fe2000ff5e0ff */
[----:B0-----:R-:W-:Y:S01]  /*0350*/  MOV R2, UR8 ;  /* 0x0000000800027c02 */ /* 0x001fe20008000f00 */
[----:B------:R-:W-:Y:S01]  /*0360*/  UIADD3 UR19, UP3, UPT, UR12, UR19, URZ ;  /* 0x000000130c137290 */ /* 0x000fe2000ff7e0ff */
[----:B------:R-:W-:Y:S01]  /*0370*/  MOV R73, UR21 ;  /* 0x0000001500497c02 */ /* 0x000fe20008000f00 */
[----:B------:R-:W-:Y:S01]  /*0380*/  UIADD3.X UR21, UPT, UPT, URZ, UR20, URZ, UP0, !UPT ;  /* 0x00000014ff157290 */ /* 0x000fe200087fe4ff */
[----:B------:R-:W-:Y:S01]  /*0390*/  MOV R3, UR9 ;  /* 0x0000000900037c02 */ /* 0x000fe20008000f00 */
[----:B------:R-:W-:Y:S01]  /*03a0*/  UIADD3.X UR9, UPT, UPT, URZ, UR20, URZ, UP2, !UPT ;  /* 0x00000014ff097290 */ /* 0x000fe200097fe4ff */
[----:B----4-:R-:W-:Y:S01]  /*03b0*/  MOV R4, UR11 ;  /* 0x0000000b00047c02 */ /* 0x010fe20008000f00 */
[----:B------:R-:W-:Y:S01]  /*03c0*/  UIADD3.X UR8, UPT, UPT, URZ, UR20, URZ, UP3, !UPT ;  /* 0x00000014ff087290 */ /* 0x000fe20009ffe4ff */
[----:B------:R-:W-:Y:S01]  /*03d0*/  MOV R5, UR13 ;  /* 0x0000000d00057c02 */ /* 0x000fe20008000f00 */
[----:B------:R-:W-:Y:S01]  /*03e0*/  UIADD3 UR20, UP0, UPT, UR10, UR17, URZ ;  /* 0x000000110a147290 */ /* 0x000fe2000ff1e0ff */
[----:B------:R-:W-:Y:S01]  /*03f0*/  MOV R17, UR21 ;  /* 0x0000001500117c02 */ /* 0x000fe20008000f00 */
[----:B------:R-:W4:Y:S01]  /*0400*/  LDG.E R12, desc[UR22][R12.64] ;  /* 0x000000160c0c7981 */ /* 0x000f22000c1e1900 */
[----:B------:R-:W-:Y:S01]  /*0410*/  MOV R16, UR29 ;  /* 0x0000001d00107c02 */ /* 0x000fe20008000f00 */
[----:B------:R-:W-:Y:S01]  /*0420*/  UIADD3.X UR21, UPT, UPT, URZ, UR18, URZ, UP0, !UPT ;  /* 0x00000012ff157290 */ /* 0x000fe200087fe4ff */
[----:B------:R-:W-:Y:S01]  /*0430*/  MOV R20, UR19 ;  /* 0x0000001300147c02 */ /* 0x000fe20008000f00 */
[----:B------:R0:W5:Y:S01]  /*0440*/  LDG.E R7, desc[UR22][R4.64] ;  /* 0x0000001604077981 */ /* 0x000162000c1e1900 */
[----:B------:R-:W-:Y:S01]  /*0450*/  MOV R21, UR8 ;  /* 0x0000000800157c02 */ /* 0x000fe20008000f00 */
[----:B------:R-:W-:Y:S01]  /*0460*/  UIMAD UR8, UR5, 0x3, URZ ;  /* 0x00000003050878a4 */ /* 0x000fe2000f8e02ff */
[----:B------:R-:W-:Y:S01]  /*0470*/  MOV R19, UR9 ;  /* 0x0000000900137c02 */ /* 0x000fe20008000f00 */
[----:B------:R-:W-:Y:S01]  /*0480*/  UIMAD UR19, UR4, 0x3, URZ ;  /* 0x00000003041378a4 */ /* 0x000fe2000f8e02ff */
[----:B------:R-:W-:Y:S01]  /*0490*/  MOV R18, UR24 ;  /* 0x0000001800127c02 */ /* 0x000fe20008000f00 */
[----:B------:R-:W-:Y:S01]  /*04a0*/  UIADD3.X UR4, UPT, UPT, URZ, UR18, URZ, UP4, !UPT ;  /* 0x00000012ff047290 */ /* 0x000fe2000a7fe4ff */
[----:B------:R1:W4:Y:S01]  /*04b0*/  LDG.E R13, desc[UR22][R16.64] ;  /* 0x00000016100d7981 */ /* 0x000322000c1e1900 */
[----:B------:R-:W-:Y:S01]  /*04c0*/  UIADD3 UR9, UP0, UPT, UR12, UR17, URZ ;  /* 0x000000110c097290 */ /* 0x000fe2000ff1e0ff */
[----:B0-----:R-:W-:-:S02]  /*04d0*/  MOV R4, UR32 ;  /* 0x0000002000047c02 */ /* 0x001fc40008000f00 */
[----:B------:R0:W4:Y:S01]  /*04e0*/  LDG.E R14, desc[UR22][R18.64] ;  /* 0x00000016120e7981 */ /* 0x000122000c1e1900 */
[----:B------:R-:W-:Y:S01]  /*04f0*/  MOV R5, UR33 ;  /* 0x0000002100057c02 */ /* 0x000fe20008000f00 */
[----:B------:R-:W-:Y:S02]  /*0500*/  UIADD3.X UR17, UPT, UPT, URZ, UR18, URZ, UP0, !UPT ;  /* 0x00000012ff117290 */ /* 0x000fe400087fe4ff */
[----:B------:R3:W5:Y:S01]  /*0510*/  LDG.E R69, desc[UR22][R2.64] ;  /* 0x0000001602457981 */ /* 0x000762000c1e1900 */
[----:B-1----:R-:W-:Y:S01]  /*0520*/  MOV R17, UR21 ;  /* 0x0000001500117c02 */ /* 0x002fe20008000f00 */
[----:B------:R-:W-:Y:S02]  /*0530*/  UIADD3 UR21, UP2, UPT, UR8, UR6, URZ ;  /* 0x0000000608157290 */ /* 0x000fe4000ff5e0ff */
[----:B------:R1:W4:Y:S01]  /*0540*/  LDG.E R15, desc[UR22][R4.64] ;  /* 0x00000016040f7981 */ /* 0x000322000c1e1900 */
[----:B------:R-:W-:Y:S02]  /*0550*/  MOV R16, UR20 ;  /* 0x0000001400107c02 */ /* 0x000fe40008000f00 */
[----:B0-----:R-:W-:Y:S01]  /*0560*/  MOV R19, UR4 ;  /* 0x0000000400137c02 */ /* 0x001fe20008000f00 */
[----:B------:R-:W-:Y:S01]  /*0570*/  USHF.L.U32 UR4, UR5, 0x1, URZ ;  /* 0x0000000105047899 */ /* 0x000fe200080006ff */
[----:B------:R0:W5:Y:S01]  /*0580*/  LDG.E R67, desc[UR22][R20.64] ;  /* 0x0000001614437981 */ /* 0x000162000c1e1900 */
[----:B------:R-:W-:Y:S01]  /*0590*/  UIADD3 UR18, UP3, UPT, UR11, UR5, URZ ;  /* 0x000000050b127290 */ /* 0x000fe2000ff7e0ff */
[----:B---3--:R-:W-:-:S02]  /*05a0*/  MOV R2, UR30 ;  /* 0x0000001e00027c02 */ /* 0x008fc40008000f00 */
[----:B------:R3:W4:Y:S01]  /*05b0*/  LDG.E R36, desc[UR22][R16.64] ;  /* 0x0000001610247981 */ /* 0x000722000c1e1900 */
[----:B-1----:R-:W-:Y:S01]  /*05c0*/  MOV R4, UR9 ;  /* 0x0000000900047c02 */ /* 0x002fe20008000f00 */
[----:B------:R-:W-:Y:S01]  /*05d0*/  UIADD3.X UR9, UPT, UPT, URZ, UR7, URZ, UP2, !UPT ;  /* 0x00000007ff097290 */ /* 0x000fe200097fe4ff */
[----:B------:R-:W-:Y:S01]  /*05e0*/  MOV R5, UR17 ;  /* 0x0000001100057c02 */ /* 0x000fe20008000f00 */
[----:B------:R-:W-:Y:S01]  /*05f0*/  UIADD3 UR17, UP2, UPT, UR4, UR11, URZ ;  /* 0x0000000b04117290 */ /* 0x000fe2000ff5e0ff */
[----:B------:R-:W-:Y:S01]  /*0600*/  MOV R3, UR31 ;  /* 0x0000001f00037c02 */ /* 0x000fe20008000f00 */
[----:B------:R-:W-:Y:S01]  /*0610*/  UIADD3.X UR20, UPT, UPT, URZ, UR13, URZ, UP3, !UPT ;  /* 0x0000000dff147290 */ /* 0x000fe20009ffe4ff */
[----:B0-----:R-:W-:Y:S01]  /*0620*/  MOV R20, UR15 ;  /* 0x0000000f00147c02 */ /* 0x001fe20008000f00 */
[----:B------:R-:W-:Y:S01]  /*0630*/  UIADD3 UR24, UP0, UPT, UR4, UR6, URZ ;  /* 0x0000000604187290 */ /* 0x000fe2000ff1e0ff */
[----:B------:R-:W-:Y:S01]  /*0640*/  MOV R21, UR16 ;  /* 0x0000001000157c02 */ /* 0x000fe20008000f00 */
[----:B------:R-:W5:Y:S01]  /*0650*/  LDG.E R2, desc[UR22][R2.64] ;  /* 0x0000001602027981 */ /* 0x000f62000c1e1900 */
[----:B---3--:R-:W-:Y:S01]  /*0660*/  MOV R17, UR9 ;  /* 0x0000000900117c02 */ /* 0x008fe20008000f00 */
[----:B------:R-:W-:-:S02]  /*0670*/  UIADD3 UR9, UP3, UPT, UR19, UR6, URZ ;  /* 0x0000000613097290 */ /* 0x000fc4000ff7e0ff */
[----:B------:R-:W-:Y:S01]  /*0680*/  UIADD3.X UR6, UPT, UPT, URZ, UR13, URZ, UP2, !UPT ;  /* 0x0000000dff067290 */ /* 0x000fe200097fe4ff */
[----:B------:R-:W-:Y:S01]  /*0690*/  MOV R74, UR18 ;  /* 0x00000012004a7c02 */ /* 0x000fe20008000f00 */
[----:B------:R-:W-:Y:S01]  /*06a0*/  UIADD3.X UR18, UPT, UPT, URZ, UR7, URZ, UP0, !UPT ;  /* 0x00000007ff127290 */ /* 0x000fe200087fe4ff */
[----:B------:R0:W5:Y:S01]  /*06b0*/  LDG.E R6, desc[UR22][R4.64] ;  /* 0x0000001604067981 */ /* 0x000162000c1e1900 */
[----:B------:R-:W-:-:S03]  /*06c0*/  UIADD3 UR11, UP2, UPT, UR8, UR11, URZ ;  /* 0x0000000b080b7290 */ /* 0x000fc6000ff5e0ff */
[----:B------:R1:W5:Y:S01]  /*06d0*/  LDG.E R3, desc[UR22][R20.64] ;  /* 0x0000001614037981 */ /* 0x000362000c1e1900 */
[----:B------:R-:W-:-:S03]  /*06e0*/  UIADD3.X UR7, UPT, UPT, URZ, UR7, URZ, UP3, !UPT ;  /* 0x00000007ff077290 */ /* 0x000fc60009ffe4ff */
[----:B------:R-:W5:Y:S01]  /*06f0*/  LDG.E R78, desc[UR22][R78.64] ;  /* 0x000000164e4e7981 */ /* 0x000f62000c1e1900 */
[----:B0-----:R-:W-:Y:S02]  /*0700*/  MOV R4, UR24 ;  /* 0x0000001800047c02 */ /* 0x001fe40008000f00 */
[----:B-1----:R-:W-:Y:S01]  /*0710*/  MOV R21, UR6 ;  /* 0x0000000600157c02 */ /* 0x002fe20008000f00 */
[----:B------:R-:W-:Y:S01]  /*0720*/  UIADD3 UR6, UP0, UPT, UR9, UR5, URZ ;  /* 0x0000000509067290 */ /* 0x000fe2000ff1e0ff */
[----:B------:R-:W-:Y:S01]  /*0730*/  MOV R5, UR18 ;  /* 0x0000001200057c02 */ /* 0x000fe20008000f00 */
[----:B------:R-:W-:Y:S02]  /*0740*/  UIADD3.X UR5, UPT, UPT, URZ, UR13, URZ, UP2, !UPT ;  /* 0x0000000dff057290 */ /* 0x000fe400097fe4ff */
[----:B------:R-:W-:Y:S01]  /*0750*/  UIADD3.X UR13, UPT, UPT, URZ, UR16, URZ, UP1, !UPT ;  /* 0x00000010ff0d7290 */ /* 0x000fe20008ffe4ff */
[----:B------:R-:W-:Y:S01]  /*0760*/  MOV R75, UR20 ;  /* 0x00000014004b7c02 */ /* 0x000fe20008000f00 */
[----:B------:R0:W5:Y:S01]  /*0770*/  LDG.E R79, desc[UR22][R4.64] ;  /* 0x00000016044f7981 */ /* 0x000162000c1e1900 */
[----:B------:R-:W-:-:S02]  /*0780*/  MOV R22, UR9 ;  /* 0x0000000900167c02 */ /* 0x000fc40008000f00 */
[----:B------:R-:W-:Y:S01]  /*0790*/  MOV R23, UR7 ;  /* 0x0000000700177c02 */ /* 0x000fe20008000f00 */
[----:B------:R-:W-:Y:S01]  /*07a0*/  UIADD3 UR10, UP2, UPT, UR10, UR15, URZ ;  /* 0x0000000f0a0a7290 */ /* 0x000fe2000ff5e0ff */
[----:B------:R-:W5:Y:S01]  /*07b0*/  LDG.E R74, desc[UR22][R74.64] ;  /* 0x000000164a4a7981 */ /* 0x000f62000c1e1900 */
[----:B------:R-:W-:Y:S01]  /*07c0*/  UIADD3 UR12, UP3, UPT, UR12, UR15, URZ ;  /* 0x0000000f0c0c7290 */ /* 0x000fe2000ff7e0ff */
[----:B------:R-:W-:Y:S02]  /*07d0*/  MOV R76, UR11 ;  /* 0x0000000b004c7c02 */ /* 0x000fe40008000f00 */
[----:B0-----:R-:W-:Y:S02]  /*07e0*/  MOV R4, UR14 ;  /* 0x0000000e00047c02 */ /* 0x001fe40008000f00 */
[----:B------:R-:W-:Y:S01]  /*07f0*/  MOV R5, UR13 ;  /* 0x0000000d00057c02 */ /* 0x000fe20008000f00 */
[----:B------:R-:W-:Y:S01]  /*0800*/  UIADD3.X UR11, UPT, UPT, URZ, UR16, URZ, UP2, !UPT ;  /* 0x00000010ff0b7290 */ /* 0x000fe200097fe4ff */
[----:B------:R-:W-:Y:S01]  /*0810*/  MOV R77, UR5 ;  /* 0x00000005004d7c02 */ /* 0x000fe20008000f00 */
[----:B------:R0:W5:Y:S01]  /*0820*/  LDG.E R75, desc[UR22][R22.64] ;  /* 0x00000016164b7981 */ /* 0x000162000c1e1900 */
[----:B------:R-:W-:Y:S01]  /*0830*/  MOV R16, UR21 ;  /* 0x0000001500107c02 */ /* 0x000fe20008000f00 */
[----:B------:R-:W-:-:S02]  /*0840*/  UIADD3.X UR5, UPT, UPT, URZ, UR16, URZ, UP3, !UPT ;  /* 0x00000010ff057290 */ /* 0x000fc40009ffe4ff */
[----:B------:R1:W5:Y:S01]  /*0850*/  LDG.E R66, desc[UR22][R4.64] ;  /* 0x0000001604427981 */ /* 0x000362000c1e1900 */
[----:B------:R-:W-:Y:S01]  /*0860*/  MOV R20, UR17 ;  /* 0x0000001100147c02 */ /* 0x000fe20008000f00 */
[----:B------:R-:W3:Y:S01]  /*0870*/  LDCU UR14, c[0x0][0x3f8] ;  /* 0x00007f00ff0e77ac */ /* 0x000ee20008000800 */
[----:B------:R-:W-:Y:S01]  /*0880*/  MOV R18, UR28 ;  /* 0x0000001c00127c02 */ /* 0x000fe20008000f00 */
[----:B------:R1:W5:Y:S01]  /*0890*/  LDG.E R68, desc[UR22][R16.64] ;  /* 0x0000001610447981 */ /* 0x000362000c1e1900 */
[----:B0-----:R-:W0:Y:S01]  /*08a0*/  LDC.64 R22, c[0x0][0x580] ;  /* 0x00016000ff167b82 */ /* 0x001e220000000a00 */
[----:B------:R-:W3:Y:S02]  /*08b0*/  LDCU UR15, c[0x0][0x400] ;  /* 0x00008000ff0f77ac */ /* 0x000ee40008000800 */
[----:B------:R1:W5:Y:S01]  /*08c0*/  LDG.E R81, desc[UR22][R20.64] ;  /* 0x0000001614517981 */ /* 0x000362000c1e1900 */
[----:B------:R-:W-:-:S03]  /*08d0*/  UIADD3 UR8, UP2, UPT, UR8, UR9, URZ ;  /* 0x0000000908087290 */ /* 0x000fc6000ff5e0ff */
[----:B------:R3:W4:Y:S01]  /*08e0*/  LDG.E R18, desc[UR22][R18.64] ;  /* 0x0000001612127981 */ /* 0x000722000c1e1900 */
[----:B------:R-:W-:Y:S01]  /*08f0*/  MOV R24, UR6 ;  /* 0x0000000600187c02 */ /* 0x000fe20008000f00 */
[----:B-1----:R-:W1:Y:S01]  /*0900*/  LDC.64 R4, c[0x0][0x3f0] ;  /* 0x0000fc00ff047b82 */ /* 0x002e620000000a00 */
[----:B------:R-:W-:Y:S01]  /*0910*/  MOV R16, UR10 ;  /* 0x0000000a00107c02 */ /* 0x000fe20008000f00 */
[----:B------:R-:W5:Y:S01]  /*0920*/  LDG.E R76, desc[UR22][R76.64] ;  /* 0x000000164c4c7981 */ /* 0x000f62000c1e1900 */
[----:B------:R-:W-:Y:S01]  /*0930*/  MOV R17, UR11 ;  /* 0x0000000b00117c02 */ /* 0x000fe20008000f00 */
[----:B------:R-:W1:Y:S01]  /*0940*/  LDCU UR16, c[0x0][0x578] ;  /* 0x0000af00ff1077ac */ /* 0x000e620008000800 */
[----:B------:R-:W-:Y:S02]  /*0950*/  MOV R20, UR12 ;  /* 0x0000000c00147c02 */ /* 0x000fe40008000f00 */
[----:B------:R-:W-:Y:S01]  /*0960*/  MOV R21, UR5 ;  /* 0x0000000500157c02 */ /* 0x000fe20008000f00 */
[----:B------:R0:W5:Y:S01]  /*0970*/  LDG.E R65, desc[UR22][R16.64] ;  /* 0x0000001610417981 */ /* 0x000162000c1e1900 */
[----:B------:R-:W-:Y:S01]  /*0980*/  UIADD3 UR5, UP1, UPT, UR4, UR9, URZ ;  /* 0x0000000904057290 */ /* 0x000fe2000ff3e0ff */
[----:B---3--:R-:W-:-:S02]  /*0990*/  IMAD R19, R9, R34, RZ ;  /* 0x0000002209137224 */ /* 0x008fc400078e02ff */
[----:B------:R3:W5:Y:S01]  /*09a0*/  LDG.E R64, desc[UR22][R20.64] ;  /* 0x0000001614407981 */ /* 0x000762000c1e1900 */
[----:B------:R-:W-:Y:S02]  /*09b0*/  UIADD3.X UR4, UPT, UPT, URZ, UR7, URZ, UP2, !UPT ;  /* 0x00000007ff047290 */ /* 0x000fe400097fe4ff */
[----:B------:R-:W-:Y:S01]  /*09c0*/  UIADD3.X UR10, UPT, UPT, URZ, UR7, URZ, UP0, !UPT ;  /* 0x00000007ff0a7290 */ /* 0x000fe200087fe4ff */
[----:B0-----:R-:W4:Y:S01]  /*09d0*/  LDG.E R22, desc[UR22][R22.64] ;  /* 0x0000001616167981 */ /* 0x001f22000c1e1900 */
[----:B------:R-:W0:Y:S01]  /*09e0*/  LDC.64 R16, c[0x0][0x5f0] ;  /* 0x00017c00ff107b82 */ /* 0x000e220000000a00 */
[----:B------:R-:W-:Y:S01]  /*09f0*/  UIADD3.X UR9, UPT, UPT, URZ, UR7, URZ, UP1, !UPT ;  /* 0x00000007ff097290 */ /* 0x000fe20008ffe4ff */
[----:B------:R-:W-:-:S06]  /*0a00*/  IADD3 R30, P0, PT, R19, R30, RZ ;  /* 0x0000001e131e7210 */ /* 0x000fcc0007f1e0ff */
[----:B---3--:R-:W3:Y:S01]  /*0a10*/  LDC.64 R20, c[0x0][0x5b8] ;  /* 0x00016e00ff147b82 */ /* 0x008ee20000000a00 */
[----:B------:R-:W-:Y:S01]  /*0a20*/  IMAD R9, R9, UR14, RZ ;  /* 0x0000000e09097c24 */ /* 0x000fe2000f8e02ff */
[----:B------:R-:W-:Y:S01]  /*0a30*/  MOV R29, UR4 ;  /* 0x00000004001d7c02 */ /* 0x000fe20008000f00 */
[----:B------:R-:W-:Y:S01]  /*0a40*/  USHF.L.U32 UR4, UR15, 0x1, URZ ;  /* 0x000000010f047899 */ /* 0x000fe200080006ff */
[----:B------:R-:W-:Y:S02]  /*0a50*/  MOV R25, UR10 ;  /* 0x0000000a00197c02 */ /* 0x000fe40008000f00 */
[----:B------:R-:W-:Y:S02]  /*0a60*/  MOV R26, UR5 ;  /* 0x00000005001a7c02 */ /* 0x000fe40008000f00 */
[----:B------:R-:W-:Y:S01]  /*0a70*/  MOV R27, UR9 ;  /* 0x00000009001b7c02 */ /* 0x000fe20008000f00 */
[----:B------:R1:W5:Y:S01]  /*0a80*/  LDG.E R80, desc[UR22][R24.64] ;  /* 0x0000001618507981 */ /* 0x000362000c1e1900 */
[----:B------:R-:W-:-:S02]  /*0a90*/  IADD3.X R31, PT, PT, RZ, R31, RZ, P0, !PT ;  /* 0x0000001fff1f7210 */ /* 0x000fc400007fe4ff */
[----:B------:R-:W-:Y:S01]  /*0aa0*/  IADD3 R32, P0, PT, R30, R35, RZ ;  /* 0x000000231e207210 */ /* 0x000fe20007f1e0ff */
[----:B------:R1:W5:Y:S01]  /*0ab0*/  LDG.E R83, desc[UR22][R26.64] ;  /* 0x000000161a537981 */ /* 0x000362000c1e1900 */
[----:B------:R-:W-:Y:S02]  /*0ac0*/  LEA R34, P1, R35, R30, 0x1 ;  /* 0x0000001e23227211 */ /* 0x000fe400078208ff */
[----:B-1----:R-:W-:Y:S01]  /*0ad0*/  IADD3 R8, P2, PT, R9, R4, RZ ;  /* 0x0000000409087210 */ /* 0x002fe20007f5e0ff */
[----:B------:R1:W5:Y:S01]  /*0ae0*/  LDG.E R0, desc[UR22][R30.64] ;  /* 0x000000161e007981 */ /* 0x000362000c1e1900 */
[-C--:B------:R-:W-:Y:S02]  /*0af0*/  IADD3.X R33, PT, PT, RZ, R31.reuse, RZ, P0, !PT ;  /* 0x0000001fff217210 */ /* 0x080fe400007fe4ff */
[----:B------:R-:W-:Y:S02]  /*0b00*/  IADD3.X R35, PT, PT, RZ, R31, RZ, P1, !PT ;  /* 0x0000001fff237210 */ /* 0x000fe40000ffe4ff */
[----:B------:R-:W-:Y:S01]  /*0b10*/  IADD3.X R9, PT, PT, RZ, R5, RZ, P2, !PT ;  /* 0x00000005ff097210 */ /* 0x000fe200017fe4ff */
[----:B------:R1:W5:Y:S01]  /*0b20*/  LDG.E R63, desc[UR22][R32.64] ;  /* 0x00000016203f7981 */ /* 0x000362000c1e1900 */
[----:B------:R-:W-:-:S02]  /*0b30*/  IADD3 R24, P0, PT, R8, UR15, RZ ;  /* 0x0000000f08187c10 */ /* 0x000fc4000ff1e0ff */
[----:B------:R-:W-:Y:S01]  /*0b40*/  IADD3 R26, P1, PT, R8, UR4, RZ ;  /* 0x00000004081a7c10 */ /* 0x000fe2000ff3e0ff */
[----:B------:R1:W5:Y:S01]  /*0b50*/  LDG.E R62, desc[UR22][R34.64] ;  /* 0x00000016223e7981 */ /* 0x000362000c1e1900 */
[----:B------:R-:W-:Y:S02]  /*0b60*/  MOV R72, UR27 ;  /* 0x0000001b00487c02 */ /* 0x000fe40008000f00 */
[----:B------:R-:W-:Y:S01]  /*0b70*/  MOV R28, UR8 ;  /* 0x00000008001c7c02 */ /* 0x000fe20008000f00 */
[----:B------:R1:W5:Y:S01]  /*0b80*/  LDG.E R61, desc[UR22][R8.64] ;  /* 0x00000016083d7981 */ /* 0x000362000c1e1900 */
[-C--:B------:R-:W-:Y:S02]  /*0b90*/  IADD3.X R25, PT, PT, RZ, R9.reuse, RZ, P0, !PT ;  /* 0x00000009ff197210 */ /* 0x080fe400007fe4ff */
[----:B------:R-:W-:Y:S01]  /*0ba0*/  IADD3.X R27, PT, PT, RZ, R9, RZ, P1, !PT ;  /* 0x00000009ff1b7210 */ /* 0x000fe20000ffe4ff */
[----:B------:R1:W5:Y:S04]  /*0bb0*/  LDG.E R72, desc[UR22][R72.64] ;  /* 0x0000001648487981 */ /* 0x000368000c1e1900 */
[----:B------:R1:W5:Y:S04]  /*0bc0*/  LDG.E R82, desc[UR22][R28.64] ;  /* 0x000000161c527981 */ /* 0x000368000c1e1900 */
[----:B------:R1:W5:Y:S04]  /*0bd0*/  LDG.E R60, desc[UR22][R24.64] ;  /* 0x00000016183c7981 */ /* 0x000368000c1e1900 */
[----:B------:R1:W5:Y:S04]  /*0be0*/  LDG.E R59, desc[UR22][R26.64] ;  /* 0x000000161a3b7981 */ /* 0x000368000c1e1900 */
[----:B---3--:R1:W5:Y:S04]  /*0bf0*/  LDG.E R77, desc[UR22][R20.64] ;  /* 0x00000016144d7981 */ /* 0x008368000c1e1900 */
[----:B0-----:R1:W5:Y:S01]  /*0c00*/  LDG.E R73, desc[UR22][R16.64] ;  /* 0x0000001610497981 */ /* 0x001362000c1e1900 */
[----:B------:R-:W-:Y:S01]  /*0c10*/  UISETP.NE.AND UP0, UPT, UR16, URZ, UPT ;  /* 0x000000ff1000728c */ /* 0x000fe2000bf05270 */
[----:B--2---:R-:W-:-:S02]  /*0c20*/  R2UR UR6, R11 ;  /* 0x000000000b0672ca */ /* 0x004fc400000e0000 */
[----:B------:R-:W-:Y:S02]  /*0c30*/  R2UR UR8, R10 ;  /* 0x000000000a0872ca */ /* 0x000fe400000e0000 */
[----:B----4-:R-:W-:Y:S02]  /*0c40*/  R2UR UR11, R12 ;  /* 0x000000000c0b72ca */ /* 0x010fe400000e0000 */
[----:B------:R-:W-:Y:S02]  /*0c50*/  R2UR UR9, R13 ;  /* 0x000000000d0972ca */ /* 0x000fe400000e0000 */
[----:B------:R-:W-:Y:S02]  /*0c60*/  R2UR UR10, R14 ;  /* 0x000000000e0a72ca */ /* 0x000fe400000e0000 */
[----:B------:R-:W-:Y:S02]  /*0c70*/  R2UR UR7, R15 ;  /* 0x000000000f0772ca */ /* 0x000fe400000e0000 */
[----:B------:R-:W-:-:S02]  /*0c80*/  R2UR UR13, R36 ;  /* 0x00000000240d72ca */ /* 0x000fc400000e0000 */
[----:B------:R-:W-:Y:S02]  /*0c90*/  R2UR UR12, R18 ;  /* 0x00000000120c72ca */ /* 0x000fe400000e0000 */
[----:B------:R-:W-:Y:S01]  /*0ca0*/  R2UR UR5, R22 ;  /* 0x00000000160572ca */ /* 0x000fe200000e0000 */
[----:B-1----:R-:W-:-:S14]  /*0cb0*/  BRA.U !UP0, `(.L_x_0) ;  /* 0x0000000908707547 */ /* 0x002fdc000b800000 */
[----:B------:R-:W0:Y:S02]  /*0cc0*/  LDC R25, c[0x0][0x3fc] ;  /* 0x0000ff00ff197b82 */ /* 0x000e240000000800 */
[----:B0-----:R-:W-:Y:S02]  /*0cd0*/  IADD3 R10, P0, PT, R8, R25, RZ ;  /* 0x00000019080a7210 */ /* 0x001fe40007f1e0ff */
[----:B------:R-:W-:Y:S02]  /*0ce0*/  LEA R16, P1, R25, R8, 0x1 ;  /* 0x0000000819107211 */ /* 0x000fe400078208ff */
[-C--:B------:R-:W-:Y:S02]  /*0cf0*/  IADD3.X R11, PT, PT, RZ, R9.reuse, RZ, P0, !PT ;  /* 0x00000009ff0b7210 */ /* 0x080fe400007fe4ff */
[----:B------:R-:W-:Y:S02]  /*0d00*/  IADD3.X R17, PT, PT, RZ, R9, RZ, P1, !PT ;  /* 0x00000009ff117210 */ /* 0x000fe40000ffe4ff */
[C---:B------:R-:W-:Y:S01]  /*0d10*/  IADD3 R12, P0, PT, R10.reuse, UR15, RZ ;  /* 0x0000000f0a0c7c10 */ /* 0x040fe2000ff1e0ff */
[----:B------:R0:W5:Y:S01]  /*0d20*/  LDG.E R58, desc[UR22][R10.64] ;  /* 0x000000160a3a7981 */ /* 0x000162000c1e1900 */
[----:B------:R-:W-:-:S02]  /*0d30*/  IADD3 R14, P1, PT, R10, UR4, RZ ;  /* 0x000000040a0e7c10 */ /* 0x000fc4000ff3e0ff */
[----:B------:R-:W-:Y:S01]  /*0d40*/  LEA R23, R25, R25, 0x1 ;  /* 0x0000001919177211 */ /* 0x000fe200078e08ff */
[----:B------:R1:W5:Y:S01]  /*0d50*/  LDG.E R57, desc[UR22][R16.64] ;  /* 0x0000001610397981 */ /* 0x000362000c1e1900 */
[-C--:B------:R-:W-:Y:S02]  /*0d60*/  IADD3.X R13, PT, PT, RZ, R11.reuse, RZ, P0, !PT ;  /* 0x0000000bff0d7210 */ /* 0x080fe400007fe4ff */
[----:B------:R-:W-:Y:S02]  /*0d70*/  IADD3.X R15, PT, PT, RZ, R11, RZ, P1, !PT ;  /* 0x0000000bff0f7210 */ /* 0x000fe40000ffe4ff */
[C---:B------:R-:W-:Y:S01]  /*0d80*/  IADD3 R18, P0, PT, R16.reuse, UR15, RZ ;  /* 0x0000000f10127c10 */ /* 0x040fe2000ff1e0ff */
[----:B------:R2:W5:Y:S01]  /*0d90*/  LDG.E R56, desc[UR22][R12.64] ;  /* 0x000000160c387981 */ /* 0x000562000c1e1900 */
[----:B------:R-:W-:Y:S02]  /*0da0*/  IADD3 R20, P1, PT, R16, UR4, RZ ;  /* 0x0000000410147c10 */ /* 0x000fe4000ff3e0ff */
[----:B------:R-:W-:Y:S01]  /*0db0*/  IADD3 R22, P2, PT, R23, R8, RZ ;  /* 0x0000000817167210 */ /* 0x000fe20007f5e0ff */
[----:B------:R2:W5:Y:S01]  /*0dc0*/  LDG.E R55, desc[UR22][R14.64] ;  /* 0x000000160e377981 */ /* 0x000562000c1e1900 */
[----:B------:R-:W-:-:S02]  /*0dd0*/  IADD3.X R19, PT, PT, RZ, R17, RZ, P0, !PT ;  /* 0x00000011ff137210 */ /* 0x000fc400007fe4ff */
[----:B------:R-:W-:Y:S02]  /*0de0*/  IADD3.X R21, PT, PT, RZ, R17, RZ, P1, !PT ;  /* 0x00000011ff157210 */ /* 0x000fe40000ffe4ff */
[----:B------:R-:W-:Y:S01]  /*0df0*/  IADD3.X R23, PT, PT, RZ, R9, RZ, P2, !PT ;  /* 0x00000009ff177210 */ /* 0x000fe200017fe4ff */
[----:B------:R2:W5:Y:S01]  /*0e00*/  LDG.E R54, desc[UR22][R18.64] ;  /* 0x0000001612367981 */ /* 0x000562000c1e1900 */
[C---:B0-----:R-:W-:Y:S02]  /*0e10*/  IADD3 R10, P0, PT, R22.reuse, UR15, RZ ;  /* 0x0000000f160a7c10 */ /* 0x041fe4000ff1e0ff */
[----:B-1----:R-:W-:Y:S01]  /*0e20*/  IADD3 R16, P1, PT, R22, UR4, RZ ;  /* 0x0000000416107c10 */ /* 0x002fe2000ff3e0ff */
[----:B------:R2:W5:Y:S01]  /*0e30*/  LDG.E R53, desc[UR22][R20.64] ;  /* 0x0000001614357981 */ /* 0x000562000c1e1900 */
[-C--:B------:R-:W-:Y:S02]  /*0e40*/  IADD3.X R11, PT, PT, RZ, R23.reuse, RZ, P0, !PT ;  /* 0x00000017ff0b7210 */ /* 0x080fe400007fe4ff */
[----:B------:R-:W-:Y:S01]  /*0e50*/  IADD3.X R17, PT, PT, RZ, R23, RZ, P1, !PT ;  /* 0x00000017ff117210 */ /* 0x000fe20000ffe4ff */
[----:B------:R2:W5:Y:S04]  /*0e60*/  LDG.E R52, desc[UR22][R22.64] ;  /* 0x0000001616347981 */ /* 0x000568000c1e1900 */
[----:B------:R2:W5:Y:S04]  /*0e70*/  LDG.E R51, desc[UR22][R10.64] ;  /* 0x000000160a337981 */ /* 0x000568000c1e1900 */
[----:B------:R2:W5:Y:S01]  /*0e80*/  LDG.E R50, desc[UR22][R16.64] ;  /* 0x0000001610327981 */ /* 0x000562000c1e1900 */
[----:B------:R-:W-:-:S09]  /*0e90*/  UISETP.NE.AND UP0, UPT, UR16, 0x1, UPT ;  /* 0x000000011000788c */ /* 0x000fd2000bf05270 */
[----:B--2---:R-:W-:Y:S05]  /*0ea0*/  BRA.U !UP0, `(.L_x_0) ;  /* 0x0000000508f47547 */ /* 0x004fea000b800000 */
[CC--:B------:R-:W-:Y:S01]  /*0eb0*/  LEA R20, P0, R25.reuse, R8.reuse, 0x2 ;  /* 0x0000000819147211 */ /* 0x0c0fe200078010ff */
[C---:B------:R-:W-:Y:S01]  /*0ec0*/  IMAD R11, R25.reuse, 0x6, RZ ;  /* 0x00000006190b7824 */ /* 0x040fe200078e02ff */
[C---:B------:R-:W-:Y:S02]  /*0ed0*/  LEA R13, R25.reuse, R25, 0x2 ;  /* 0x00000019190d7211 */ /* 0x040fe400078e10ff */
[----:B------:R-:W-:Y:S02]  /*0ee0*/  IADD3.X R21, PT, PT, RZ, R9, RZ, P0, !PT ;  /* 0x00000009ff157210 */ /* 0x000fe400007fe4ff */
[C---:B------:R-:W-:Y:S02]  /*0ef0*/  LEA R15, R25.reuse, -R25, 0x3 ;  /* 0x80000019190f7211 */ /* 0x040fe400078e18ff */
[----:B------:R-:W-:Y:S01]  /*0f00*/  IADD3 R18, P0, PT, R20, UR15, RZ ;  /* 0x0000000f14127c10 */ /* 0x000fe2000ff1e0ff */
[----:B------:R0:W5:Y:S01]  /*0f10*/  LDG.E R49, desc[UR22][R20.64] ;  /* 0x0000001614317981 */ /* 0x000162000c1e1900 */
[----:B------:R-:W-:-:S02]  /*0f20*/  LEA R14, P5, R25, R8, 0x3 ;  /* 0x00000008190e7211 */ /* 0x000fc400078a18ff */
[-C--:B------:R-:W-:Y:S02]  /*0f30*/  IADD3 R12, P2, PT, R13, R8.reuse, RZ ;  /* 0x000000080d0c7210 */ /* 0x080fe40007f5e0ff */
[-C--:B------:R-:W-:Y:S02]  /*0f40*/  IADD3 R10, P3, PT, R11, R8.reuse, RZ ;  /* 0x000000080b0a7210 */ /* 0x080fe40007f7e0ff */
[----:B------:R-:W-:Y:S02]  /*0f50*/  IADD3 R16, P1, PT, R20, UR4, RZ ;  /* 0x0000000414107c10 */ /* 0x000fe4000ff3e0ff */
[----:B------:R-:W-:Y:S02]  /*0f60*/  IADD3 R8, P4, PT, R15, R8, RZ ;  /* 0x000000080f087210 */ /* 0x000fe40007f9e0ff */
[----:B------:R-:W-:Y:S02]  /*0f70*/  IADD3.X R19, PT, PT, RZ, R21, RZ, P0, !PT ;  /* 0x00000015ff137210 */ /* 0x000fe400007fe4ff */
[----:B------:R-:W-:-:S02]  /*0f80*/  IADD3.X R15, PT, PT, RZ, R9, RZ, P5, !PT ;  /* 0x00000009ff0f7210 */ /* 0x000fc40002ffe4ff */
[C---:B------:R-:W-:Y:S01]  /*0f90*/  IADD3 R22, P0, PT, R14.reuse, UR15, RZ ;  /* 0x0000000f0e167c10 */ /* 0x040fe2000ff1e0ff */
[----:B------:R1:W5:Y:S01]  /*0fa0*/  LDG.E R47, desc[UR22][R18.64] ;  /* 0x00000016122f7981 */ /* 0x000362000c1e1900 */
[----:B------:R-:W-:Y:S02]  /*0fb0*/  IADD3.X R17, PT, PT, RZ, R21, RZ, P1, !PT ;  /* 0x00000015ff117210 */ /* 0x000fe40000ffe4ff */
[----:B0-----:R-:W-:Y:S01]  /*0fc0*/  IADD3 R20, P1, PT, R14, UR4, RZ ;  /* 0x000000040e147c10 */ /* 0x001fe2000ff3e0ff */
[----:B------:R-:W5:Y:S01]  /*0fd0*/  LDG.E R48, desc[UR22][R14.64] ;  /* 0x000000160e307981 */ /* 0x000f62000c1e1900 */
[----:B------:R-:W-:Y:S02]  /*0fe0*/  IADD3.X R23, PT, PT, RZ, R15, RZ, P0, !PT ;  /* 0x0000000fff177210 */ /* 0x000fe400007fe4ff */
[----:B------:R-:W-:Y:S01]  /*0ff0*/  IADD3.X R13, PT, PT, RZ, R9, RZ, P2, !PT ;  /* 0x00000009ff0d7210 */ /* 0x000fe200017fe4ff */
[----:B------:R0:W5:Y:S01]  /*1000*/  LDG.E R46, desc[UR22][R16.64] ;  /* 0x00000016102e7981 */ /* 0x000162000c1e1900 */
[----:B-1----:R-:W-:-:S02]  /*1010*/  IADD3 R18, P0, PT, R12, UR15, RZ ;  /* 0x0000000f0c127c10 */ /* 0x002fc4000ff1e0ff */
[----:B------:R-:W-:Y:S01]  /*1020*/  IADD3.X R21, PT, PT, RZ, R15, RZ, P1, !PT ;  /* 0x0000000fff157210 */ /* 0x000fe20000ffe4ff */
[----:B------:R1:W5:Y:S01]  /*1030*/  LDG.E R45, desc[UR22][R12.64] ;  /* 0x000000160c2d7981 */ /* 0x000362000c1e1900 */
[-C--:B------:R-:W-:Y:S02]  /*1040*/  IADD3.X R11, PT, PT, RZ, R9.reuse, RZ, P3, !PT ;  /* 0x00000009ff0b7210 */ /* 0x080fe40001ffe4ff */
[----:B------:R-:W-:Y:S01]  /*1050*/  IADD3.X R9, PT, PT, RZ, R9, RZ, P4, !PT ;  /* 0x00000009ff097210 */ /* 0x000fe200027fe4ff */
[----:B------:R-:W5:Y:S01]  /*1060*/  LDG.E R42, desc[UR22][R22.64] ;  /* 0x00000016162a7981 */ /* 0x000f62000c1e1900 */
[----:B0-----:R-:W-:Y:S02]  /*1070*/  IADD3 R16, P1, PT, R12, UR4, RZ ;  /* 0x000000040c107c10 */ /* 0x001fe4000ff3e0ff */
[----:B------:R-:W-:Y:S01]  /*1080*/  IADD3.X R19, PT, PT, RZ, R13, RZ, P0, !PT ;  /* 0x0000000dff137210 */ /* 0x000fe200007fe4ff */
[----:B------:R0:W5:Y:S01]  /*1090*/  LDG.E R44, desc[UR22][R10.64] ;  /* 0x000000160a2c7981 */ /* 0x000162000c1e1900 */
[----:B------:R-:W-:-:S02]  /*10a0*/  IADD3 R14, P0, PT, R10, UR15, RZ ;  /* 0x0000000f0a0e7c10 */ /* 0x000fc4000ff1e0ff */
[----:B------:R-:W-:Y:S01]  /*10b0*/  IADD3.X R17, PT, PT, RZ, R13, RZ, P1, !PT ;  /* 0x0000000dff117210 */ /* 0x000fe20000ffe4ff */
[----:B------:R2:W5:Y:S01]  /*10c0*/  LDG.E R43, desc[UR22][R8.64] ;  /* 0x00000016082b7981 */ /* 0x000562000c1e1900 */
[----:B-1----:R-:W-:Y:S02]  /*10d0*/  IADD3 R12, P1, PT, R10, UR4, RZ ;  /* 0x000000040a0c7c10 */ /* 0x002fe4000ff3e0ff */
[-C--:B------:R-:W-:Y:S01]  /*10e0*/  IADD3.X R15, PT, PT, RZ, R11.reuse, RZ, P0, !PT ;  /* 0x0000000bff0f7210 */ /* 0x080fe200007fe4ff */
[----:B------:R1:W5:Y:S01]  /*10f0*/  LDG.E R41, desc[UR22][R20.64] ;  /* 0x0000001614297981 */ /* 0x000362000c1e1900 */
[C---:B0-----:R-:W-:Y:S02]  /*1100*/  IADD3 R10, P2, PT, R8.reuse, UR15, RZ ;  /* 0x0000000f080a7c10 */ /* 0x041fe4000ff5e0ff */
[----:B------:R-:W-:Y:S01]  /*1110*/  IADD3.X R13, PT, PT, RZ, R11, RZ, P1, !PT ;  /* 0x0000000bff0d7210 */ /* 0x000fe20000ffe4ff */
[----:B------:R1:W5:Y:S01]  /*1120*/  LDG.E R40, desc[UR22][R18.64] ;  /* 0x0000001612287981 */ /* 0x000362000c1e1900 */
[----:B--2---:R-:W-:-:S02]  /*1130*/  IADD3 R8, P0, PT, R8, UR4, RZ ;  /* 0x0000000408087c10 */ /* 0x004fc4000ff1e0ff */
[-C--:B------:R-:W-:Y:S01]  /*1140*/  IADD3.X R11, PT, PT, RZ, R9.reuse, RZ, P2, !PT ;  /* 0x00000009ff0b7210 */ /* 0x080fe200017fe4ff */
[----:B------:R1:W5:Y:S01]  /*1150*/  LDG.E R39, desc[UR22][R16.64] ;  /* 0x0000001610277981 */ /* 0x000362000c1e1900 */
[----:B------:R-:W-:-:S03]  /*1160*/  IADD3.X R9, PT, PT, RZ, R9, RZ, P0, !PT ;  /* 0x00000009ff097210 */ /* 0x000fc600007fe4ff */
[----:B------:R1:W5:Y:S04]  /*1170*/  LDG.E R38, desc[UR22][R14.64] ;  /* 0x000000160e267981 */ /* 0x000368000c1e1900 */
[----:B------:R1:W5:Y:S04]  /*1180*/  LDG.E R37, desc[UR22][R12.64] ;  /* 0x000000160c257981 */ /* 0x000368000c1e1900 */
[----:B------:R1:W5:Y:S04]  /*1190*/  LDG.E R36, desc[UR22][R10.64] ;  /* 0x000000160a247981 */ /* 0x000368000c1e1900 */
[----:B------:R1:W5:Y:S01]  /*11a0*/  LDG.E R35, desc[UR22][R8.64] ;  /* 0x0000001608237981 */ /* 0x000362000c1e1900 */
[----:B------:R-:W-:-:S09]  /*11b0*/  UISETP.GE.U32.AND UP0, UPT, UR16, 0x3, UPT ;  /* 0x000000031000788c */ /* 0x000fd2000bf06070 */
[----:B-1----:R-:W-:Y:S05]  /*11c0*/  BRA.U !UP0, `(.L_x_0) ;  /* 0x00000005082c7547 */ /* 0x002fea000b800000 */
[----:B------:R-:W0:Y:S01]  /*11d0*/  LDC R9, c[0x0][0x360] ;  /* 0x0000d800ff097b82 */ /* 0x000e220000000800 */
[C---:B------:R-:W-:Y:S01]  /*11e0*/  LEA R19, R25.reuse, R25, 0x3 ;  /* 0x0000001919137211 */ /* 0x040fe200078e18ff */
[C---:B------:R-:W-:Y:S02]  /*11f0*/  IMAD R11, R25.reuse, 0xd, RZ ;  /* 0x0000000d190b7824 */ /* 0x040fe400078e02ff */
[C---:B------:R-:W-:Y:S02]  /*1200*/  IMAD R17, R25.reuse, 0xa, RZ ;  /* 0x0000000a19117824 */ /* 0x040fe400078e02ff */
[C---:B------:R-:W-:Y:S02]  /*1210*/  IMAD R15, R25.reuse, 0xb, RZ ;  /* 0x0000000b190f7824 */ /* 0x040fe400078e02ff */
[----:B------:R-:W-:Y:S02]  /*1220*/  IMAD R13, R25, 0xc, RZ ;  /* 0x0000000c190d7824 */ /* 0x000fe400078e02ff */
[----:B0-----:R-:W-:-:S04]  /*1230*/  IMAD R8, R9, UR26, R84 ;  /* 0x0000001a09087c24 */ /* 0x001fc8000f8e0254 */
[----:B------:R-:W-:-:S05]  /*1240*/  IMAD R9, R8, UR14, RZ ;  /* 0x0000000e08097c24 */ /* 0x000fca000f8e02ff */
[----:B------:R-:W-:Y:S01]  /*1250*/  IADD3 R4, P0, PT, R9, R4, RZ ;  /* 0x0000000409047210 */ /* 0x000fe20007f1e0ff */
[C---:B------:R-:W-:Y:S01]  /*1260*/  IMAD R9, R25.reuse, 0xe, RZ ;  /* 0x0000000e19097824 */ /* 0x040fe200078e02ff */
[----:B------:R-:W-:Y:S02]  /*1270*/  LEA R25, R25, -R25, 0x4 ;  /* 0x8000001919197211 */ /* 0x000fe400078e20ff */
[----:B------:R-:W-:Y:S02]  /*1280*/  IADD3.X R5, PT, PT, RZ, R5, RZ, P0, !PT ;  /* 0x00000005ff057210 */ /* 0x000fe400007fe4ff */
[-C--:B------:R-:W-:Y:S02]  /*1290*/  IADD3 R18, P0, PT, R19, R4.reuse, RZ ;  /* 0x0000000413127210 */ /* 0x080fe40007f1e0ff */
[----:B------:R-:W-:Y:S02]  /*12a0*/  IADD3 R16, P1, PT, R17, R4, RZ ;  /* 0x0000000411107210 */ /* 0x000fe40007f3e0ff */
[----:B------:R-:W-:-:S02]  /*12b0*/  IADD3.X R19, PT, PT, RZ, R5, RZ, P0, !PT ;  /* 0x00000005ff137210 */ /* 0x000fc400007fe4ff */
[----:B------:R-:W-:Y:S02]  /*12c0*/  IADD3 R10, P0, PT, R11, R4, RZ ;  /* 0x000000040b0a7210 */ /* 0x000fe40007f1e0ff */
[-C--:B------:R-:W-:Y:S01]  /*12d0*/  IADD3.X R17, PT, PT, RZ, R5.reuse, RZ, P1, !PT ;  /* 0x00000005ff117210 */ /* 0x080fe20000ffe4ff */
[----:B------:R0:W5:Y:S01]  /*12e0*/  LDG.E R34, desc[UR22][R18.64] ;  /* 0x0000001612227981 */ /* 0x000162000c1e1900 */
[----:B------:R-:W-:Y:S02]  /*12f0*/  IADD3.X R11, PT, PT, RZ, R5, RZ, P0, !PT ;  /* 0x00000005ff0b7210 */ /* 0x000fe400007fe4ff */
[C---:B------:R-:W-:Y:S01]  /*1300*/  IADD3 R22, P0, PT, R18.reuse, UR15, RZ ;  /* 0x0000000f12167c10 */ /* 0x040fe2000ff1e0ff */
[----:B------:R1:W5:Y:S01]  /*1310*/  LDG.E R33, desc[UR22][R16.64] ;  /* 0x0000001610217981 */ /* 0x000362000c1e1900 */
[----:B------:R-:W-:Y:S02]  /*1320*/  IADD3 R70, P1, PT, R18, UR4, RZ ;  /* 0x0000000412467c10 */ /* 0x000fe4000ff3e0ff */
[----:B------:R-:W-:Y:S01]  /*1330*/  IADD3.X R23, PT, PT, RZ, R19, RZ, P0, !PT ;  /* 0x00000013ff177210 */ /* 0x000fe200007fe4ff */
[----:B------:R-:W5:Y:S01]  /*1340*/  LDG.E R30, desc[UR22][R10.64] ;  /* 0x000000160a1e7981 */ /* 0x000f62000c1e1900 */
[----:B------:R-:W-:-:S02]  /*1350*/  IADD3 R20, P0, PT, R16, UR15, RZ ;  /* 0x0000000f10147c10 */ /* 0x000fc4000ff1e0ff */
[----:B------:R-:W-:Y:S01]  /*1360*/  IADD3 R14, P2, PT, R15, R4, RZ ;  /* 0x000000040f0e7210 */ /* 0x000fe20007f5e0ff */
[----:B------:R-:W5:Y:S01]  /*1370*/  LDG.E R27, desc[UR22][R22.64] ;  /* 0x00000016161b7981 */ /* 0x000f62000c1e1900 */
[----:B------:R-:W-:Y:S02]  /*1380*/  IADD3.X R71, PT, PT, RZ, R19, RZ, P1, !PT ;  /* 0x00000013ff477210 */ /* 0x000fe40000ffe4ff */
[----:B------:R-:W-:Y:S02]  /*1390*/  IADD3 R90, P1, PT, R16, UR4, RZ ;  /* 0x00000004105a7c10 */ /* 0x000fe4000ff3e0ff */
[----:B------:R-:W-:Y:S01]  /*13a0*/  IADD3.X R21, PT, PT, RZ, R17, RZ, P0, !PT ;  /* 0x00000011ff157210 */ /* 0x000fe200007fe4ff */
[----:B------:R-:W5:Y:S01]  /*13b0*/  LDG.E R26, desc[UR22][R70.64] ;  /* 0x00000016461a7981 */ /* 0x000f62000c1e1900 */
[----:B------:R-:W-:Y:S02]  /*13c0*/  IADD3.X R15, PT, PT, RZ, R5, RZ, P2, !PT ;  /* 0x00000005ff0f7210 */ /* 0x000fe400017fe4ff */
[----:B0-----:R-:W-:-:S02]  /*13d0*/  IADD3 R18, P0, PT, R14, UR15, RZ ;  /* 0x0000000f0e127c10 */ /* 0x001fc4000ff1e0ff */
[----:B------:R-:W-:Y:S01]  /*13e0*/  IADD3 R12, P3, PT, R13, R4, RZ ;  /* 0x000000040d0c7210 */ /* 0x000fe20007f7e0ff */
[----:B------:R0:W5:Y:S01]  /*13f0*/  LDG.E R32, desc[UR22][R14.64] ;  /* 0x000000160e207981 */ /* 0x000162000c1e1900 */
[----:B------:R-:W-:Y:S02]  /*1400*/  IADD3.X R91, PT, PT, RZ, R17, RZ, P1, !PT ;  /* 0x00000011ff5b7210 */ /* 0x000fe40000ffe4ff */
[----:B------:R-:W-:Y:S02]  /*1410*/  IADD3 R88, P1, PT, R14, UR4, RZ ;  /* 0x000000040e587c10 */ /* 0x000fe4000ff3e0ff */
[----:B------:R-:W-:Y:S01]  /*1420*/  IADD3.X R19, PT, PT, RZ, R15, RZ, P0, !PT ;  /* 0x0000000fff137210 */ /* 0x000fe200007fe4ff */
[----:B------:R-:W5:Y:S01]  /*1430*/  LDG.E R24, desc[UR22][R90.64] ;  /* 0x000000165a187981 */ /* 0x000f62000c1e1900 */
[----:B------:R-:W-:Y:S02]  /*1440*/  IADD3.X R13, PT, PT, RZ, R5, RZ, P3, !PT ;  /* 0x00000005ff0d7210 */ /* 0x000fe40001ffe4ff */
[----:B------:R-:W-:Y:S01]  /*1450*/  IADD3 R86, P0, PT, R12, UR15, RZ ;  /* 0x0000000f0c567c10 */ /* 0x000fe2000ff1e0ff */
[----:B------:R-:W5:Y:S01]  /*1460*/  LDG.E R23, desc[UR22][R18.64] ;  /* 0x0000001612177981 */ /* 0x000f62000c1e1900 */
[----:B------:R-:W-:-:S02]  /*1470*/  IADD3.X R89, PT, PT, RZ, R15, RZ, P1, !PT ;  /* 0x0000000fff597210 */ /* 0x000fc40000ffe4ff */
[----:B-1----:R-:W-:Y:S01]  /*1480*/  IADD3 R16, P1, PT, R12, UR4, RZ ;  /* 0x000000040c107c10 */ /* 0x002fe2000ff3e0ff */
[----:B------:R1:W5:Y:S01]  /*1490*/  LDG.E R31, desc[UR22][R12.64] ;  /* 0x000000160c1f7981 */ /* 0x000362000c1e1900 */
[-C--:B------:R-:W-:Y:S02]  /*14a0*/  IADD3 R8, P4, PT, R9, R4.reuse, RZ ;  /* 0x0000000409087210 */ /* 0x080fe40007f9e0ff */
[-C--:B------:R-:W-:Y:S01]  /*14b0*/  IADD3.X R87, PT, PT, RZ, R13.reuse, RZ, P0, !PT ;  /* 0x0000000dff577210 */ /* 0x080fe200007fe4ff */
[----:B------:R-:W5:Y:S01]  /*14c0*/  LDG.E R22, desc[UR22][R88.64] ;  /* 0x0000001658167981 */ /* 0x000f62000c1e1900 */
[----:B------:R-:W-:Y:S02]  /*14d0*/  IADD3 R4, P5, PT, R25, R4, RZ ;  /* 0x0000000419047210 */ /* 0x000fe40007fbe0ff */
[----:B0-----:R-:W-:Y:S01]  /*14e0*/  IADD3 R14, P0, PT, R10, UR15, RZ ;  /* 0x0000000f0a0e7c10 */ /* 0x001fe2000ff1e0ff */
[----:B------:R-:W5:Y:S01]  /*14f0*/  LDG.E R25, desc[UR22][R20.64] ;  /* 0x0000001614197981 */ /* 0x000f62000c1e1900 */
[----:B------:R-:W-:-:S02]  /*1500*/  IADD3.X R17, PT, PT, RZ, R13, RZ, P1, !PT ;  /* 0x0000000dff117210 */ /* 0x000fc40000ffe4ff */
[-C--:B------:R-:W-:Y:S02]  /*1510*/  IADD3.X R9, PT, PT, RZ, R5.reuse, RZ, P4, !PT ;  /* 0x00000005ff097210 */ /* 0x080fe400027fe4ff */
[----:B------:R-:W-:Y:S02]  /*1520*/  IADD3 R70, P1, PT, R10, UR4, RZ ;  /* 0x000000040a467c10 */ /* 0x000fe4000ff3e0ff */
[----:B------:R-:W-:Y:S01]  /*1530*/  IADD3.X R5, PT, PT, RZ, R5, RZ, P5, !PT ;  /* 0x00000005ff057210 */ /* 0x000fe20002ffe4ff */
[----:B------:R0:W5:Y:S01]  /*1540*/  LDG.E R29, desc[UR22][R8.64] ;  /* 0x00000016081d7981 */ /* 0x000162000c1e1900 */
[-C--:B------:R-:W-:Y:S02]  /*1550*/  IADD3.X R15, PT, PT, RZ, R11.reuse, RZ, P0, !PT ;  /* 0x0000000bff0f7210 */ /* 0x080fe400007fe4ff */
[----:B-1----:R-:W-:Y:S01]  /*1560*/  IADD3 R12, P0, PT, R8, UR15, RZ ;  /* 0x0000000f080c7c10 */ /* 0x002fe2000ff1e0ff */
[----:B------:R1:W5:Y:S01]  /*1570*/  LDG.E R28, desc[UR22][R4.64] ;  /* 0x00000016041c7981 */ /* 0x000362000c1e1900 */
[----:B------:R-:W-:-:S02]  /*1580*/  IADD3.X R71, PT, PT, RZ, R11, RZ, P1, !PT ;  /* 0x0000000bff477210 */ /* 0x000fc40000ffe4ff */
[----:B------:R-:W-:Y:S01]  /*1590*/  IADD3 R10, P1, PT, R8, UR4, RZ ;  /* 0x00000004080a7c10 */ /* 0x000fe2000ff3e0ff */
[----:B------:R2:W5:Y:S01]  /*15a0*/  LDG.E R20, desc[UR22][R16.64] ;  /* 0x0000001610147981 */ /* 0x000562000c1e1900 */
[-C--:B------:R-:W-:Y:S02]  /*15b0*/  IADD3.X R13, PT, PT, RZ, R9.reuse, RZ, P0, !PT ;  /* 0x00000009ff0d7210 */ /* 0x080fe400007fe4ff */
[C---:B0-----:R-:W-:Y:S01]  /*15c0*/  IADD3 R8, P2, PT, R4.reuse, UR15, RZ ;  /* 0x0000000f04087c10 */ /* 0x041fe2000ff5e0ff */
[----:B------:R2:W5:Y:S01]  /*15d0*/  LDG.E R19, desc[UR22][R14.64] ;  /* 0x000000160e137981 */ /* 0x000562000c1e1900 */
[----:B-1----:R-:W-:Y:S02]  /*15e0*/  IADD3 R4, P0, PT, R4, UR4, RZ ;  /* 0x0000000404047c10 */ /* 0x002fe4000ff1e0ff */
[----:B------:R-:W-:Y:S01]  /*15f0*/  IADD3.X R11, PT, PT, RZ, R9, RZ, P1, !PT ;  /* 0x00000009ff0b7210 */ /* 0x000fe20000ffe4ff */
[----:B------:R2:W5:Y:S01]  /*1600*/  LDG.E R21, desc[UR22][R86.64] ;  /* 0x0000001656157981 */ /* 0x000562000c1e1900 */
[----:B------:R-:W-:-:S02]  /*1610*/  IADD3.X R9, PT, PT, RZ, R5, RZ, P2, !PT ;  /* 0x00000005ff097210 */ /* 0x000fc400017fe4ff */
[----:B------:R-:W-:Y:S01]  /*1620*/  IADD3.X R5, PT, PT, RZ, R5, RZ, P0, !PT ;  /* 0x00000005ff057210 */ /* 0x000fe200007fe4ff */
[----:B------:R2:W5:Y:S04]  /*1630*/  LDG.E R18, desc[UR22][R70.64] ;  /* 0x0000001646127981 */ /* 0x000568000c1e1900 */
[----:B------:R2:W5:Y:S04]  /*1640*/  LDG.E R17, desc[UR22][R12.64] ;  /* 0x000000160c117981 */ /* 0x000568000c1e1900 */
[----:B------:R2:W5:Y:S04]  /*1650*/  LDG.E R16, desc[UR22][R10.64] ;  /* 0x000000160a107981 */ /* 0x000568000c1e1900 */
[----:B------:R2:W5:Y:S04]  /*1660*/  LDG.E R15, desc[UR22][R8.64] ;  /* 0x00000016080f7981 */ /* 0x000568000c1e1900 */
[----:B------:R2:W5:Y:S02]  /*1670*/  LDG.E R14, desc[UR22][R4.64] ;  /* 0x00000016040e7981 */ /* 0x000564000c1e1900 */
.L_x_0:
[----:B--2---:R-:W0:Y:S01]  /*1680*/  LDC R9, c[0x0][0x360] ;  /* 0x0000d800ff097b82 */ /* 0x004e220000000800 */
[----:B------:R-:W1:Y:S07]  /*1690*/  LDCU UR4, c[0x0][0x468] ;  /* 0x00008d00ff0477ac */ /* 0x000e6e0008000800 */
[----:B------:R-:W2:Y:S01]  /*16a0*/  LDC.64 R4, c[0x0][0x460] ;  /* 0x00011800ff047b82 */ /* 0x000ea20000000a00 */
[----:B-----5:R-:W-:Y:S01]  /*16b0*/  FFMA R11, R75, UR6, RZ ;  /* 0x000000064b0b7c23 */ /* 0x020fe200080000ff */
[----:B0-----:R-:W-:-:S04]  /*16c0*/  IMAD R84, R9, UR26, R84 ;  /* 0x0000001a09547c24 */ /* 0x001fc8000f8e0254 */
[----:B-1----:R-:W-:-:S05]  /*16d0*/  IMAD R9, R84, UR4, RZ ;  /* 0x0000000454097c24 */ /* 0x002fca000f8e02ff */
[----:B--2---:R-:W-:Y:S01]  /*16e0*/  IADD3 R4, P0, PT, R9, R4, RZ ;  /* 0x0000000409047210 */ /* 0x004fe20007f1e0ff */
[C---:B------:R-:W-:Y:S01]  /*16f0*/  FFMA R9, R75.reuse, UR5, RZ ;  /* 0x000000054b097c23 */ /* 0x040fe200080000ff */
[C---:B------:R-:W-:Y:S01]  /*1700*/  FFMA R10, R80.reuse, UR9, R11 ;  /* 0x00000009500a7c23 */ /* 0x040fe2000800000b */
[----:B------:R-:W-:Y:S01]  /*1710*/  FFMA R13, R75, UR7, RZ ;  /* 0x000000074b0d7c23 */ /* 0x000fe200080000ff */
[----:B------:R-:W-:Y:S01]  /*1720*/  IADD3.X R5, PT, PT, RZ, R5, RZ, P0, !PT ;  /* 0x00000005ff057210 */ /* 0x000fe200007fe4ff */
[----:B------:R-:W-:-:S04]  /*1730*/  FFMA R8, R80, UR8, R9 ;  /* 0x0000000850087c23 */ /* 0x000fc80008000009 */
[C---:B------:R-:W-:Y:S01]  /*1740*/  FFMA R8, R83.reuse, UR11, R8 ;  /* 0x0000000b53087c23 */ /* 0x040fe20008000008 */
[----:B------:R-:W-:Y:S01]  /*1750*/  FFMA R12, R2, R75, RZ ;  /* 0x0000004b020c7223 */ /* 0x000fe200000000ff */
[----:B------:R-:W-:Y:S01]  /*1760*/  FFMA R11, R83, UR12, R10 ;  /* 0x0000000c530b7c23 */ /* 0x000fe2000800000a */
[----:B------:R0:W5:Y:S01]  /*1770*/  LDG.E R71, desc[UR22][R4.64] ;  /* 0x0000001604477981 */ /* 0x000162000c1e1900 */
[----:B------:R-:W-:Y:S01]  /*1780*/  FFMA R9, R3, R82, R8 ;  /* 0x0000005203097223 */ /* 0x000fe20000000008 */
[----:B------:R-:W-:Y:S01]  /*1790*/  FFMA R8, R80, UR10, R13 ;  /* 0x0000000a50087c23 */ /* 0x000fe2000800000d */
[C---:B------:R-:W-:Y:S01]  /*17a0*/  FFMA R13, R7.reuse, UR6, RZ ;  /* 0x00000006070d7c23 */ /* 0x040fe200080000ff */
[----:B------:R-:W-:Y:S01]  /*17b0*/  FFMA R75, R7, UR7, RZ ;  /* 0x00000007074b7c23 */ /* 0x000fe200080000ff */
[----:B------:R-:W-:Y:S01]  /*17c0*/  FFMA R10, R0, R9, RZ ;  /* 0x00000009000a7223 */ /* 0x000fe200000000ff */
[----:B------:R-:W-:Y:S01]  /*17d0*/  FFMA R8, R83, UR13, R8 ;  /* 0x0000000d53087c23 */ /* 0x000fe20008000008 */
[----:B------:R-:W-:Y:S01]  /*17e0*/  BSSY.RECONVERGENT B2, `(.L_x_1) ;  /* 0x000003c000027945 */ /* 0x000fe20003800200 */
[----:B0-----:R-:W-:Y:S01]  /*17f0*/  FFMA R5, R67, R80, R12 ;  /* 0x0000005043057223 */ /* 0x001fe2000000000c */
[----:B------:R-:W-:Y:S01]  /*1800*/  FFMA R4, R66, R82, R11 ;  /* 0x0000005242047223 */ /* 0x000fe2000000000b */
[----:B------:R-:W-:Y:S01]  /*1810*/  FFMA R11, R77, UR7, RZ ;  /* 0x000000074d0b7c23 */ /* 0x000fe200080000ff */
[----:B------:R-:W-:Y:S01]  /*1820*/  FFMA R12, R2, R77, RZ ;  /* 0x0000004d020c7223 */ /* 0x000fe200000000ff */
[----:B------:R-:W-:Y:S01]  /*1830*/  FFMA R83, R6, R83, R5 ;  /* 0x0000005306537223 */ /* 0x000fe20000000005 */
[----:B------:R-:W-:Y:S01]  /*1840*/  FFMA R9, R63, R4, R10 ;  /* 0x000000043f097223 */ /* 0x000fe2000000000a */
[-C--:B------:R-:W-:Y:S01]  /*1850*/  FFMA R5, R65, R82.reuse, R8 ;  /* 0x0000005241057223 */ /* 0x080fe20000000008 */
[----:B------:R-:W-:Y:S01]  /*1860*/  FFMA R10, R78, UR10, R11 ;  /* 0x0000000a4e0a7c23 */ /* 0x000fe2000800000b */
[----:B------:R-:W-:Y:S01]  /*1870*/  FFMA R83, R64, R82, R83 ;  /* 0x0000005240537223 */ /* 0x000fe20000000053 */
[----:B------:R-:W-:Y:S01]  /*1880*/  FFMA R11, R67, R78, R12 ;  /* 0x0000004e430b7223 */ /* 0x000fe2000000000c */
[----:B------:R-:W-:Y:S01]  /*1890*/  FFMA R70, R62, R5, R9 ;  /* 0x000000053e467223 */ /* 0x000fe20000000009 */
[C---:B------:R-:W-:Y:S01]  /*18a0*/  FFMA R5, R77.reuse, UR5, RZ ;  /* 0x000000054d057c23 */ /* 0x040fe200080000ff */
[----:B------:R-:W-:Y:S01]  /*18b0*/  FFMA R9, R77, UR6, RZ ;  /* 0x000000064d097c23 */ /* 0x000fe200080000ff */
[----:B------:R-:W-:Y:S01]  /*18c0*/  FFMA R80, R2, R7, RZ ;  /* 0x0000000702507223 */ /* 0x000fe200000000ff */
[----:B------:R-:W-:Y:S01]  /*18d0*/  FADD R70, R83, R70 ;  /* 0x0000004653467221 */ /* 0x000fe20000000000 */
[C---:B------:R-:W-:Y:S01]  /*18e0*/  FFMA R4, R78.reuse, UR8, R5 ;  /* 0x000000084e047c23 */ /* 0x040fe20008000005 */
[----:B------:R-:W-:Y:S01]  /*18f0*/  FFMA R5, R7, UR5, RZ ;  /* 0x0000000507057c23 */ /* 0x000fe200080000ff */
[----:B------:R-:W-:Y:S01]  /*1900*/  FFMA R8, R78, UR9, R9 ;  /* 0x000000094e087c23 */ /* 0x000fe20008000009 */
[----:B------:R-:W-:Y:S01]  /*1910*/  FADD R7, R70, 1.0000000116860974231e-07 ;  /* 0x33d6bf9546077421 */ /* 0x000fe20000000000 */
[C---:B------:R-:W-:Y:S01]  /*1920*/  FFMA R4, R79.reuse, UR11, R4 ;  /* 0x0000000b4f047c23 */ /* 0x040fe20008000004 */
[C---:B------:R-:W-:Y:S01]  /*1930*/  FFMA R12, R74.reuse, UR8, R5 ;  /* 0x000000084a0c7c23 */ /* 0x040fe20008000005 */
[C---:B------:R-:W-:Y:S01]  /*1940*/  FFMA R9, R79.reuse, UR12, R8 ;  /* 0x0000000c4f097c23 */ /* 0x040fe20008000008 */
[----:B------:R-:W-:Y:S01]  /*1950*/  FFMA R10, R79, UR13, R10 ;  /* 0x0000000d4f0a7c23 */ /* 0x000fe2000800000a */
[-C--:B------:R-:W-:Y:S01]  /*1960*/  FFMA R5, R3, R68.reuse, R4 ;  /* 0x0000004403057223 */ /* 0x080fe20000000004 */
[----:B------:R-:W-:Y:S01]  /*1970*/  FFMA R78, R74, UR10, R75 ;  /* 0x0000000a4a4e7c23 */ /* 0x000fe2000800004b */
[-C--:B------:R-:W-:Y:S01]  /*1980*/  FFMA R8, R66, R68.reuse, R9 ;  /* 0x0000004442087223 */ /* 0x080fe20000000009 */
[----:B------:R-:W0:Y:S01]  /*1990*/  MUFU.RCP R4, R7 ;  /* 0x0000000700047308 */ /* 0x000e220000001000 */
[----:B------:R-:W-:Y:S01]  /*19a0*/  FFMA R82, R0, R5, RZ ;  /* 0x0000000500527223 */ /* 0x000fe200000000ff */
[----:B------:R-:W-:Y:S01]  /*19b0*/  FFMA R5, R65, R68, R10 ;  /* 0x0000004441057223 */ /* 0x000fe2000000000a */
[----:B------:R-:W-:Y:S01]  /*19c0*/  FFMA R12, R81, UR11, R12 ;  /* 0x0000000b510c7c23 */ /* 0x000fe2000800000c */
[----:B------:R-:W-:Y:S01]  /*19d0*/  FFMA R11, R6, R79, R11 ;  /* 0x0000004f060b7223 */ /* 0x000fe2000000000b */
[----:B------:R-:W-:Y:S01]  /*19e0*/  FFMA R75, R63, R8, R82 ;  /* 0x000000083f4b7223 */ /* 0x000fe20000000052 */
[----:B------:R-:W-:Y:S01]  /*19f0*/  FFMA R70, R74, UR9, R13 ;  /* 0x000000094a467c23 */ /* 0x000fe2000800000d */
[----:B------:R-:W-:Y:S01]  /*1a00*/  FFMA R13, R67, R74, R80 ;  /* 0x0000004a430d7223 */ /* 0x000fe20000000050 */
[----:B------:R-:W-:Y:S01]  /*1a10*/  FFMA R11, R64, R68, R11 ;  /* 0x00000044400b7223 */ /* 0x000fe2000000000b */
[----:B------:R-:W-:Y:S01]  /*1a20*/  FFMA R10, R62, R5, R75 ;  /* 0x000000053e0a7223 */ /* 0x000fe2000000004b */
[-C--:B------:R-:W-:Y:S01]  /*1a30*/  FFMA R5, R3, R76.reuse, R12 ;  /* 0x0000004c03057223 */ /* 0x080fe2000000000c */
[C---:B------:R-:W-:Y:S01]  /*1a40*/  FFMA R9, R81.reuse, UR12, R70 ;  /* 0x0000000c51097c23 */ /* 0x040fe20008000046 */
[----:B------:R-:W-:Y:S01]  /*1a50*/  FFMA R78, R81, UR13, R78 ;  /* 0x0000000d514e7c23 */ /* 0x000fe2000800004e */
[----:B------:R-:W-:Y:S01]  /*1a60*/  FFMA R13, R6, R81, R13 ;  /* 0x00000051060d7223 */ /* 0x000fe2000000000d */
[----:B------:R-:W-:Y:S01]  /*1a70*/  FFMA R12, R0, R5, RZ ;  /* 0x00000005000c7223 */ /* 0x000fe200000000ff */
[----:B------:R-:W-:Y:S01]  /*1a80*/  FADD R5, R11, R10 ;  /* 0x0000000a0b057221 */ /* 0x000fe20000000000 */
[----:B------:R-:W-:Y:S01]  /*1a90*/  FFMA R8, R66, R76, R9 ;  /* 0x0000004c42087223 */ /* 0x000fe20000000009 */
[----:B0-----:R-:W-:-:S02]  /*1aa0*/  FFMA R9, -R7, R4, 1 ;  /* 0x3f80000007097423 */ /* 0x001fc40000000104 */
[----:B------:R-:W0:Y:S01]  /*1ab0*/  FCHK P0, R5, R7 ;  /* 0x0000000705007302 */ /* 0x000e220000000000 */
[----:B------:R-:W-:Y:S01]  /*1ac0*/  FFMA R11, R63, R8, R12 ;  /* 0x000000083f0b7223 */ /* 0x000fe2000000000c */
[----:B------:R-:W-:Y:S01]  /*1ad0*/  FFMA R70, R4, R9, R4 ;  /* 0x0000000904467223 */ /* 0x000fe20000000004 */
[-C--:B------:R-:W-:Y:S01]  /*1ae0*/  FFMA R9, R65, R76.reuse, R78 ;  /* 0x0000004c41097223 */ /* 0x080fe2000000004e */
[----:B------:R-:W-:Y:S02]  /*1af0*/  FFMA R4, R64, R76, R13 ;  /* 0x0000004c40047223 */ /* 0x000fe4000000000d */
[----:B------:R-:W-:Y:S01]  /*1b00*/  FFMA R75, R5, R70, RZ ;  /* 0x00000046054b7223 */ /* 0x000fe200000000ff */
[----:B------:R-:W-:-:S03]  /*1b10*/  FFMA R9, R62, R9, R11 ;  /* 0x000000093e097223 */ /* 0x000fc6000000000b */
[----:B------:R-:W-:Y:S01]  /*1b20*/  FFMA R8, -R7, R75, R5 ;  /* 0x0000004b07087223 */ /* 0x000fe20000000105 */
[----:B------:R-:W-:-:S03]  /*1b30*/  FADD R4, R4, R9 ;  /* 0x0000000904047221 */ /* 0x000fc60000000000 */
[----:B------:R-:W-:Y:S01]  /*1b40*/  FFMA R70, R70, R8, R75 ;  /* 0x0000000846467223 */ /* 0x000fe2000000004b */
[----:B0-----:R-:W-:Y:S06]  /*1b50*/  @!P0 BRA `(.L_x_2) ;  /* 0x0000000000108947 */ /* 0x001fec0003800000 */
[----:B------:R-:W-:Y:S02]  /*1b60*/  MOV R76, R7 ;  /* 0x00000007004c7202 */ /* 0x000fe40000000f00 */
[----:B------:R-:W-:-:S07]  /*1b70*/  MOV R12, 0x1b90 ;  /* 0x00001b90000c7802 */ /* 0x000fce0000000f00 */
[----:B-----5:R-:W-:Y:S05]  /*1b80*/  CALL.REL.NOINC `($__internal_1_$__cuda_sm3x_div_rn_noftz_f32_slowpath) ;  /* 0x0000005000687944 */ /* 0x020fea0003c00000 */
[----:B------:R-:W-:-:S07]  /*1b90*/  MOV R70, R5 ;  /* 0x0000000500467202 */ /* 0x000fce0000000f00 */
.L_x_2:
[----:B------:R-:W-:Y:S05]  /*1ba0*/  BSYNC.RECONVERGENT B2 ;  /* 0x0000000000027941 */ /* 0x000fea0003800200 */
.L_x_1:
[----:B------:R-:W0:Y:S01]  /*1bb0*/  MUFU.RCP R8, R7 ;  /* 0x0000000700087308 */ /* 0x000e220000001000 */
[----:B------:R-:W-:Y:S07]  /*1bc0*/  BSSY.RECONVERGENT B2, `(.L_x_3) ;  /* 0x000000d000027945 */ /* 0x000fee0003800200 */
[----:B------:R-:W1:Y:S01]  /*1bd0*/  FCHK P0, R4, R7 ;  /* 0x0000000704007302 */ /* 0x000e620000000000 */
[----:B0-----:R-:W-:-:S04]  /*1be0*/  FFMA R5, -R7, R8, 1 ;  /* 0x3f80000007057423 */ /* 0x001fc80000000108 */
[----:B------:R-:W-:-:S04]  /*1bf0*/  FFMA R9, R8, R5, R8 ;  /* 0x0000000508097223 */ /* 0x000fc80000000008 */
[----:B------:R-:W-:-:S04]  /*1c00*/  FFMA R68, R4, R9, RZ ;  /* 0x0000000904447223 */ /* 0x000fc800000000ff */
[----:B------:R-:W-:-:S04]  /*1c10*/  FFMA R5, -R7, R68, R4 ;  /* 0x0000004407057223 */ /* 0x000fc80000000104 */
[----:B------:R-:W-:Y:S01]  /*1c20*/  FFMA R68, R9, R5, R68 ;  /* 0x0000000509447223 */ /* 0x000fe20000000044 */
[----:B-1----:R-:W-:Y:S06]  /*1c30*/  @!P0 BRA `(.L_x_4) ;  /* 0x0000000000148947 */ /* 0x002fec0003800000 */
[----:B------:R-:W-:Y:S02]  /*1c40*/  MOV R5, R4 ;  /* 0x0000000400057202 */ /* 0x000fe40000000f00 */
[----:B------:R-:W-:Y:S02]  /*1c50*/  MOV R76, R7 ;  /* 0x00000007004c7202 */ /* 0x000fe40000000f00 */
[----:B------:R-:W-:-:S07]  /*1c60*/  MOV R12, 0x1c80 ;  /* 0x00001c80000c7802 */ /* 0x000fce0000000f00 */
[----:B-----5:R-:W-:Y:S05]  /*1c70*/  CALL.REL.NOINC `($__internal_1_$__cuda_sm3x_div_rn_noftz_f32_slowpath) ;  /* 0x00000050002c7944 */ /* 0x020fea0003c00000 */
[----:B------:R-:W-:-:S07]  /*1c80*/  MOV R68, R5 ;  /* 0x0000000500447202 */ /* 0x000fce0000000f00 */
.L_x_4:
[----:B------:R-:W-:Y:S05]  /*1c90*/  BSYNC.RECONVERGENT B2 ;  /* 0x0000000000027941 */ /* 0x000fea0003800200 */
.L_x_3:
[----:B------:R-:W-:Y:S01]  /*1ca0*/  FFMA R4, R0, UR11, RZ ;  /* 0x0000000b00047c23 */ /* 0x000fe200080000ff */
[----:B------:R-:W-:Y:S01]  /*1cb0*/  BSSY.RECONVERGENT B2, `(.L_x_5) ;  /* 0x00002f8000027945 */ /* 0x000fe20003800200 */
[----:B------:R-:W-:Y:S01]  /*1cc0*/  HFMA2 R8, -RZ, RZ, 0, 0 ;  /* 0x00000000ff087431 */ /* 0x000fe200000001ff */
[----:B------:R-:W-:Y:S01]  /*1cd0*/  CS2R R74, SRZ ;  /* 0x00000000004a7805 */ /* 0x000fe2000001ff00 */
[----:B------:R-:W-:Y:S01]  /*1ce0*/  FFMA R5, R63, UR12, R4 ;  /* 0x0000000c3f057c23 */ /* 0x000fe20008000004 */
[----:B------:R-:W-:Y:S02]  /*1cf0*/  MOV R77, RZ ;  /* 0x000000ff004d7202 */ /* 0x000fe40000000f00 */
[----:B------:R-:W-:Y:S02]  /*1d00*/  CS2R R78, SRZ ;  /* 0x00000000004e7805 */ /* 0x000fe4000001ff00 */
[----:B------:R-:W-:Y:S01]  /*1d10*/  CS2R R80, SRZ ;  /* 0x0000000000507805 */ /* 0x000fe2000001ff00 */
[----:B------:R-:W-:-:S04]  /*1d20*/  FFMA R5, R62, UR13, R5 ;  /* 0x0000000d3e057c23 */ /* 0x000fc80008000005 */
[----:B------:R-:W-:Y:S01]  /*1d30*/  FADD R4, R6, R5 ;  /* 0x0000000506047221 */ /* 0x000fe20000000000 */
[----:B------:R-:W-:-:S04]  /*1d40*/  CS2R R6, SRZ ;  /* 0x0000000000067805 */ /* 0x000fc8000001ff00 */
[----:B------:R-:W-:-:S13]  /*1d50*/  FSETP.GTU.AND P0, PT, R4, 0.20000000298023223877, PT ;  /* 0x3e4ccccd0400780b */ /* 0x000fda0003f0c000 */
[----:B------:R-:W-:Y:S05]  /*1d60*/  @!P0 BRA `(.L_x_6) ;  /* 0x0000002c00b08947 */ /* 0x000fea0003800000 */
[----:B------:R-:W0:Y:S01]  /*1d70*/  S2R R74, SR_TID.X ;  /* 0x00000000004a7919 */ /* 0x000e220000002100 */
[----:B------:R-:W0:Y:S08]  /*1d80*/  S2UR UR4, SR_CTAID.X ;  /* 0x00000000000479c3 */ /* 0x000e300000002500 */
[----:B------:R-:W0:Y:S08]  /*1d90*/  LDC R5, c[0x0][0x360] ;  /* 0x0000d800ff057b82 */ /* 0x000e300000000800 */
[----:B------:R-:W1:Y:S08]  /*1da0*/  LDC.64 R6, c[0x0][0x468] ;  /* 0x00011a00ff067b82 */ /* 0x000e700000000a00 */
[----:B------:R-:W2:Y:S08]  /*1db0*/  LDC.64 R8, c[0x0][0x460] ;  /* 0x00011800ff087b82 */ /* 0x000eb00000000a00 */
[----:B------:R-:W3:Y:S01]  /*1dc0*/  LDC.64 R10, c[0x0][0x4d8] ;  /* 0x00013600ff0a7b82 */ /* 0x000ee20000000a00 */
[----:B0-----:R-:W-:Y:S01]  /*1dd0*/  IMAD R5, R5, UR4, R74 ;  /* 0x0000000405057c24 */ /* 0x001fe2000f8e024a */
[----:B------:R-:W0:Y:S06]  /*1de0*/  LDCU UR4, c[0x0][0x578] ;  /* 0x0000af00ff0477ac */ /* 0x000e2c0008000800 */
[----:B------:R-:W4:Y:S01]  /*1df0*/  LDC.64 R12, c[0x0][0x4d0] ;  /* 0x00013400ff0c7b82 */ /* 0x000f220000000a00 */
[----:B-1----:R-:W-:Y:S01]  /*1e00*/  IMAD R75, R5, R6, RZ ;  /* 0x00000006054b7224 */ /* 0x002fe200078e02ff */
[----:B------:R-:W-:-:S04]  /*1e10*/  LEA R81, R7, R7, 0x1 ;  /* 0x0000000707517211 */ /* 0x000fc800078e08ff */
[----:B--2---:R-:W-:-:S04]  /*1e20*/  IADD3 R80, P0, PT, R75, R8, RZ ;  /* 0x000000084b507210 */ /* 0x004fc80007f1e0ff */
[----:B------:R-:W-:Y:S02]  /*1e30*/  IADD3.X R6, PT, PT, RZ, R9, RZ, P0, !PT ;  /* 0x00000009ff067210 */ /* 0x000fe400007fe4ff */
[----:B------:R-:W-:Y:S01]  /*1e40*/  IADD3 R78, P0, PT, R80, R7, RZ ;  /* 0x00000007504e7210 */ /* 0x000fe20007f1e0ff */
[----:B---3--:R-:W-:Y:S01]  /*1e50*/  IMAD R5, R5, R10, RZ ;  /* 0x0000000a05057224 */ /* 0x008fe200078e02ff */
[----:B------:R-:W-:Y:S02]  /*1e60*/  LEA R8, P1, R7, R80, 0x1 ;  /* 0x0000005007087211 */ /* 0x000fe400078208ff */
[----:B------:R-:W-:Y:S02]  /*1e70*/  IADD3.X R79, PT, PT, RZ, R6, RZ, P0, !PT ;  /* 0x00000006ff4f7210 */ /* 0x000fe400007fe4ff */
[----:B------:R-:W-:Y:S02]  /*1e80*/  IADD3 R80, P0, PT, R81, R80, RZ ;  /* 0x0000005051507210 */ /* 0x000fe40007f1e0ff */
[----:B------:R-:W-:Y:S01]  /*1e90*/  IADD3.X R9, PT, PT, RZ, R6, RZ, P1, !PT ;  /* 0x00000006ff097210 */ /* 0x000fe20000ffe4ff */
[----:B------:R-:W5:Y:S01]  /*1ea0*/  LDG.E R78, desc[UR22][R78.64] ;  /* 0x000000164e4e7981 */ /* 0x000f62000c1e1900 */
[----:B----4-:R-:W-:-:S02]  /*1eb0*/  IADD3 R82, P2, PT, R5, R12, RZ ;  /* 0x0000000c05527210 */ /* 0x010fc40007f5e0ff */
[----:B------:R-:W-:Y:S01]  /*1ec0*/  IADD3.X R81, PT, PT, RZ, R6, RZ, P0, !PT ;  /* 0x00000006ff517210 */ /* 0x000fe200007fe4ff */
[----:B------:R-:W-:Y:S01]  /*1ed0*/  FADD R74, -R73, R0 ;  /* 0x00000000494a7221 */ /* 0x000fe20000000100 */
[----:B------:R-:W-:Y:S01]  /*1ee0*/  IADD3.X R83, PT, PT, RZ, R13, RZ, P2, !PT ;  /* 0x0000000dff537210 */ /* 0x000fe200017fe4ff */
[----:B------:R-:W-:Y:S01]  /*1ef0*/  FADD R7, -R72, R63 ;  /* 0x0000003f48077221 */ /* 0x000fe20000000100 */
[----:B------:R-:W-:Y:S01]  /*1f00*/  IADD3 R12, P1, PT, R82, R11, RZ ;  /* 0x0000000b520c7210 */ /* 0x000fe20007f3e0ff */
[----:B------:R-:W5:Y:S01]  /*1f10*/  LDG.E R80, desc[UR22][R80.64] ;  /* 0x0000001650507981 */ /* 0x000f62000c1e1900 */
[----:B------:R-:W-:Y:S02]  /*1f20*/  LEA R10, P0, R11, R82, 0x1 ;  /* 0x000000520b0a7211 */ /* 0x000fe400078008ff */
[-C--:B------:R-:W-:Y:S01]  /*1f30*/  IADD3.X R13, PT, PT, RZ, R83.reuse, RZ, P1, !PT ;  /* 0x00000053ff0d7210 */ /* 0x080fe20000ffe4ff */
[----:B------:R-:W5:Y:S01]  /*1f40*/  LDG.E R6, desc[UR22][R82.64] ;  /* 0x0000001652067981 */ /* 0x000f62000c1e1900 */
[----:B------:R-:W-:-:S03]  /*1f50*/  IADD3.X R11, PT, PT, RZ, R83, RZ, P0, !PT ;  /* 0x00000053ff0b7210 */ /* 0x000fc600007fe4ff */
[----:B------:R-:W5:Y:S04]  /*1f60*/  LDG.E R77, desc[UR22][R12.64] ;  /* 0x000000160c4d7981 */ /* 0x000f68000c1e1900 */
[----:B------:R-:W5:Y:S01]  /*1f70*/  LDG.E R79, desc[UR22][R10.64] ;  /* 0x000000160a4f7981 */ /* 0x000f62000c1e1900 */
[----:B------:R-:W-:-:S03]  /*1f80*/  FFMA R72, R74, R74, RZ ;  /* 0x0000004a4a487223 */ /* 0x000fc600000000ff */
[----:B------:R1:W5:Y:S01]  /*1f90*/  LDG.E R75, desc[UR22][R8.64] ;  /* 0x00000016084b7981 */ /* 0x000362000c1e1900 */
[----:B------:R-:W-:Y:S01]  /*1fa0*/  FFMA R5, R7, R7, R72 ;  /* 0x0000000707057223 */ /* 0x000fe20000000048 */
[----:B-1----:R-:W-:-:S04]  /*1fb0*/  FADD R8, -R69, R62 ;  /* 0x0000003e45087221 */ /* 0x002fc80000000100 */
[----:B------:R-:W-:-:S05]  /*1fc0*/  FFMA R5, R8, R8, R5 ;  /* 0x0000000808057223 */ /* 0x000fca0000000005 */
[----:B------:R-:W-:Y:S01]  /*1fd0*/  IADD3 R9, PT, PT, R5, -0xd000000, RZ ;  /* 0xf300000005097810 */ /* 0x000fe20007ffe0ff */
[----:B------:R1:W2:Y:S03]  /*1fe0*/  MUFU.RSQ R72, R5 ;  /* 0x0000000500487308 */ /* 0x0002a60000001400 */
[----:B------:R-:W-:Y:S01]  /*1ff0*/  ISETP.GT.U32.AND P0, PT, R9, 0x727fffff, PT ;  /* 0x727fffff0900780c */ /* 0x000fe20003f04070 */
[----:B------:R-:W-:Y:S01]  /*2000*/  BSSY.RECONVERGENT B0, `(.L_x_7) ;  /* 0x000000a000007945 */ /* 0x000fe20003800200 */
[----:B0-----:R-:W-:-:S11]  /*2010*/  ISETP.NE.AND P2, PT, RZ, UR4, PT ;  /* 0x00000004ff007c0c */ /* 0x001fd6000bf45270 */
[----:B-1----:R-:W-:Y:S05]  /*2020*/  @!P0 BRA `(.L_x_8) ;  /* 0x00000000000c8947 */ /* 0x002fea0003800000 */
[----:B------:R-:W-:-:S07]  /*2030*/  MOV R10, 0x2050 ;  /* 0x00002050000a7802 */ /* 0x000fce0000000f00 */
[----:B--2--5:R-:W-:Y:S05]  /*2040*/  CALL.REL.NOINC `($__internal_0_$__cuda_sm20_sqrt_rn_f32_slowpath) ;  /* 0x0000004800e07944 */ /* 0x024fea0003c00000 */
[----:B------:R-:W-:Y:S05]  /*2050*/  BRA `(.L_x_9) ;  /* 0x0000000000107947 */ /* 0x000fea0003800000 */
.L_x_8:
[----:B--2---:R-:W-:Y:S01]  /*2060*/  FMUL.FTZ R10, R5, R72 ;  /* 0x00000048050a7220 */ /* 0x004fe20000410000 */
[----:B------:R-:W-:-:S03]  /*2070*/  FMUL.FTZ R72, R72, 0.5 ;  /* 0x3f00000048487820 */ /* 0x000fc60000410000 */
[----:B------:R-:W-:-:S04]  /*2080*/  FFMA R5, -R10, R10, R5 ;  /* 0x0000000a0a057223 */ /* 0x000fc80000000105 */
[----:B------:R-:W-:-:S07]  /*2090*/  FFMA R73, R5, R72, R10 ;  /* 0x0000004805497223 */ /* 0x000fce000000000a */
.L_x_9:
[----:B------:R-:W-:Y:S05]  /*20a0*/  BSYNC.RECONVERGENT B0 ;  /* 0x0000000000007941 */ /* 0x000fea0003800200 */
.L_x_7:
[----:B------:R-:W0:Y:S01]  /*20b0*/  MUFU.RCP R10, R73 ;  /* 0x00000049000a7308 */ /* 0x000e220000001000 */
[----:B------:R-:W-:Y:S07]  /*20c0*/  BSSY.RECONVERGENT B3, `(.L_x_10) ;  /* 0x000000d000037945 */ /* 0x000fee0003800200 */
[----:B------:R-:W1:Y:S01]  /*20d0*/  FCHK P0, R74, R73 ;  /* 0x000000494a007302 */ /* 0x000e620000000000 */
[----:B0-----:R-:W-:-:S04]  /*20e0*/  FFMA R5, R10, -R73, 1 ;  /* 0x3f8000000a057423 */ /* 0x001fc80000000849 */
[----:B------:R-:W-:-:S04]  /*20f0*/  FFMA R5, R10, R5, R10 ;  /* 0x000000050a057223 */ /* 0x000fc8000000000a */
[----:B------:R-:W-:-:S04]  /*2100*/  FFMA R72, R74, R5, RZ ;  /* 0x000000054a487223 */ /* 0x000fc800000000ff */
[----:B------:R-:W-:-:S04]  /*2110*/  FFMA R9, R72, -R73, R74 ;  /* 0x8000004948097223 */ /* 0x000fc8000000004a */
[----:B------:R-:W-:Y:S01]  /*2120*/  FFMA R72, R5, R9, R72 ;  /* 0x0000000905487223 */ /* 0x000fe20000000048 */
[----:B-1----:R-:W-:Y:S06]  /*2130*/  @!P0 BRA `(.L_x_11) ;  /* 0x0000000000148947 */ /* 0x002fec0003800000 */
[----:B------:R-:W-:Y:S02]  /*2140*/  MOV R5, R74 ;  /* 0x0000004a00057202 */ /* 0x000fe40000000f00 */
[----:B------:R-:W-:Y:S02]  /*2150*/  MOV R76, R73 ;  /* 0x00000049004c7202 */ /* 0x000fe40000000f00 */
[----:B------:R-:W-:-:S07]  /*2160*/  MOV R12, 0x2180 ;  /* 0x00002180000c7802 */ /* 0x000fce0000000f00 */
[----:B-----5:R-:W-:Y:S05]  /*2170*/  CALL.REL.NOINC `($__internal_1_$__cuda_sm3x_div_rn_noftz_f32_slowpath) ;  /* 0x0000004800ec7944 */ /* 0x020fea0003c00000 */
[----:B------:R-:W-:-:S07]  /*2180*/  MOV R72, R5 ;  /* 0x0000000500487202 */ /* 0x000fce0000000f00 */
.L_x_11:
[----:B------:R-:W-:Y:S05]  /*2190*/  BSYNC.RECONVERGENT B3 ;  /* 0x0000000000037941 */ /* 0x000fea0003800200 */
.L_x_10:
        /* <DEDUP_REMOVED lines=14> */
.L_x_13:
[----:B------:R-:W-:Y:S05]  /*2280*/  BSYNC.RECONVERGENT B3 ;  /* 0x0000000000037941 */ /* 0x000fea0003800200 */
.L_x_12:
        /* <DEDUP_REMOVED lines=13> */
.L_x_15:
[----:B------:R-:W-:Y:S05]  /*2360*/  BSYNC.RECONVERGENT B3 ;  /* 0x0000000000037941 */ /* 0x000fea0003800200 */
.L_x_14:
[----:B------:R-:W-:Y:S01]  /*2370*/  FMUL R61, R61, 0.28209480643272399902 ;  /* 0x3e906ebb3d3d7820 */ /* 0x000fe20000400000 */
[----:B------:R-:W-:Y:S01]  /*2380*/  FMUL R60, R60, 0.28209480643272399902 ;  /* 0x3e906ebb3c3c7820 */ /* 0x000fe20000400000 */
[----:B------:R-:W-:Y:S01]  /*2390*/  FMUL R59, R59, 0.28209480643272399902 ;  /* 0x3e906ebb3b3b7820 */ /* 0x000fe20000400000 */
[----:B------:R-:W-:Y:S06]  /*23a0*/  @!P2 BRA `(.L_x_16) ;  /* 0x000000040060a947 */ /* 0x000fec0003800000 */
[----:B------:R-:W0:Y:S01]  /*23b0*/  LDCU UR4, c[0x0][0x578] ;  /* 0x0000af00ff0477ac */ /* 0x000e220008000800 */
[----:B------:R-:W-:Y:S01]  /*23c0*/  FMUL R7, R69, 0.48860251903533935547 ;  /* 0x3efa2a1c45077820 */ /* 0x000fe20000400000 */
[----:B------:R-:W-:-:S03]  /*23d0*/  FMUL R10, R5, 0.48860251903533935547 ;  /* 0x3efa2a1c050a7820 */ /* 0x000fc60000400000 */
[-C--:B------:R-:W-:Y:S01]  /*23e0*/  FFMA R58, R58, -R7.reuse, R61 ;  /* 0x800000073a3a7223 */ /* 0x080fe2000000003d */
[-C--:B------:R-:W-:Y:S01]  /*23f0*/  FFMA R9, R56, -R7.reuse, R60 ;  /* 0x8000000738097223 */ /* 0x080fe2000000003c */
[----:B------:R-:W-:Y:S01]  /*2400*/  FFMA R8, R55, -R7, R59 ;  /* 0x8000000737087223 */ /* 0x000fe2000000003b */
[----:B------:R-:W-:Y:S01]  /*2410*/  FMUL R59, R72, 0.48860251903533935547 ;  /* 0x3efa2a1c483b7820 */ /* 0x000fe20000400000 */
[-C--:B------:R-:W-:Y:S01]  /*2420*/  FFMA R57, R57, R10.reuse, R58 ;  /* 0x0000000a39397223 */ /* 0x080fe2000000003a */
[-C--:B------:R-:W-:Y:S01]  /*2430*/  FFMA R54, R54, R10.reuse, R9 ;  /* 0x0000000a36367223 */ /* 0x080fe20000000009 */
[----:B------:R-:W-:Y:S02]  /*2440*/  FFMA R53, R53, R10, R8 ;  /* 0x0000000a35357223 */ /* 0x000fe40000000008 */
[-C--:B------:R-:W-:Y:S01]  /*2450*/  FFMA R61, R52, -R59.reuse, R57 ;  /* 0x8000003b343d7223 */ /* 0x080fe20000000039 */
[-C--:B------:R-:W-:Y:S01]  /*2460*/  FFMA R60, R51, -R59.reuse, R54 ;  /* 0x8000003b333c7223 */ /* 0x080fe20000000036 */
[----:B------:R-:W-:Y:S01]  /*2470*/  FFMA R59, R50, -R59, R53 ;  /* 0x8000003b323b7223 */ /* 0x000fe20000000035 */
[----:B0-----:R-:W-:-:S09]  /*2480*/  UISETP.NE.AND UP0, UPT, UR4, 0x1, UPT ;  /* 0x000000010400788c */ /* 0x001fd2000bf05270 */
[----:B------:R-:W-:Y:S05]  /*2490*/  BRA.U !UP0, `(.L_x_16) ;  /* 0x0000000508247547 */ /* 0x000fea000b800000 */
[----:B------:R-:W-:Y:S01]  /*24a0*/  FMUL R11, R5, R5 ;  /* 0x00000005050b7220 */ /* 0x000fe20000400000 */
[-C--:B------:R-:W-:Y:S01]  /*24b0*/  FMUL R13, R69, R72.reuse ;  /* 0x00000048450d7220 */ /* 0x080fe20000400000 */
[----:B------:R-:W-:Y:S01]  /*24c0*/  FMUL R8, R72, R72 ;  /* 0x0000004848087220 */ /* 0x000fe20000400000 */
[-C--:B------:R-:W-:Y:S01]  /*24d0*/  FMUL R9, R5, R69.reuse ;  /* 0x0000004505097220 */ /* 0x080fe20000400000 */
[----:B------:R-:W-:Y:S01]  /*24e0*/  FADD R51, R11, R11 ;  /* 0x0000000b0b337221 */ /* 0x000fe20000000000 */
[----:B------:R-:W-:Y:S01]  /*24f0*/  FMUL R10, R13, 1.0925484895706176758 ;  /* 0x3f8bd8a10d0a7820 */ /* 0x000fe20000400000 */
[----:B------:R-:W-:Y:S01]  /*2500*/  FMUL R7, R69, R69 ;  /* 0x0000004545077220 */ /* 0x000fe20000400000 */
[----:B------:R-:W-:Y:S01]  /*2510*/  FMUL R9, R9, -1.0925484895706176758 ;  /* 0xbf8bd8a109097820 */ /* 0x000fe20000400000 */
[----:B------:R-:W-:Y:S01]  /*2520*/  FADD R50, -R8, R51 ;  /* 0x0000003308327221 */ /* 0x000fe20000000100 */
[-C--:B------:R-:W-:Y:S01]  /*2530*/  FFMA R47, R47, R10.reuse, R60 ;  /* 0x0000000a2f2f7223 */ /* 0x080fe2000000003c */
[-C--:B------:R-:W-:Y:S01]  /*2540*/  FFMA R12, R49, R10.reuse, R61 ;  /* 0x0000000a310c7223 */ /* 0x080fe2000000003d */
[----:B------:R-:W-:Y:S01]  /*2550*/  FFMA R46, R46, R10, R59 ;  /* 0x0000000a2e2e7223 */ /* 0x000fe2000000003b */
[----:B------:R-:W-:Y:S01]  /*2560*/  FADD R50, -R7, R50 ;  /* 0x0000003207327221 */ /* 0x000fe20000000100 */
[-C--:B------:R-:W-:Y:S01]  /*2570*/  FFMA R47, R40, R9.reuse, R47 ;  /* 0x00000009282f7223 */ /* 0x080fe2000000002f */
[-C--:B------:R-:W-:Y:S01]  /*2580*/  FFMA R45, R45, R9.reuse, R12 ;  /* 0x000000092d2d7223 */ /* 0x080fe2000000000c */
[----:B------:R-:W-:Y:S01]  /*2590*/  FMUL R10, R5, R72 ;  /* 0x00000048050a7220 */ /* 0x000fe20000400000 */
[----:B------:R-:W-:Y:S01]  /*25a0*/  FMUL R50, R50, 0.3153915703296661377 ;  /* 0x3ea17b0132327820 */ /* 0x000fe20000400000 */
[----:B------:R-:W-:Y:S01]  /*25b0*/  FFMA R46, R39, R9, R46 ;  /* 0x00000009272e7223 */ /* 0x000fe2000000002e */
[----:B------:R-:W-:Y:S01]  /*25c0*/  UISETP.GE.U32.AND UP0, UPT, UR4, 0x3, UPT ;  /* 0x000000030400788c */ /* 0x000fe2000bf06070 */
[----:B------:R-:W-:Y:S01]  /*25d0*/  FMUL R10, R10, -1.0925484895706176758 ;  /* 0xbf8bd8a10a0a7820 */ /* 0x000fe20000400000 */
[-C--:B------:R-:W-:Y:S01]  /*25e0*/  FFMA R47, R38, R50.reuse, R47 ;  /* 0x00000032262f7223 */ /* 0x080fe2000000002f */
[-C--:B------:R-:W-:Y:S01]  /*25f0*/  FFMA R44, R44, R50.reuse, R45 ;  /* 0x000000322c2c7223 */ /* 0x080fe2000000002d */
[----:B------:R-:W-:Y:S01]  /*2600*/  FADD R38, R8, -R7 ;  /* 0x8000000708267221 */ /* 0x000fe20000000000 */
[----:B------:R-:W-:Y:S01]  /*2610*/  FFMA R46, R37, R50, R46 ;  /* 0x00000032252e7223 */ /* 0x000fe2000000002e */
[-C--:B------:R-:W-:Y:S01]  /*2620*/  FFMA R47, R36, R10.reuse, R47 ;  /* 0x0000000a242f7223 */ /* 0x080fe2000000002f */
[-C--:B------:R-:W-:Y:S01]  /*2630*/  FFMA R43, R43, R10.reuse, R44 ;  /* 0x0000000a2b2b7223 */ /* 0x080fe2000000002c */
[----:B------:R-:W-:Y:S01]  /*2640*/  FMUL R59, R38, 0.54627424478530883789 ;  /* 0x3f0bd8a1263b7820 */ /* 0x000fe20000400000 */
[----:B------:R-:W-:-:S03]  /*2650*/  FFMA R46, R35, R10, R46 ;  /* 0x0000000a232e7223 */ /* 0x000fc6000000002e */
[-C--:B------:R-:W-:Y:S01]  /*2660*/  FFMA R61, R48, R59.reuse, R43 ;  /* 0x0000003b303d7223 */ /* 0x080fe2000000002b */
[-C--:B------:R-:W-:Y:S01]  /*2670*/  FFMA R60, R42, R59.reuse, R47 ;  /* 0x0000003b2a3c7223 */ /* 0x080fe2000000002f */
[----:B------:R-:W-:Y:S01]  /*2680*/  FFMA R59, R41, R59, R46 ;  /* 0x0000003b293b7223 */ /* 0x000fe2000000002e */
[----:B------:R-:W-:Y:S06]  /*2690*/  BRA.U !UP0, `(.L_x_16) ;  /* 0x0000000108a47547 */ /* 0x000fec000b800000 */
[----:B------:R-:W-:Y:S01]  /*26a0*/  FMUL R9, R69, -0.59004360437393188477 ;  /* 0xbf170d1945097820 */ /* 0x000fe20000400000 */
[C---:B------:R-:W-:Y:S01]  /*26b0*/  FFMA R12, R8.reuse, 3, -R7 ;  /* 0x40400000080c7823 */ /* 0x040fe20000000807 */
[----:B------:R-:W-:Y:S01]  /*26c0*/  FFMA R10, R11, 4, -R8 ;  /* 0x408000000b0a7823 */ /* 0x000fe20000000808 */
[----:B------:R-:W-:Y:S01]  /*26d0*/  FMUL R36, R13, 2.8906114101409912109 ;  /* 0x4038ffc70d247820 */ /* 0x000fe20000400000 */
[----:B------:R-:W-:Y:S01]  /*26e0*/  FMUL R69, R69, -0.45704579353332519531 ;  /* 0xbeea01e845457820 */ /* 0x000fe20000400000 */
[----:B------:R-:W-:Y:S01]  /*26f0*/  FMUL R9, R9, R12 ;  /* 0x0000000c09097220 */ /* 0x000fe20000400000 */
[----:B------:R-:W-:Y:S01]  /*2700*/  FFMA R12, R8, -3, R51 ;  /* 0xc0400000080c7823 */ /* 0x000fe20000000033 */
[----:B------:R-:W-:Y:S01]  /*2710*/  FADD R10, -R7, R10 ;  /* 0x0000000a070a7221 */ /* 0x000fe20000000100 */
[----:B------:R-:W-:Y:S01]  /*2720*/  FMUL R36, R36, R5 ;  /* 0x0000000524247220 */ /* 0x000fe20000400000 */
[-C--:B------:R-:W-:Y:S01]  /*2730*/  FFMA R34, R34, R9.reuse, R61 ;  /* 0x0000000922227223 */ /* 0x080fe2000000003d */
[-C--:B------:R-:W-:Y:S01]  /*2740*/  FFMA R60, R27, R9.reuse, R60 ;  /* 0x000000091b3c7223 */ /* 0x080fe2000000003c */
[----:B------:R-:W-:Y:S01]  /*2750*/  FFMA R9, R26, R9, R59 ;  /* 0x000000091a097223 */ /* 0x000fe2000000003b */
[----:B------:R-:W-:Y:S01]  /*2760*/  FMUL R11, R5, 1.4453057050704956055 ;  /* 0x3fb8ffc7050b7820 */ /* 0x000fe20000400000 */
[----:B------:R-:W-:Y:S01]  /*2770*/  FFMA R12, R7, -3, R12 ;  /* 0xc0400000070c7823 */ /* 0x000fe2000000000c */
[----:B------:R-:W-:Y:S01]  /*2780*/  FMUL R5, R5, 0.37317633628845214844 ;  /* 0x3ebf10f805057820 */ /* 0x000fe20000400000 */
[-C--:B------:R-:W-:Y:S01]  /*2790*/  FFMA R33, R33, R36.reuse, R34 ;  /* 0x0000002421217223 */ /* 0x080fe20000000022 */
[----:B------:R-:W-:Y:S01]  /*27a0*/  FMUL R69, R10, R69 ;  /* 0x000000450a457220 */ /* 0x000fe20000400000 */
[-C--:B------:R-:W-:Y:S01]  /*27b0*/  FFMA R60, R25, R36.reuse, R60 ;  /* 0x00000024193c7223 */ /* 0x080fe2000000003c */
[----:B------:R-:W-:Y:S01]  /*27c0*/  FFMA R9, R24, R36, R9 ;  /* 0x0000002418097223 */ /* 0x000fe20000000009 */
[----:B------:R-:W-:Y:S01]  /*27d0*/  FFMA R13, R7, -3, R8 ;  /* 0xc0400000070d7823 */ /* 0x000fe20000000008 */
[----:B------:R-:W-:Y:S01]  /*27e0*/  FMUL R5, R5, R12 ;  /* 0x0000000c05057220 */ /* 0x000fe20000400000 */
[----:B------:R-:W-:Y:S01]  /*27f0*/  FMUL R7, R72, -0.45704579353332519531 ;  /* 0xbeea01e848077820 */ /* 0x000fe20000400000 */
[-C--:B------:R-:W-:Y:S01]  /*2800*/  FFMA R32, R32, R69.reuse, R33 ;  /* 0x0000004520207223 */ /* 0x080fe20000000021 */
[-C--:B------:R-:W-:Y:S01]  /*2810*/  FFMA R60, R23, R69.reuse, R60 ;  /* 0x00000045173c7223 */ /* 0x080fe2000000003c */
[----:B------:R-:W-:Y:S01]  /*2820*/  FFMA R9, R22, R69, R9 ;  /* 0x0000004516097223 */ /* 0x000fe20000000009 */
[----:B------:R-:W-:Y:S01]  /*2830*/  FMUL R7, R10, R7 ;  /* 0x000000070a077220 */ /* 0x000fe20000400000 */
[-C--:B------:R-:W-:Y:S01]  /*2840*/  FFMA R31, R31, R5.reuse, R32 ;  /* 0x000000051f1f7223 */ /* 0x080fe20000000020 */
[-C--:B------:R-:W-:Y:S01]  /*2850*/  FFMA R60, R21, R5.reuse, R60 ;  /* 0x00000005153c7223 */ /* 0x080fe2000000003c */
[----:B------:R-:W-:Y:S01]  /*2860*/  FFMA R9, R20, R5, R9 ;  /* 0x0000000514097223 */ /* 0x000fe20000000009 */
[----:B------:R-:W-:Y:S01]  /*2870*/  FMUL R11, R38, R11 ;  /* 0x0000000b260b7220 */ /* 0x000fe20000400000 */
[----:B------:R-:W-:Y:S01]  /*2880*/  FMUL R72, R72, -0.59004360437393188477 ;  /* 0xbf170d1948487820 */ /* 0x000fe20000400000 */
[-C--:B------:R-:W-:Y:S01]  /*2890*/  FFMA R30, R30, R7.reuse, R31 ;  /* 0x000000071e1e7223 */ /* 0x080fe2000000001f */
[-C--:B------:R-:W-:Y:S01]  /*28a0*/  FFMA R60, R19, R7.reuse, R60 ;  /* 0x00000007133c7223 */ /* 0x080fe2000000003c */
[----:B------:R-:W-:Y:S01]  /*28b0*/  FFMA R9, R18, R7, R9 ;  /* 0x0000000712097223 */ /* 0x000fe20000000009 */
[----:B------:R-:W-:Y:S01]  /*28c0*/  FMUL R13, R72, R13 ;  /* 0x0000000d480d7220 */ /* 0x000fe20000400000 */
[-C--:B------:R-:W-:Y:S01]  /*28d0*/  FFMA R29, R29, R11.reuse, R30 ;  /* 0x0000000b1d1d7223 */ /* 0x080fe2000000001e */
[-C--:B------:R-:W-:Y:S01]  /*28e0*/  FFMA R60, R17, R11.reuse, R60 ;  /* 0x0000000b113c7223 */ /* 0x080fe2000000003c */
[----:B------:R-:W-:-:S02]  /*28f0*/  FFMA R9, R16, R11, R9 ;  /* 0x0000000b10097223 */ /* 0x000fc40000000009 */
[-C--:B------:R-:W-:Y:S01]  /*2900*/  FFMA R61, R28, R13.reuse, R29 ;  /* 0x0000000d1c3d7223 */ /* 0x080fe2000000001d */
[-C--:B------:R-:W-:Y:S01]  /*2910*/  FFMA R60, R15, R13.reuse, R60 ;  /* 0x0000000d0f3c7223 */ /* 0x080fe2000000003c */
[----:B------:R-:W-:-:S07]  /*2920*/  FFMA R59, R14, R13, R9 ;  /* 0x0000000d0e3b7223 */ /* 0x000fce0000000009 */
.L_x_16:
[----:B------:R-:W0:Y:S01]  /*2930*/  LDC R20, c[0x0][0x824] ;  /* 0x00020900ff147b82 */ /* 0x000e220000000800 */
[----:B-----5:R-:W-:Y:S01]  /*2940*/  FMUL R8, R78, R80 ;  /* 0x000000504e087220 */ /* 0x020fe20000400000 */
[----:B------:R-:W-:Y:S01]  /*2950*/  FMUL R10, R71, R78 ;  /* 0x0000004e470a7220 */ /* 0x000fe20000400000 */
[-C--:B------:R-:W-:Y:S01]  /*2960*/  FMUL R7, R80, R80.reuse ;  /* 0x0000005050077220 */ /* 0x080fe20000400000 */
[-C--:B------:R-:W-:Y:S01]  /*2970*/  FMUL R5, R75, R75.reuse ;  /* 0x0000004b4b057220 */ /* 0x080fe20000400000 */
[CCC-:B------:R-:W-:Y:S01]  /*2980*/  FFMA R11, R71.reuse, R75.reuse, R8.reuse ;  /* 0x0000004b470b7223 */ /* 0x1c0fe20000000008 */
[CC--:B------:R-:W-:Y:S01]  /*2990*/  FFMA R13, -R71.reuse, R75.reuse, R8 ;  /* 0x0000004b470d7223 */ /* 0x0c0fe20000000108 */
[----:B------:R-:W-:Y:S01]  /*29a0*/  FMUL R71, R71, R80 ;  /* 0x0000005047477220 */ /* 0x000fe20000400000 */
[C---:B------:R-:W-:Y:S01]  /*29b0*/  FFMA R9, R78.reuse, R78, R7 ;  /* 0x0000004e4e097223 */ /* 0x040fe20000000007 */
[CCC-:B------:R-:W-:Y:S01]  /*29c0*/  FFMA R12, R75.reuse, R80.reuse, -R10.reuse ;  /* 0x000000504b0c7223 */ /* 0x1c0fe2000000080a */
[----:B------:R-:W-:Y:S01]  /*29d0*/  FFMA R10, R75, R80, R10 ;  /* 0x000000504b0a7223 */ /* 0x000fe2000000000a */
[CCC-:B------:R-:W-:Y:S01]  /*29e0*/  FFMA R8, R78.reuse, R75.reuse, -R71.reuse ;  /* 0x0000004b4e087223 */ /* 0x1c0fe20000000847 */
[C---:B------:R-:W-:Y:S01]  /*29f0*/  FFMA R71, R78.reuse, R75, R71 ;  /* 0x0000004b4e477223 */ /* 0x040fe20000000047 */
[----:B------:R-:W-:Y:S01]  /*2a00*/  FADD R9, R9, R9 ;  /* 0x0000000909097221 */ /* 0x000fe20000000000 */
[----:B------:R-:W-:Y:S01]  /*2a10*/  FADD R7, R5, R7 ;  /* 0x0000000705077221 */ /* 0x000fe20000000000 */
[----:B------:R-:W-:Y:S01]  /*2a20*/  FFMA R78, R78, R78, R5 ;  /* 0x0000004e4e4e7223 */ /* 0x000fe20000000005 */
[----:B------:R-:W-:Y:S01]  /*2a30*/  FADD R71, R71, R71 ;  /* 0x0000004747477221 */ /* 0x000fe20000000000 */
[----:B------:R-:W-:Y:S01]  /*2a40*/  FADD R14, R10, R10 ;  /* 0x0000000a0a0e7221 */ /* 0x000fe20000000000 */
[----:B------:R-:W-:Y:S01]  /*2a50*/  FADD R5, R13, R13 ;  /* 0x0000000d0d057221 */ /* 0x000fe20000000000 */
[----:B------:R-:W-:Y:S01]  /*2a60*/  FADD R10, -R9, 1 ;  /* 0x3f800000090a7421 */ /* 0x000fe20000000100 */
[C---:B------:R-:W-:Y:S01]  /*2a70*/  FFMA R9, R6.reuse, R71, RZ ;  /* 0x0000004706097223 */ /* 0x040fe200000000ff */
[----:B------:R-:W-:Y:S01]  /*2a80*/  FADD R7, R7, R7 ;  /* 0x0000000707077221 */ /* 0x000fe20000000000 */
[-C--:B------:R-:W-:Y:S01]  /*2a90*/  FFMA R13, R6, R5.reuse, RZ ;  /* 0x00000005060d7223 */ /* 0x080fe200000000ff */
[----:B------:R-:W-:Y:S01]  /*2aa0*/  FFMA R18, RZ, R5, RZ ;  /* 0x00000005ff127223 */ /* 0x000fe200000000ff */
[----:B------:R-:W-:Y:S01]  /*2ab0*/  FFMA R15, RZ, R10, R9 ;  /* 0x0000000aff0f7223 */ /* 0x000fe20000000009 */
[----:B0-----:R-:W-:Y:S01]  /*2ac0*/  FMUL R9, R20, 0.5 ;  /* 0x3f00000014097820 */ /* 0x001fe20000400000 */
[-C--:B------:R-:W-:Y:S01]  /*2ad0*/  FFMA R19, RZ, R14.reuse, R13 ;  /* 0x0000000eff137223 */ /* 0x080fe2000000000d */
[-CC-:B------:R-:W-:Y:S01]  /*2ae0*/  FFMA R21, R77, R14.reuse, R18.reuse ;  /* 0x0000000e4d157223 */ /* 0x180fe20000000012 */
[----:B------:R-:W-:Y:S01]  /*2af0*/  FFMA R14, RZ, R14, R18 ;  /* 0x0000000eff0e7223 */ /* 0x000fe20000000012 */
[----:B------:R-:W-:Y:S01]  /*2b00*/  FMUL R18, R9, 0.63661974668502807617 ;  /* 0x3f22f98309127820 */ /* 0x000fe20000400000 */
[----:B------:R-:W-:Y:S01]  /*2b10*/  FADD R7, -R7, 1 ;  /* 0x3f80000007077421 */ /* 0x000fe20000000100 */
[----:B------:R-:W-:Y:S01]  /*2b20*/  FFMA R16, RZ, R71, RZ ;  /* 0x00000047ff107223 */ /* 0x000fe200000000ff */
[----:B------:R-:W-:Y:S01]  /*2b30*/  FADD R8, R8, R8 ;  /* 0x0000000808087221 */ /* 0x000fe20000000000 */
[----:B------:R-:W0:Y:S01]  /*2b40*/  F2I.NTZ R24, R18 ;  /* 0x0000001200187305 */ /* 0x000e220000203100 */
[-C--:B------:R-:W-:Y:S01]  /*2b50*/  FFMA R5, R6, R7.reuse, RZ ;  /* 0x0000000706057223 */ /* 0x080fe200000000ff */
[----:B------:R-:W-:Y:S01]  /*2b60*/  FFMA R6, RZ, R7, RZ ;  /* 0x00000007ff067223 */ /* 0x000fe200000000ff */
[----:B------:R-:W-:Y:S01]  /*2b70*/  FADD R78, R78, R78 ;  /* 0x0000004e4e4e7221 */ /* 0x000fe20000000000 */
[C---:B------:R-:W-:Y:S01]  /*2b80*/  FFMA R17, R77.reuse, R10, R16 ;  /* 0x0000000a4d117223 */ /* 0x040fe20000000010 */
[----:B------:R-:W-:Y:S01]  /*2b90*/  FADD R12, R12, R12 ;  /* 0x0000000c0c0c7221 */ /* 0x000fe20000000000 */
[-C--:B------:R-:W-:Y:S01]  /*2ba0*/  FFMA R5, RZ, R8.reuse, R5 ;  /* 0x00000008ff057223 */ /* 0x080fe20000000005 */
[-CC-:B------:R-:W-:Y:S01]  /*2bb0*/  FFMA R77, R77, R8.reuse, R6.reuse ;  /* 0x000000084d4d7223 */ /* 0x180fe20000000006 */
[----:B------:R-:W-:Y:S01]  /*2bc0*/  FFMA R13, RZ, R8, R6 ;  /* 0x00000008ff0d7223 */ /* 0x000fe20000000006 */
[----:B------:R-:W-:Y:S01]  /*2bd0*/  FADD R78, -R78, 1 ;  /* 0x3f8000004e4e7421 */ /* 0x000fe20000000100 */
[----:B------:R-:W-:Y:S01]  /*2be0*/  FADD R8, R11, R11 ;  /* 0x0000000b0b087221 */ /* 0x000fe20000000000 */
[----:B------:R-:W-:Y:S01]  /*2bf0*/  FFMA R16, RZ, R10, R16 ;  /* 0x0000000aff107223 */ /* 0x000fe20000000010 */
[----:B------:R-:W-:Y:S01]  /*2c00*/  FSETP.GE.AND P0, PT, |R9|, 105615, PT ;  /* 0x47ce47800900780b */ /* 0x000fe20003f06200 */
[----:B------:R-:W-:Y:S01]  /*2c10*/  FFMA R6, RZ, R12, R15 ;  /* 0x0000000cff067223 */ /* 0x000fe2000000000f */
[----:B------:R-:W-:Y:S01]  /*2c20*/  FFMA R7, RZ, R78, R19 ;  /* 0x0000004eff077223 */ /* 0x000fe20000000013 */
[----:B------:R-:W-:Y:S01]  /*2c30*/  FFMA R5, RZ, R8, R5 ;  /* 0x00000008ff057223 */ /* 0x000fe20000000005 */
[----:B0-----:R-:W-:Y:S01]  /*2c40*/  I2FP.F32.S32 R20, R24 ;  /* 0x0000001800147245 */ /* 0x001fe20000201400 */
[-C--:B------:R-:W-:Y:S01]  /*2c50*/  FFMA R10, RZ, R12.reuse, R17 ;  /* 0x0000000cff0a7223 */ /* 0x080fe20000000011 */
[C---:B------:R-:W-:Y:S01]  /*2c60*/  FFMA R12, R79.reuse, R12, R16 ;  /* 0x0000000c4f0c7223 */ /* 0x040fe20000000010 */
[-C--:B------:R-:W-:Y:S01]  /*2c70*/  FFMA R21, RZ, R78.reuse, R21 ;  /* 0x0000004eff157223 */ /* 0x080fe20000000015 */
[C---:B------:R-:W-:Y:S01]  /*2c80*/  FFMA R78, R79.reuse, R78, R14 ;  /* 0x0000004e4f4e7223 */ /* 0x040fe2000000000e */
[-C--:B------:R-:W-:Y:S01]  /*2c90*/  FFMA R13, R79, R8.reuse, R13 ;  /* 0x000000084f0d7223 */ /* 0x080fe2000000000d */
[----:B------:R-:W-:Y:S01]  /*2ca0*/  FFMA R77, RZ, R8, R77 ;  /* 0x00000008ff4d7223 */ /* 0x000fe2000000004d */
[CC--:B------:R-:W-:Y:S01]  /*2cb0*/  FFMA R11, R6.reuse, R6.reuse, RZ ;  /* 0x00000006060b7223 */ /* 0x0c0fe200000000ff */
[-C--:B------:R-:W-:Y:S01]  /*2cc0*/  FFMA R16, R6, R7.reuse, RZ ;  /* 0x0000000706107223 */ /* 0x080fe200000000ff */
[-C--:B------:R-:W-:Y:S01]  /*2cd0*/  FFMA R18, R7, R7.reuse, RZ ;  /* 0x0000000707127223 */ /* 0x080fe200000000ff */
[C---:B------:R-:W-:Y:S01]  /*2ce0*/  FFMA R8, R5.reuse, R6, RZ ;  /* 0x0000000605087223 */ /* 0x040fe200000000ff */
[C---:B------:R-:W-:Y:S01]  /*2cf0*/  FFMA R14, R5.reuse, R7, RZ ;  /* 0x00000007050e7223 */ /* 0x040fe200000000ff */
[----:B------:R-:W-:Y:S01]  /*2d00*/  FFMA R6, R5, R5, RZ ;  /* 0x0000000505067223 */ /* 0x000fe200000000ff */
[----:B------:R-:W-:Y:S01]  /*2d10*/  FFMA R17, R20, -1.5707962512969970703, R9 ;  /* 0xbfc90fda14117823 */ /* 0x000fe20000000009 */
[CC--:B------:R-:W-:Y:S01]  /*2d20*/  FFMA R11, R10.reuse, R10.reuse, R11 ;  /* 0x0000000a0a0b7223 */ /* 0x0c0fe2000000000b */
[-C--:B------:R-:W-:Y:S01]  /*2d30*/  FFMA R5, R10, R21.reuse, R16 ;  /* 0x000000150a057223 */ /* 0x080fe20000000010 */
[-C--:B------:R-:W-:Y:S01]  /*2d40*/  FFMA R15, R21, R21.reuse, R18 ;  /* 0x00000015150f7223 */ /* 0x080fe20000000012 */
[C---:B------:R-:W-:Y:S01]  /*2d50*/  FFMA R10, R77.reuse, R10, R8 ;  /* 0x0000000a4d0a7223 */ /* 0x040fe20000000008 */
[C---:B------:R-:W-:Y:S01]  /*2d60*/  FFMA R18, R77.reuse, R21, R14 ;  /* 0x000000154d127223 */ /* 0x040fe2000000000e */
[----:B------:R-:W-:Y:S01]  /*2d70*/  FFMA R8, R77, R77, R6 ;  /* 0x0000004d4d087223 */ /* 0x000fe20000000006 */
[----:B------:R-:W-:Y:S01]  /*2d80*/  FFMA R17, R20, -7.5497894158615963534e-08, R17 ;  /* 0xb3a2216814117823 */ /* 0x000fe20000000011 */
[-C--:B------:R-:W-:Y:S01]  /*2d90*/  FFMA R14, R12, R78.reuse, R5 ;  /* 0x0000004e0c0e7223 */ /* 0x080fe20000000005 */
[-C--:B------:R-:W-:Y:S01]  /*2da0*/  FFMA R15, R78, R78.reuse, R15 ;  /* 0x0000004e4e0f7223 */ /* 0x080fe2000000000f */
[C---:B------:R-:W-:Y:S01]  /*2db0*/  FFMA R6, R13.reuse, R78, R18 ;  /* 0x0000004e0d067223 */ /* 0x040fe20000000012 */
[-C--:B------:R-:W-:Y:S01]  /*2dc0*/  FFMA R16, R12, R12.reuse, R11 ;  /* 0x0000000c0c107223 */ /* 0x080fe2000000000b */
[C---:B------:R-:W-:Y:S01]  /*2dd0*/  FFMA R7, R13.reuse, R12, R10 ;  /* 0x0000000c0d077223 */ /* 0x040fe2000000000a */
[----:B------:R-:W-:Y:S01]  /*2de0*/  FFMA R8, R13, R13, R8 ;  /* 0x0000000d0d087223 */ /* 0x000fe20000000008 */
[----:B------:R-:W-:Y:S01]  /*2df0*/  FFMA R18, R20, -5.3903029534742383927e-15, R17 ;  /* 0xa7c234c514127823 */ /* 0x000fe20000000011 */
[----:B------:R-:W-:Y:S01]  /*2e00*/  FADD R75, R61, 0.5 ;  /* 0x3f0000003d4b7421 */ /* 0x000fe20000000000 */
[----:B------:R-:W-:Y:S01]  /*2e10*/  FADD R77, R60, 0.5 ;  /* 0x3f0000003c4d7421 */ /* 0x000fe20000000000 */
[----:B------:R-:W-:Y:S01]  /*2e20*/  FADD R78, R59, 0.5 ;  /* 0x3f0000003b4e7421 */ /* 0x000fe20000000000 */
[----:B------:R-:W-:Y:S06]  /*2e30*/  @!P0 BRA `(.L_x_17) ;  /* 0x0000000400788947 */ /* 0x000fec0003800000 */
[----:B------:R-:W-:-:S13]  /*2e40*/  FSETP.NEU.AND P0, PT, |R9|, +INF , PT ;  /* 0x7f8000000900780b */ /* 0x000fda0003f0d200 */
[----:B------:R-:W-:Y:S01]  /*2e50*/  @!P0 FMUL R18, RZ, R9 ;  /* 0x00000009ff128220 */ /* 0x000fe20000400000 */
[----:B------:R-:W-:Y:S01]  /*2e60*/  @!P0 MOV R24, RZ ;  /* 0x000000ff00188202 */ /* 0x000fe20000000f00 */
[----:B------:R-:W-:Y:S06]  /*2e70*/  @!P0 BRA `(.L_x_17) ;  /* 0x0000000400688947 */ /* 0x000fec0003800000 */
[----:B------:R-:W-:Y:S01]  /*2e80*/  SHF.L.U32 R5, R9, 0x8, RZ ;  /* 0x0000000809057819 */ /* 0x000fe200000006ff */
[----:B------:R-:W-:Y:S01]  /*2e90*/  HFMA2 R25, -RZ, RZ, 0, 0 ;  /* 0x00000000ff197431 */ /* 0x000fe200000001ff */
[----:B------:R-:W-:Y:S01]  /*2ea0*/  MOV R27, RZ ;  /* 0x000000ff001b7202 */ /* 0x000fe20000000f00 */
[----:B------:R-:W-:Y:S01]  /*2eb0*/  HFMA2 R18, -RZ, RZ, 0, 0 ;  /* 0x00000000ff127431 */ /* 0x000fe200000001ff */
[----:B------:R-:W-:Y:S01]  /*2ec0*/  LOP3.LUT R5, R5, 0x80000000, RZ, 0xfc, !PT ;  /* 0x8000000005057812 */ /* 0x000fe200078efcff */
[----:B------:R-:W0:Y:S01]  /*2ed0*/  LDCU.64 UR14, c[0x4][URZ] ;  /* 0x01000000ff0e77ac */ /* 0x000e220008000a00 */
[----:B------:R-:W-:-:S05]  /*2ee0*/  UMOV UR4, URZ ;  /* 0x000000ff00047c82 */ /* 0x000fca0008000000 */
.L_x_18:
[----:B0-----:R-:W-:Y:S02]  /*2ef0*/  MOV R12, UR14 ;  /* 0x0000000e000c7c02 */ /* 0x001fe40008000f00 */
[----:B------:R-:W-:-:S05]  /*2f00*/  MOV R13, UR15 ;  /* 0x0000000f000d7c02 */ /* 0x000fca0008000f00 */
[----:B------:R-:W2:Y:S01]  /*2f10*/  LDG.E.CONSTANT R10, desc[UR22][R12.64] ;  /* 0x000000160c0a7981 */ /* 0x000ea2000c1e9900 */
[----:B------:R-:W-:Y:S01]  /*2f20*/  UIADD3 UR4, UPT, UPT, UR4, 0x1, URZ ;  /* 0x0000000104047890 */ /* 0x000fe2000fffe0ff */
[C---:B------:R-:W-:Y:S01]  /*2f30*/  ISETP.EQ.AND P0, PT, R18.reuse, RZ, PT ;  /* 0x000000ff1200720c */ /* 0x040fe20003f02270 */
[----:B------:R-:W-:Y:S01]  /*2f40*/  UIADD3 UR14, UP1, UPT, UR14, 0x4, URZ ;  /* 0x000000040e0e7890 */ /* 0x000fe2000ff3e0ff */
[C---:B------:R-:W-:Y:S01]  /*2f50*/  ISETP.EQ.AND P1, PT, R18.reuse, 0x4, PT ;  /* 0x000000041200780c */ /* 0x040fe20003f22270 */
[----:B------:R-:W-:Y:S01]  /*2f60*/  UISETP.NE.AND UP0, UPT, UR4, 0x6, UPT ;  /* 0x000000060400788c */ /* 0x000fe2000bf05270 */
[C---:B------:R-:W-:Y:S01]  /*2f70*/  ISETP.EQ.AND P2, PT, R18.reuse, 0x8, PT ;  /* 0x000000081200780c */ /* 0x040fe20003f42270 */
[----:B------:R-:W-:Y:S01]  /*2f80*/  UIADD3.X UR15, UPT, UPT, URZ, UR15, URZ, UP1, !UPT ;  /* 0x0000000fff0f7290 */ /* 0x000fe20008ffe4ff */
[C---:B------:R-:W-:Y:S02]  /*2f90*/  ISETP.EQ.AND P3, PT, R18.reuse, 0xc, PT ;  /* 0x0000000c1200780c */ /* 0x040fe40003f62270 */
[----:B------:R-:W-:-:S02]  /*2fa0*/  ISETP.EQ.AND P4, PT, R18, 0x10, PT ;  /* 0x000000101200780c */ /* 0x000fc40003f82270 */
[C---:B------:R-:W-:Y:S02]  /*2fb0*/  ISETP.EQ.AND P5, PT, R18.reuse, 0x14, PT ;  /* 0x000000141200780c */ /* 0x040fe40003fa2270 */
[----:B------:R-:W-:Y:S01]  /*2fc0*/  IADD3 R18, PT, PT, R18, 0x4, RZ ;  /* 0x0000000412127810 */ /* 0x000fe20007ffe0ff */
[----:B--2---:R-:W-:-:S03]  /*2fd0*/  IMAD.WIDE.U32 R10, R10, R5, RZ ;  /* 0x000000050a0a7225 */ /* 0x004fc600078e00ff */
[----:B------:R-:W-:-:S04]  /*2fe0*/  IADD3 R10, P6, PT, R10, R25, RZ ;  /* 0x000000190a0a7210 */ /* 0x000fc80007fde0ff */
[----:B------:R-:W-:Y:S02]  /*2ff0*/  IADD3.X R25, PT, PT, R11, R27, RZ, P6, !PT ;  /* 0x0000001b0b197210 */ /* 0x000fe400037fe4ff */
[-C--:B------:R-:W-:Y:S02]  /*3000*/  @P0 MOV R17, R10.reuse ;  /* 0x0000000a00110202 */ /* 0x080fe40000000f00 */
[-C--:B------:R-:W-:Y:S02]  /*3010*/  @P1 MOV R20, R10.reuse ;  /* 0x0000000a00141202 */ /* 0x080fe40000000f00 */
[-C--:B------:R-:W-:Y:S02]  /*3020*/  @P2 MOV R21, R10.reuse ;  /* 0x0000000a00152202 */ /* 0x080fe40000000f00 */
[-C--:B------:R-:W-:Y:S02]  /*3030*/  @P3 MOV R22, R10.reuse ;  /* 0x0000000a00163202 */ /* 0x080fe40000000f00 */
[----:B------:R-:W-:-:S02]  /*3040*/  @P4 MOV R23, R10 ;  /* 0x0000000a00174202 */ /* 0x000fc40000000f00 */
[----:B------:R-:W-:Y:S01]  /*3050*/  @P5 MOV R19, R10 ;  /* 0x0000000a00135202 */ /* 0x000fe20000000f00 */
[----:B------:R-:W-:Y:S06]  /*3060*/  BRA.U UP0, `(.L_x_18) ;  /* 0xfffffffd00a07547 */ /* 0x000fec000b83ffff */
[----:B------:R-:W-:-:S04]  /*3070*/  SHF.R.U32.HI R5, RZ, 0x17, R9 ;  /* 0x00000017ff057819 */ /* 0x000fc80000011609 */
[C---:B------:R-:W-:Y:S02]  /*3080*/  LOP3.LUT R10, R5.reuse, 0xe0, RZ, 0xc0, !PT ;  /* 0x000000e0050a7812 */ /* 0x040fe400078ec0ff */
[----:B------:R-:W-:Y:S02]  /*3090*/  LOP3.LUT P6, RZ, R5, 0x1f, RZ, 0xc0, !PT ;  /* 0x0000001f05ff7812 */ /* 0x000fe400078cc0ff */
[----:B------:R-:W-:-:S04]  /*30a0*/  IADD3 R10, PT, PT, R10, -0x80, RZ ;  /* 0xffffff800a0a7810 */ /* 0x000fc80007ffe0ff */
[----:B------:R-:W-:-:S04]  /*30b0*/  SHF.R.U32.HI R10, RZ, 0x5, R10 ;  /* 0x00000005ff0a7819 */ /* 0x000fc8000001160a */
[----:B------:R-:W-:-:S04]  /*30c0*/  LEA R12, -R10, RZ, 0x2 ;  /* 0x000000ff0a0c7211 */ /* 0x000fc800078e11ff */
[C---:B------:R-:W-:Y:S02]  /*30d0*/  ISETP.EQ.AND P3, PT, R12.reuse, -0x18, PT ;  /* 0xffffffe80c00780c */ /* 0x040fe40003f62270 */
[C---:B------:R-:W-:Y:S02]  /*30e0*/  ISETP.EQ.AND P4, PT, R12.reuse, -0x14, PT ;  /* 0xffffffec0c00780c */ /* 0x040fe40003f82270 */
[C---:B------:R-:W-:Y:S02]  /*30f0*/  ISETP.EQ.AND P2, PT, R12.reuse, -0x10, PT ;  /* 0xfffffff00c00780c */ /* 0x040fe40003f42270 */
[C---:B------:R-:W-:Y:S02]  /*3100*/  ISETP.EQ.AND P1, PT, R12.reuse, -0xc, PT ;  /* 0xfffffff40c00780c */ /* 0x040fe40003f22270 */
[C---:B------:R-:W-:Y:S02]  /*3110*/  ISETP.EQ.AND P0, PT, R12.reuse, -0x8, PT ;  /* 0xfffffff80c00780c */ /* 0x040fe40003f02270 */
[----:B------:R-:W-:-:S03]  /*3120*/  ISETP.EQ.AND P5, PT, R12, RZ, PT ;  /* 0x000000ff0c00720c */ /* 0x000fc60003fa2270 */
[-C--:B------:R-:W-:Y:S02]  /*3130*/  @P3 MOV R10, R17.reuse ;  /* 0x00000011000a3202 */ /* 0x080fe40000000f00 */
[C---:B------:R-:W-:Y:S02]  /*3140*/  ISETP.EQ.AND P3, PT, R12.reuse, -0x4, PT ;  /* 0xfffffffc0c00780c */ /* 0x040fe40003f62270 */
[----:B------:R-:W-:Y:S02]  /*3150*/  @P4 MOV R11, R17 ;  /* 0x00000011000b4202 */ /* 0x000fe40000000f00 */
[----:B------:R-:W-:Y:S02]  /*3160*/  @P4 MOV R10, R20 ;  /* 0x00000014000a4202 */ /* 0x000fe40000000f00 */
[----:B------:R-:W-:Y:S02]  /*3170*/  ISETP.EQ.AND P4, PT, R12, 0x4, PT ;  /* 0x000000040c00780c */ /* 0x000fe40003f82270 */
[----:B------:R-:W-:-:S02]  /*3180*/  @P2 MOV R10, R21 ;  /* 0x00000015000a2202 */ /* 0x000fc40000000f00 */
[----:B------:R-:W-:Y:S02]  /*3190*/  @P1 MOV R10, R22 ;  /* 0x00000016000a1202 */ /* 0x000fe40000000f00 */
[----:B------:R-:W-:Y:S02]  /*31a0*/  @P0 MOV R10, R23 ;  /* 0x00000017000a0202 */ /* 0x000fe40000000f00 */
[----:B------:R-:W-:Y:S02]  /*31b0*/  @P2 MOV R11, R20 ;  /* 0x00000014000b2202 */ /* 0x000fe40000000f00 */
[----:B------:R-:W-:Y:S02]  /*31c0*/  @P3 MOV R10, R19 ;  /* 0x00000013000a3202 */ /* 0x000fe40000000f00 */
[----:B------:R-:W-:Y:S02]  /*31d0*/  @P1 MOV R11, R21 ;  /* 0x00000015000b1202 */ /* 0x000fe40000000f00 */
[----:B------:R-:W-:-:S02]  /*31e0*/  @P5 MOV R10, R25 ;  /* 0x00000019000a5202 */ /* 0x000fc40000000f00 */
[----:B------:R-:W-:Y:S02]  /*31f0*/  @P0 MOV R11, R22 ;  /* 0x00000016000b0202 */ /* 0x000fe40000000f00 */
[----:B------:R-:W-:Y:S02]  /*3200*/  @P3 MOV R11, R23 ;  /* 0x00000017000b3202 */ /* 0x000fe40000000f00 */
[----:B------:R-:W-:Y:S02]  /*3210*/  @P5 MOV R11, R19 ;  /* 0x00000013000b5202 */ /* 0x000fe40000000f00 */
[----:B------:R-:W-:Y:S02]  /*3220*/  @P4 MOV R11, R25 ;  /* 0x00000019000b4202 */ /* 0x000fe40000000f00 */
[----:B------:R-:W-:Y:S01]  /*3230*/  MOV R18, R10 ;  /* 0x0000000a00127202 */ /* 0x000fe20000000f00 */
[----:B------:R-:W-:Y:S06]  /*3240*/  @!P6 BRA `(.L_x_19) ;  /* 0x00000000002ce947 */ /* 0x000fec0003800000 */
[----:B------:R-:W-:Y:S02]  /*3250*/  @P2 MOV R10, R17 ;  /* 0x00000011000a2202 */ /* 0x000fe40000000f00 */
[----:B------:R-:W-:Y:S02]  /*3260*/  @P1 MOV R10, R20 ;  /* 0x00000014000a1202 */ /* 0x000fe40000000f00 */
[----:B------:R-:W-:Y:S02]  /*3270*/  @P0 MOV R10, R21 ;  /* 0x00000015000a0202 */ /* 0x000fe40000000f00 */
[----:B------:R-:W-:Y:S02]  /*3280*/  ISETP.EQ.AND P0, PT, R12, 0x8, PT ;  /* 0x000000080c00780c */ /* 0x000fe40003f02270 */
[----:B------:R-:W-:Y:S02]  /*3290*/  @P3 MOV R10, R22 ;  /* 0x00000016000a3202 */ /* 0x000fe40000000f00 */
[----:B------:R-:W-:-:S02]  /*32a0*/  @P5 MOV R10, R23 ;  /* 0x00000017000a5202 */ /* 0x000fc40000000f00 */
[----:B------:R-:W-:Y:S02]  /*32b0*/  @P4 MOV R10, R19 ;  /* 0x00000013000a4202 */ /* 0x000fe40000000f00 */
[----:B------:R-:W-:-:S04]  /*32c0*/  LOP3.LUT R5, R5, 0x1f, RZ, 0xc0, !PT ;  /* 0x0000001f05057812 */ /* 0x000fc800078ec0ff */
[----:B------:R-:W-:Y:S02]  /*32d0*/  SHF.L.W.U32.HI R18, R11, R5, R18 ;  /* 0x000000050b127219 */ /* 0x000fe40000010e12 */
[----:B------:R-:W-:-:S04]  /*32e0*/  @P0 MOV R10, R25 ;  /* 0x00000019000a0202 */ /* 0x000fc80000000f00 */
[----:B------:R-:W-:-:S07]  /*32f0*/  SHF.L.W.U32.HI R11, R10, R5, R11 ;  /* 0x000000050a0b7219 */ /* 0x000fce0000010e0b */
.L_x_19:
[C---:B------:R-:W-:Y:S01]  /*3300*/  SHF.L.W.U32.HI R24, R11.reuse, 0x2, R18 ;  /* 0x000000020b187819 */ /* 0x040fe20000010e12 */
[----:B------:R-:W-:Y:S01]  /*3310*/  UMOV UR14, 0x54442d19 ;  /* 0x54442d19000e7882 */ /* 0x000fe20000000000 */
[----:B------:R-:W-:Y:S01]  /*3320*/  SHF.L.U32 R11, R11, 0x2, RZ ;  /* 0x000000020b0b7819 */ /* 0x000fe200000006ff */
[----:B------:R-:W-:Y:S01]  /*3330*/  UMOV UR15, 0x3bf921fb ;  /* 0x3bf921fb000f7882 */ /* 0x000fe20000000000 */
[----:B------:R-:W-:Y:S02]  /*3340*/  SHF.R.S32.HI R5, RZ, 0x1f, R24 ;  /* 0x0000001fff057819 */ /* 0x000fe40000011418 */
[----:B------:R-:W-:Y:S02]  /*3350*/  ISETP.GE.AND P0, PT, R9, RZ, PT ;  /* 0x000000ff0900720c */ /* 0x000fe40003f06270 */
[C---:B------:R-:W-:Y:S02]  /*3360*/  LOP3.LUT R12, R5.reuse, R11, RZ, 0x3c, !PT ;  /* 0x0000000b050c7212 */ /* 0x040fe400078e3cff */
[----:B------:R-:W-:-:S02]  /*3370*/  LOP3.LUT R13, R5, R24, RZ, 0x3c, !PT ;  /* 0x00000018050d7212 */ /* 0x000fc400078e3cff */
[----:B------:R-:W-:Y:S02]  /*3380*/  SHF.R.U32.HI R18, RZ, 0x1e, R18 ;  /* 0x0000001eff127819 */ /* 0x000fe40000011612 */
[----:B------:R-:W0:Y:S01]  /*3390*/  I2F.F64.S64 R10, R12 ;  /* 0x0000000c000a7312 */ /* 0x000e220000301c00 */
[C---:B------:R-:W-:Y:S02]  /*33a0*/  LOP3.LUT R9, R24.reuse, R9, RZ, 0x3c, !PT ;  /* 0x0000000918097212 */ /* 0x040fe400078e3cff */
[----:B------:R-:W-:Y:S02]  /*33b0*/  LEA.HI R24, R24, R18, RZ, 0x1 ;  /* 0x0000001218187211 */ /* 0x000fe400078f08ff */
[----:B------:R-:W-:Y:S02]  /*33c0*/  ISETP.GE.AND P1, PT, R9, RZ, PT ;  /* 0x000000ff0900720c */ /* 0x000fe40003f26270 */
[----:B------:R-:W-:-:S04]  /*33d0*/  IADD3 R5, PT, PT, -R24, RZ, RZ ;  /* 0x000000ff18057210 */ /* 0x000fc80007ffe1ff */
[----:B------:R-:W-:Y:S01]  /*33e0*/  @!P0 MOV R24, R5 ;  /* 0x0000000500188202 */ /* 0x000fe20000000f00 */
[----:B0-----:R-:W-:-:S10]  /*33f0*/  DMUL R10, R10, UR14 ;  /* 0x0000000e0a0a7c28 */ /* 0x001fd40008000000 */
[----:B------:R-:W0:Y:S02]  /*3400*/  F2F.F32.F64 R10, R10 ;  /* 0x0000000a000a7310 */ /* 0x000e240000301000 */
[----:B0-----:R-:W-:-:S07]  /*3410*/  FSEL R18, -R10, R10, !P1 ;  /* 0x0000000a0a127208 */ /* 0x001fce0004800100 */
.L_x_17:
[----:B------:R-:W0:Y:S01]  /*3420*/  LDC R25, c[0x0][0x820] ;  /* 0x00020800ff197b82 */ /* 0x000e220000000800 */
[----:B------:R-:W-:Y:S01]  /*3430*/  MOV R28, 0x3c190000 ;  /* 0x3c190000001c7802 */ /* 0x000fe20000000f00 */
[C---:B------:R-:W-:Y:S01]  /*3440*/  FMUL R5, R18.reuse, R18 ;  /* 0x0000001212057220 */ /* 0x040fe20000400000 */
[----:B------:R-:W-:Y:S02]  /*3450*/  FSETP.NEU.AND P0, PT, |R18|, 0.00049096695147454738617, PT ;  /* 0x3a00b43c1200780b */ /* 0x000fe40003f0d200 */
[----:B------:R-:W-:Y:S01]  /*3460*/  LOP3.LUT R24, R24, 0x1, RZ, 0xc0, !PT ;  /* 0x0000000118187812 */ /* 0x000fe200078ec0ff */
[----:B------:R-:W-:-:S03]  /*3470*/  FFMA R10, R5, R28, 0.003265380859375 ;  /* 0x3b560000050a7423 */ /* 0x000fc6000000001c */
[----:B------:R-:W-:Y:S01]  /*3480*/  ISETP.NE.U32.AND P1, PT, R24, 0x1, PT ;  /* 0x000000011800780c */ /* 0x000fe20003f25070 */
[----:B------:R-:W-:-:S04]  /*3490*/  FFMA R10, R5, R10, 0.0242919921875 ;  /* 0x3cc70000050a7423 */ /* 0x000fc8000000000a */
[----:B------:R-:W-:-:S04]  /*34a0*/  FFMA R10, R5, R10, 0.053466796875 ;  /* 0x3d5b0000050a7423 */ /* 0x000fc8000000000a */
[----:B------:R-:W-:-:S04]  /*34b0*/  FFMA R10, R5, R10, 0.13337790966033935547 ;  /* 0x3e089438050a7423 */ /* 0x000fc8000000000a */
[C---:B------:R-:W-:Y:S01]  /*34c0*/  FFMA R9, R5.reuse, R10, 0.33333230018615722656 ;  /* 0x3eaaaa8805097423 */ /* 0x040fe2000000000a */
[----:B------:R-:W-:Y:S01]  /*34d0*/  FMUL R5, R5, R18 ;  /* 0x0000001205057220 */ /* 0x000fe20000400000 */
[----:B0-----:R-:W-:-:S03]  /*34e0*/  FMUL R25, R25, 0.5 ;  /* 0x3f00000019197820 */ /* 0x001fc60000400000 */
[----:B------:R-:W-:Y:S01]  /*34f0*/  @P0 FFMA R18, R9, R5, R18 ;  /* 0x0000000509120223 */ /* 0x000fe20000000012 */
[C---:B------:R-:W-:Y:S01]  /*3500*/  FMUL R11, R25.reuse, 0.63661974668502807617 ;  /* 0x3f22f983190b7820 */ /* 0x040fe20000400000 */
[----:B------:R-:W-:-:S03]  /*3510*/  FSETP.GE.AND P0, PT, |R25|, 105615, PT ;  /* 0x47ce47801900780b */ /* 0x000fc60003f06200 */
[----:B------:R-:W0:Y:S08]  /*3520*/  F2I.NTZ R26, R11 ;  /* 0x0000000b001a7305 */ /* 0x000e300000203100 */
[----:B------:R-:W1:Y:S01]  /*3530*/  @!P1 MUFU.RCP R18, -R18 ;  /* 0x8000001200129308 */ /* 0x000e620000001000 */
[----:B0-----:R-:W-:-:S05]  /*3540*/  I2FP.F32.S32 R10, R26 ;  /* 0x0000001a000a7245 */ /* 0x001fca0000201400 */
[----:B------:R-:W-:-:S04]  /*3550*/  FFMA R5, R10, -1.5707962512969970703, R25 ;  /* 0xbfc90fda0a057823 */ /* 0x000fc80000000019 */
[----:B------:R-:W-:-:S04]  /*3560*/  FFMA R5, R10, -7.5497894158615963534e-08, R5 ;  /* 0xb3a221680a057823 */ /* 0x000fc80000000005 */
[----:B------:R-:W-:Y:S01]  /*3570*/  FFMA R5, R10, -5.3903029534742383927e-15, R5 ;  /* 0xa7c234c50a057823 */ /* 0x000fe20000000005 */
[----:B-1----:R-:W-:Y:S06]  /*3580*/  @!P0 BRA `(.L_x_20) ;  /* 0x0000000400708947 */ /* 0x002fec0003800000 */
        /* <DEDUP_REMOVED lines=11> */
.L_x_21:
        /* <DEDUP_REMOVED lines=39> */
[-C--:B------:R-:W-:Y:S02]  /*38b0*/  @P4 MOV R9, R20.reuse ;  /* 0x0000001400094202 */ /* 0x080fe40000000f00 */
[----:B------:R-:W-:Y:S02]  /*38c0*/  ISETP.EQ.AND P4, PT, R11, 0x4, PT ;  /* 0x000000040b00780c */ /* 0x000fe40003f82270 */
[----:B------:R-:W-:-:S02]  /*38d0*/  @P2 MOV R10, R20 ;  /* 0x00000014000a2202 */ /* 0x000fc40000000f00 */
[-C--:B------:R-:W-:Y:S02]  /*38e0*/  @P2 MOV R9, R21.reuse ;  /* 0x0000001500092202 */ /* 0x080fe40000000f00 */
[----:B------:R-:W-:Y:S02]  /*38f0*/  @P1 MOV R10, R21 ;  /* 0x00000015000a1202 */ /* 0x000fe40000000f00 */
[-C--:B------:R-:W-:Y:S02]  /*3900*/  @P1 MOV R9, R22.reuse ;  /* 0x0000001600091202 */ /* 0x080fe40000000f00 */
[----:B------:R-:W-:Y:S02]  /*3910*/  @P0 MOV R10, R22 ;  /* 0x00000016000a0202 */ /* 0x000fe40000000f00 */
[-C--:B------:R-:W-:Y:S02]  /*3920*/  @P0 MOV R9, R23.reuse ;  /* 0x0000001700090202 */ /* 0x080fe40000000f00 */
[----:B------:R-:W-:-:S02]  /*3930*/  @P3 MOV R10, R23 ;  /* 0x00000017000a3202 */ /* 0x000fc40000000f00 */
[-C--:B------:R-:W-:Y:S02]  /*3940*/  @P3 MOV R9, R19.reuse ;  /* 0x0000001300093202 */ /* 0x080fe40000000f00 */
[----:B------:R-:W-:Y:S02]  /*3950*/  @P5 MOV R10, R19 ;  /* 0x00000013000a5202 */ /* 0x000fe40000000f00 */
[-C--:B------:R-:W-:Y:S02]  /*3960*/  @P5 MOV R9, R27.reuse ;  /* 0x0000001b00095202 */ /* 0x080fe40000000f00 */
[----:B------:R-:W-:Y:S01]  /*3970*/  @P4 MOV R10, R27 ;  /* 0x0000001b000a4202 */ /* 0x000fe20000000f00 */
[----:B------:R-:W-:Y:S06]  /*3980*/  @!P6 BRA `(.L_x_22) ;  /* 0x000000000028e947 */ /* 0x000fec0003800000 */
[----:B------:R-:W-:Y:S02]  /*3990*/  @P1 MOV R17, R20 ;  /* 0x0000001400111202 */ /* 0x000fe40000000f00 */
[----:B------:R-:W-:Y:S02]  /*39a0*/  @P0 MOV R17, R21 ;  /* 0x0000001500110202 */ /* 0x000fe40000000f00 */
[----:B------:R-:W-:Y:S02]  /*39b0*/  ISETP.EQ.AND P0, PT, R11, 0x8, PT ;  /* 0x000000080b00780c */ /* 0x000fe40003f02270 */
[----:B------:R-:W-:Y:S02]  /*39c0*/  @P3 MOV R17, R22 ;  /* 0x0000001600113202 */ /* 0x000fe40000000f00 */
[----:B------:R-:W-:Y:S02]  /*39d0*/  @P5 MOV R17, R23 ;  /* 0x0000001700115202 */ /* 0x000fe40000000f00 */
[----:B------:R-:W-:-:S02]  /*39e0*/  @P4 MOV R17, R19 ;  /* 0x0000001300114202 */ /* 0x000fc40000000f00 */
[----:B------:R-:W-:-:S04]  /*39f0*/  LOP3.LUT R5, R5, 0x1f, RZ, 0xc0, !PT ;  /* 0x0000001f05057812 */ /* 0x000fc800078ec0ff */
[----:B------:R-:W-:Y:S02]  /*3a00*/  SHF.L.W.U32.HI R9, R10, R5, R9 ;  /* 0x000000050a097219 */ /* 0x000fe40000010e09 */
[----:B------:R-:W-:-:S04]  /*3a10*/  @P0 MOV R17, R27 ;  /* 0x0000001b00110202 */ /* 0x000fc80000000f00 */
[----:B------:R-:W-:-:S07]  /*3a20*/  SHF.L.W.U32.HI R10, R17, R5, R10 ;  /* 0x00000005110a7219 */ /* 0x000fce0000010e0a */
.L_x_22:
        /* <DEDUP_REMOVED lines=18> */
.L_x_20:
[----:B------:R-:W-:Y:S01]  /*3b50*/  MOV R19, R5 ;  /* 0x0000000500137202 */ /* 0x000fe20000000f00 */
[----:B------:R-:W0:Y:S01]  /*3b60*/  LDCU UR4, c[0x0][0x82c] ;  /* 0x00010580ff0477ac */ /* 0x000e220008000800 */
[----:B------:R-:W-:Y:S01]  /*3b70*/  FADD R76, R18, R18 ;  /* 0x00000012124c7221 */ /* 0x000fe20000000000 */
[----:B------:R-:W-:Y:S02]  /*3b80*/  LOP3.LUT R26, R26, 0x1, RZ, 0xc0, !PT ;  /* 0x000000011a1a7812 */ /* 0x000fe400078ec0ff */
[C---:B------:R-:W-:Y:S01]  /*3b90*/  FMUL R10, R19.reuse, R19 ;  /* 0x00000013130a7220 */ /* 0x040fe20000400000 */
[----:B------:R-:W1:Y:S01]  /*3ba0*/  MUFU.RCP R9, R76 ;  /* 0x0000004c00097308 */ /* 0x000e620000001000 */
[----:B------:R-:W-:Y:S02]  /*3bb0*/  FSETP.NEU.AND P0, PT, |R19|, 0.00049096695147454738617, PT ;  /* 0x3a00b43c1300780b */ /* 0x000fe40003f0d200 */
[----:B------:R-:W-:Y:S01]  /*3bc0*/  FFMA R5, R10, R28, 0.003265380859375 ;  /* 0x3b5600000a057423 */ /* 0x000fe2000000001c */
[----:B------:R-:W-:-:S03]  /*3bd0*/  ISETP.NE.U32.AND P1, PT, R26, 0x1, PT ;  /* 0x000000011a00780c */ /* 0x000fc60003f25070 */
[----:B------:R-:W-:-:S04]  /*3be0*/  FFMA R5, R10, R5, 0.0242919921875 ;  /* 0x3cc700000a057423 */ /* 0x000fc80000000005 */
[----:B------:R-:W-:-:S04]  /*3bf0*/  FFMA R5, R10, R5, 0.053466796875 ;  /* 0x3d5b00000a057423 */ /* 0x000fc80000000005 */
[----:B------:R-:W-:-:S04]  /*3c00*/  FFMA R5, R10, R5, 0.13337790966033935547 ;  /* 0x3e0894380a057423 */ /* 0x000fc80000000005 */
[C---:B------:R-:W-:Y:S01]  /*3c10*/  FFMA R12, R10.reuse, R5, 0.33333230018615722656 ;  /* 0x3eaaaa880a0c7423 */ /* 0x040fe20000000005 */
[----:B------:R-:W-:Y:S01]  /*3c20*/  FMUL R10, R10, R19 ;  /* 0x000000130a0a7220 */ /* 0x000fe20000400000 */
[----:B0-----:R-:W-:-:S03]  /*3c30*/  I2FP.F32.S32 R5, UR4 ;  /* 0x0000000400057c45 */ /* 0x001fc60008201400 */
[----:B------:R-:W-:Y:S01]  /*3c40*/  @P0 FFMA R19, R12, R10, R19 ;  /* 0x0000000a0c130223 */ /* 0x000fe20000000013 */
[----:B------:R-:W0:Y:S01]  /*3c50*/  FCHK P0, R5, R76 ;  /* 0x0000004c05007302 */ /* 0x000e220000000000 */
[----:B-1----:R-:W-:-:S04]  /*3c60*/  FFMA R10, -R76, R9, 1 ;  /* 0x3f8000004c0a7423 */ /* 0x002fc80000000109 */
[----:B------:R-:W-:-:S03]  /*3c70*/  FFMA R10, R9, R10, R9 ;  /* 0x0000000a090a7223 */ /* 0x000fc60000000009 */
[----:B------:R-:W1:Y:S01]  /*3c80*/  @!P1 MUFU.RCP R19, -R19 ;  /* 0x8000001300139308 */ /* 0x000e620000001000 */
[----:B------:R-:W-:-:S04]  /*3c90*/  FFMA R21, R5, R10, RZ ;  /* 0x0000000a05157223 */ /* 0x000fc800000000ff */
[----:B------:R-:W-:-:S04]  /*3ca0*/  FFMA R9, -R76, R21, R5 ;  /* 0x000000154c097223 */ /* 0x000fc80000000105 */
[----:B------:R-:W-:Y:S01]  /*3cb0*/  FFMA R21, R10, R9, R21 ;  /* 0x000000090a157223 */ /* 0x000fe20000000015 */
[----:B0-----:R-:W-:Y:S06]  /*3cc0*/  @!P0 BRA `(.L_x_23) ;  /* 0x00000000000c8947 */ /* 0x001fec0003800000 */
[----:B------:R-:W-:-:S07]  /*3cd0*/  MOV R12, 0x3cf0 ;  /* 0x00003cf0000c7802 */ /* 0x000fce0000000f00 */
[----:B-1----:R-:W-:Y:S05]  /*3ce0*/  CALL.REL.NOINC `($__internal_1_$__cuda_sm3x_div_rn_noftz_f32_slowpath) ;  /* 0x0000003000107944 */ /* 0x002fea0003c00000 */
[----:B------:R-:W-:-:S07]  /*3cf0*/  MOV R21, R5 ;  /* 0x0000000500157202 */ /* 0x000fce0000000f00 */
.L_x_23:
[----:B------:R-:W0:Y:S01]  /*3d00*/  LDCU UR4, c[0x0][0x828] ;  /* 0x00010500ff0477ac */ /* 0x000e220008000800 */
[----:B-1----:R-:W-:-:S04]  /*3d10*/  FADD R76, R19, R19 ;  /* 0x00000013134c7221 */ /* 0x002fc80000000000 */
[----:B------:R-:W1:Y:S01]  /*3d20*/  MUFU.RCP R9, R76 ;  /* 0x0000004c00097308 */ /* 0x000e620000001000 */
[----:B0-----:R-:W-:-:S07]  /*3d30*/  I2FP.F32.S32 R5, UR4 ;  /* 0x0000000400057c45 */ /* 0x001fce0008201400 */
[----:B------:R-:W0:Y:S01]  /*3d40*/  FCHK P0, R5, R76 ;  /* 0x0000004c05007302 */ /* 0x000e220000000000 */
[----:B-1----:R-:W-:-:S04]  /*3d50*/  FFMA R10, -R76, R9, 1 ;  /* 0x3f8000004c0a7423 */ /* 0x002fc80000000109 */
[----:B------:R-:W-:-:S04]  /*3d60*/  FFMA R10, R9, R10, R9 ;  /* 0x0000000a090a7223 */ /* 0x000fc80000000009 */
[----:B------:R-:W-:-:S04]  /*3d70*/  FFMA R17, R5, R10, RZ ;  /* 0x0000000a05117223 */ /* 0x000fc800000000ff */
[----:B------:R-:W-:-:S04]  /*3d80*/  FFMA R9, -R76, R17, R5 ;  /* 0x000000114c097223 */ /* 0x000fc80000000105 */
[----:B------:R-:W-:Y:S01]  /*3d90*/  FFMA R17, R10, R9, R17 ;  /* 0x000000090a117223 */ /* 0x000fe20000000011 */
[----:B0-----:R-:W-:Y:S06]  /*3da0*/  @!P0 BRA `(.L_x_24) ;  /* 0x00000000000c8947 */ /* 0x001fec0003800000 */
[----:B------:R-:W-:-:S07]  /*3db0*/  MOV R12, 0x3dd0 ;  /* 0x00003dd0000c7802 */ /* 0x000fce0000000f00 */
[----:B------:R-:W-:Y:S05]  /*3dc0*/  CALL.REL.NOINC `($__internal_1_$__cuda_sm3x_div_rn_noftz_f32_slowpath) ;  /* 0x0000002c00d87944 */ /* 0x000fea0003c00000 */
[----:B------:R-:W-:-:S07]  /*3dd0*/  MOV R17, R5 ;  /* 0x0000000500117202 */ /* 0x000fce0000000f00 */
.L_x_24:
[----:B------:R-:W-:Y:S01]  /*3de0*/  FFMA R3, R3, R0, RZ ;  /* 0x0000000003037223 */ /* 0x000fe200000000ff */
[C---:B------:R-:W-:Y:S01]  /*3df0*/  FFMA R10, R0.reuse, UR5, RZ ;  /* 0x00000005000a7c23 */ /* 0x040fe200080000ff */
[----:B------:R-:W-:Y:S01]  /*3e00*/  FFMA R0, R0, UR8, RZ ;  /* 0x0000000800007c23 */ /* 0x000fe200080000ff */
[----:B------:R-:W-:Y:S01]  /*3e10*/  BSSY.RECONVERGENT B3, `(.L_x_25) ;  /* 0x0000017000037945 */ /* 0x000fe20003800200 */
[----:B------:R-:W-:Y:S01]  /*3e20*/  FFMA R66, R66, R63, R3 ;  /* 0x0000003f42427223 */ /* 0x000fe20000000003 */
[C---:B------:R-:W-:Y:S01]  /*3e30*/  FFMA R3, R63.reuse, UR6, R10 ;  /* 0x000000063f037c23 */ /* 0x040fe2000800000a */
[----:B------:R-:W-:Y:S02]  /*3e40*/  FFMA R63, R63, UR9, R0 ;  /* 0x000000093f3f7c23 */ /* 0x000fe40008000000 */
[----:B------:R-:W-:Y:S01]  /*3e50*/  FFMA R65, R65, R62, R66 ;  /* 0x0000003e41417223 */ /* 0x000fe20000000042 */
[C---:B------:R-:W-:Y:S01]  /*3e60*/  FFMA R3, R62.reuse, UR7, R3 ;  /* 0x000000073e037c23 */ /* 0x040fe20008000003 */
[----:B------:R-:W-:-:S02]  /*3e70*/  FFMA R62, R62, UR10, R63 ;  /* 0x0000000a3e3e7c23 */ /* 0x000fc4000800003f */
[----:B------:R-:W-:Y:S01]  /*3e80*/  FADD R20, R64, R65 ;  /* 0x0000004140147221 */ /* 0x000fe20000000000 */
[----:B------:R-:W-:Y:S01]  /*3e90*/  FADD R5, R2, R3 ;  /* 0x0000000302057221 */ /* 0x000fe20000000000 */
[----:B------:R-:W-:Y:S02]  /*3ea0*/  FADD R67, R67, R62 ;  /* 0x0000003e43437221 */ /* 0x000fe40000000000 */
[----:B------:R-:W-:-:S04]  /*3eb0*/  FADD R20, R20, 1.0000000116860974231e-07 ;  /* 0x33d6bf9514147421 */ /* 0x000fc80000000000 */
[----:B------:R-:W0:Y:S08]  /*3ec0*/  MUFU.RCP R9, R20 ;  /* 0x0000001400097308 */ /* 0x000e300000001000 */
        /* <DEDUP_REMOVED lines=8> */
[----:B------:R-:W-:-:S07]  /*3f50*/  MOV R12, 0x3f70 ;  /* 0x00003f70000c7802 */ /* 0x000fce0000000f00 */
[----:B------:R-:W-:Y:S05]  /*3f60*/  CALL.REL.NOINC `($__internal_1_$__cuda_sm3x_div_rn_noftz_f32_slowpath) ;  /* 0x0000002c00707944 */ /* 0x000fea0003c00000 */
[----:B------:R-:W-:-:S07]  /*3f70*/  MOV R3, R5 ;  /* 0x0000000500037202 */ /* 0x000fce0000000f00 */
.L_x_26:
[----:B------:R-:W-:Y:S05]  /*3f80*/  BSYNC.RECONVERGENT B3 ;  /* 0x0000000000037941 */ /* 0x000fea0003800200 */
.L_x_25:
        /* <DEDUP_REMOVED lines=12> */
[----:B------:R-:W-:Y:S05]  /*4050*/  CALL.REL.NOINC `($__internal_1_$__cuda_sm3x_div_rn_noftz_f32_slowpath) ;  /* 0x0000002c00347944 */ /* 0x000fea0003c00000 */
[----:B------:R-:W-:-:S07]  /*4060*/  MOV R23, R5 ;  /* 0x0000000500177202 */ /* 0x000fce0000000f00 */
.L_x_28:
[----:B------:R-:W-:Y:S05]  /*4070*/  BSYNC.RECONVERGENT B3 ;  /* 0x0000000000037941 */ /* 0x000fea0003800200 */
.L_x_27:
        /* <DEDUP_REMOVED lines=14> */
.L_x_30:
[----:B------:R-:W-:Y:S05]  /*4160*/  BSYNC.RECONVERGENT B3 ;  /* 0x0000000000037941 */ /* 0x000fea0003800200 */
.L_x_29:
[----:B------:R-:W0:Y:S01]  /*4170*/  MUFU.RCP R5, R22 ;  /* 0x0000001600057308 */ /* 0x000e220000001000 */
[----:B------:R-:W-:Y:S01]  /*4180*/  BSSY.RECONVERGENT B3, `(.L_x_31) ;  /* 0x000000f000037945 */ /* 0x000fe20003800200 */
[----:B------:R-:W-:Y:S01]  /*4190*/  FMUL R18, R18, 1.2999999523162841797 ;  /* 0x3fa6666612127820 */ /* 0x000fe20000400000 */
[----:B------:R-:W-:-:S05]  /*41a0*/  FMUL R19, R19, 1.2999999523162841797 ;  /* 0x3fa6666613137820 */ /* 0x000fca0000400000 */
        /* <DEDUP_REMOVED lines=10> */
[----:B------:R-:W-:Y:S05]  /*4250*/  CALL.REL.NOINC `($__internal_1_$__cuda_sm3x_div_rn_noftz_f32_slowpath) ;  /* 0x0000002800b47944 */ /* 0x000fea0003c00000 */
[----:B------:R-:W-:-:S07]  /*4260*/  MOV R2, R5 ;  /* 0x0000000500027202 */ /* 0x000fce0000000f00 */
.L_x_32:
[----:B------:R-:W-:Y:S05]  /*4270*/  BSYNC.RECONVERGENT B3 ;  /* 0x0000000000037941 */ /* 0x000fea0003800200 */
.L_x_31:
        /* <DEDUP_REMOVED lines=13> */
.L_x_34:
[----:B------:R-:W-:Y:S05]  /*4350*/  BSYNC.RECONVERGENT B3 ;  /* 0x0000000000037941 */ /* 0x000fea0003800200 */
.L_x_33:
[----:B------:R-:W0:Y:S01]  /*4360*/  MUFU.RCP R3, R22 ;  /* 0x0000001600037308 */ /* 0x000e220000001000 */
[C---:B------:R-:W-:Y:S01]  /*4370*/  FMNMX R5, -R18.reuse, R5, !PT ;  /* 0x0000000512057209 */ /* 0x040fe20007800100 */
[----:B------:R-:W-:Y:S01]  /*4380*/  BSSY.RECONVERGENT B3, `(.L_x_35) ;  /* 0x0000010000037945 */ /* 0x000fe20003800200 */
[C---:B------:R-:W-:Y:S02]  /*4390*/  FMNMX R2, -R19.reuse, R2, !PT ;  /* 0x0000000213027209 */ /* 0x040fe40007800100 */
[----:B------:R-:W-:Y:S02]  /*43a0*/  FMNMX R23, R18, R5, PT ;  /* 0x0000000512177209 */ /* 0x000fe40003800000 */
[----:B------:R-:W-:Y:S01]  /*43b0*/  FMNMX R19, R19, R2, PT ;  /* 0x0000000213137209 */ /* 0x000fe20003800000 */
        /* <DEDUP_REMOVED lines=12> */
.L_x_36:
[----:B------:R-:W-:Y:S05]  /*4480*/  BSYNC.RECONVERGENT B3 ;  /* 0x0000000000037941 */ /* 0x000fea0003800200 */
.L_x_35:
[-C--:B------:R-:W-:Y:S01]  /*4490*/  FMUL R20, R22, R22.reuse ;  /* 0x0000001616147220 */ /* 0x080fe20000400000 */
[----:B------:R-:W-:Y:S01]  /*44a0*/  FMUL R2, R23, -R22 ;  /* 0x8000001617027220 */ /* 0x000fe20000400000 */
[----:B------:R-:W-:Y:S02]  /*44b0*/  BSSY.RECONVERGENT B3, `(.L_x_37) ;  /* 0x000000e000037945 */ /* 0x000fe40003800200 */
[----:B------:R-:W0:Y:S01]  /*44c0*/  MUFU.RCP R3, R20 ;  /* 0x0000001400037308 */ /* 0x000e220000001000 */
[----:B------:R-:W-:-:S07]  /*44d0*/  FMUL R5, R2, R21 ;  /* 0x0000001502057220 */ /* 0x000fce0000400000 */
        /* <DEDUP_REMOVED lines=11> */
.L_x_38:
[----:B------:R-:W-:Y:S05]  /*4590*/  BSYNC.RECONVERGENT B3 ;  /* 0x0000000000037941 */ /* 0x000fea0003800200 */
.L_x_37:
        /* <DEDUP_REMOVED lines=14> */
.L_x_40:
[----:B------:R-:W-:Y:S05]  /*4680*/  BSYNC.RECONVERGENT B3 ;  /* 0x0000000000037941 */ /* 0x000fea0003800200 */
.L_x_39:
[----:B------:R-:W0:Y:S01]  /*4690*/  MUFU.RCP R3, R20 ;  /* 0x0000001400037308 */ /* 0x000e220000001000 */
[----:B------:R-:W-:Y:S01]  /*46a0*/  FMUL R22, R19, -R22 ;  /* 0x8000001613167220 */ /* 0x000fe20000400000 */
[----:B------:R-:W-:Y:S03]  /*46b0*/  BSSY.RECONVERGENT B3, `(.L_x_41) ;  /* 0x000000d000037945 */ /* 0x000fe60003800200 */
[----:B------:R-:W-:-:S04]  /*46c0*/  FMUL R5, R22, R17 ;  /* 0x0000001116057220 */ /* 0x000fc80000400000 */
        /* <DEDUP_REMOVED lines=11> */
.L_x_42:
[----:B------:R-:W-:Y:S05]  /*4780*/  BSYNC.RECONVERGENT B3 ;  /* 0x0000000000037941 */ /* 0x000fea0003800200 */
.L_x_41:
[C---:B------:R-:W-:Y:S01]  /*4790*/  FFMA R2, R0.reuse, UR5, RZ ;  /* 0x0000000500027c23 */ /* 0x040fe200080000ff */
[----:B------:R-:W-:Y:S01]  /*47a0*/  FFMA R9, R0, UR6, RZ ;  /* 0x0000000600097c23 */ /* 0x000fe200080000ff */
[----:B------:R-:W-:Y:S01]  /*47b0*/  FFMA R5, RZ, UR5, RZ ;  /* 0x00000005ff057c23 */ /* 0x000fe200080000ff */
[----:B------:R-:W-:Y:S01]  /*47c0*/  FFMA R13, RZ, UR6, RZ ;  /* 0x00000006ff0d7c23 */ /* 0x000fe200080000ff */
[----:B------:R-:W-:Y:S01]  /*47d0*/  FFMA R3, RZ, UR8, R2 ;  /* 0x00000008ff037c23 */ /* 0x000fe20008000002 */
[----:B------:R-:W-:Y:S01]  /*47e0*/  FFMA R11, RZ, UR9, R9 ;  /* 0x00000009ff0b7c23 */ /* 0x000fe20008000009 */
[C---:B------:R-:W-:Y:S01]  /*47f0*/  FFMA R9, R18.reuse, UR8, R5 ;  /* 0x0000000812097c23 */ /* 0x040fe20008000005 */
[----:B------:R-:W-:Y:S01]  /*4800*/  FFMA R13, R18, UR9, R13 ;  /* 0x00000009120d7c23 */ /* 0x000fe2000800000d */
[C---:B------:R-:W-:Y:S01]  /*4810*/  FFMA R5, R80.reuse, UR11, R3 ;  /* 0x0000000b50057c23 */ /* 0x040fe20008000003 */
[----:B------:R-:W-:Y:S01]  /*4820*/  FFMA R11, R80, UR12, R11 ;  /* 0x0000000c500b7c23 */ /* 0x000fe2000800000b */
[----:B------:R-:W-:Y:S01]  /*4830*/  FFMA R3, R10, UR11, R9 ;  /* 0x0000000b0a037c23 */ /* 0x000fe20008000009 */
[----:B------:R-:W-:Y:S01]  /*4840*/  FFMA R12, R0, UR7, RZ ;  /* 0x00000007000c7c23 */ /* 0x000fe200080000ff */
[CC--:B------:R-:W-:Y:S01]  /*4850*/  FFMA R9, R7.reuse, R5.reuse, RZ ;  /* 0x0000000507097223 */ /* 0x0c0fe200000000ff */
[-C--:B------:R-:W-:Y:S01]  /*4860*/  FFMA R2, R8, R5.reuse, RZ ;  /* 0x0000000508027223 */ /* 0x080fe200000000ff */
[----:B------:R-:W-:Y:S01]  /*4870*/  FFMA R5, R6, R5, RZ ;  /* 0x0000000506057223 */ /* 0x000fe200000000ff */
[----:B------:R-:W-:Y:S01]  /*4880*/  FFMA R13, R10, UR12, R13 ;  /* 0x0000000c0a0d7c23 */ /* 0x000fe2000800000d */
[----:B------:R-:W-:Y:S01]  /*4890*/  FFMA R19, R16, R11, R9 ;  /* 0x0000000b10137223 */ /* 0x000fe20000000009 */
[----:B------:R-:W-:Y:S01]  /*48a0*/  FFMA R9, RZ, UR7, RZ ;  /* 0x00000007ff097c23 */ /* 0x000fe200080000ff */
[----:B------:R-:W-:Y:S01]  /*48b0*/  FFMA R8, R8, R3, RZ ;  /* 0x0000000308087223 */ /* 0x000fe200000000ff */
[-C--:B------:R-:W-:Y:S01]  /*48c0*/  FFMA R20, R14, R11.reuse, R5 ;  /* 0x0000000b0e147223 */ /* 0x080fe20000000005 */
[----:B------:R-:W-:Y:S01]  /*48d0*/  FFMA R5, RZ, UR10, R12 ;  /* 0x0000000aff057c23 */ /* 0x000fe2000800000c */
[----:B------:R-:W-:Y:S01]  /*48e0*/  FFMA R9, R18, UR10, R9 ;  /* 0x0000000a12097c23 */ /* 0x000fe20008000009 */
[C---:B------:R-:W-:Y:S01]  /*48f0*/  FFMA R17, R7.reuse, R11, R2 ;  /* 0x0000000b07117223 */ /* 0x040fe20000000002 */
[C---:B------:R-:W-:Y:S01]  /*4900*/  FFMA R8, R7.reuse, R13, R8 ;  /* 0x0000000d07087223 */ /* 0x040fe20000000008 */
[-C--:B------:R-:W-:Y:S01]  /*4910*/  FFMA R7, R7, R3.reuse, RZ ;  /* 0x0000000307077223 */ /* 0x080fe200000000ff */
[----:B------:R-:W-:Y:S01]  /*4920*/  FFMA R5, R80, UR13, R5 ;  /* 0x0000000d50057c23 */ /* 0x000fe20008000005 */
[----:B------:R-:W-:Y:S01]  /*4930*/  FFMA R9, R10, UR13, R9 ;  /* 0x0000000d0a097c23 */ /* 0x000fe20008000009 */
[----:B------:R-:W-:Y:S01]  /*4940*/  FFMA R3, R6, R3, RZ ;  /* 0x0000000306037223 */ /* 0x000fe200000000ff */
[----:B------:R-:W-:Y:S01]  /*4950*/  FFMA R7, R16, R13, R7 ;  /* 0x0000000d10077223 */ /* 0x000fe20000000007 */
[C---:B------:R-:W-:Y:S01]  /*4960*/  FFMA R2, R6.reuse, R5, R17 ;  /* 0x0000000506027223 */ /* 0x040fe20000000011 */
[----:B------:R-:W-:Y:S01]  /*4970*/  FFMA R6, R6, R9, R8 ;  /* 0x0000000906067223 */ /* 0x000fe20000000008 */
[C---:B------:R-:W-:Y:S01]  /*4980*/  FFMA R12, R14.reuse, R13, R3 ;  /* 0x0000000d0e0c7223 */ /* 0x040fe20000000003 */
[C---:B------:R-:W-:Y:S01]  /*4990*/  FFMA R19, R14.reuse, R5, R19 ;  /* 0x000000050e137223 */ /* 0x040fe20000000013 */
[----:B------:R-:W-:Y:S01]  /*49a0*/  FFMA R7, R14, R9, R7 ;  /* 0x000000090e077223 */ /* 0x000fe20000000007 */
[C---:B------:R-:W-:Y:S01]  /*49b0*/  FFMA R8, R2.reuse, UR5, RZ ;  /* 0x0000000502087c23 */ /* 0x040fe200080000ff */
[C---:B------:R-:W-:Y:S01]  /*49c0*/  FFMA R14, R2.reuse, UR8, RZ ;  /* 0x00000008020e7c23 */ /* 0x040fe200080000ff */
[----:B------:R-:W-:Y:S01]  /*49d0*/  FFMA R22, R2, UR11, RZ ;  /* 0x0000000b02167c23 */ /* 0x000fe200080000ff */
[C---:B------:R-:W-:Y:S01]  /*49e0*/  FFMA R2, R6.reuse, UR5, RZ ;  /* 0x0000000506027c23 */ /* 0x040fe200080000ff */
[----:B------:R-:W-:Y:S01]  /*49f0*/  FFMA R20, R15, R5, R20 ;  /* 0x000000050f147223 */ /* 0x000fe20000000014 */
[----:B------:R-:W-:Y:S01]  /*4a00*/  FFMA R3, R19, UR6, R8 ;  /* 0x0000000613037c23 */ /* 0x000fe20008000008 */
[----:B------:R-:W-:Y:S01]  /*4a10*/  FFMA R12, R15, R9, R12 ;  /* 0x000000090f0c7223 */ /* 0x000fe2000000000c */
[C---:B------:R-:W-:Y:S01]  /*4a20*/  FFMA R16, R6.reuse, UR8, RZ ;  /* 0x0000000806107c23 */ /* 0x040fe200080000ff */
[----:B------:R-:W-:Y:S01]  /*4a30*/  FFMA R5, R7, UR6, R2 ;  /* 0x0000000607057c23 */ /* 0x000fe20008000002 */
[----:B------:R-:W-:Y:S01]  /*4a40*/  FFMA R6, R6, UR11, RZ ;  /* 0x0000000b06067c23 */ /* 0x000fe200080000ff */
[----:B------:R-:W-:Y:S01]  /*4a50*/  FFMA R9, R19, UR9, R14 ;  /* 0x0000000913097c23 */ /* 0x000fe2000800000e */
[----:B------:R-:W-:Y:S01]  /*4a60*/  FFMA R3, R20, UR7, R3 ;  /* 0x0000000714037c23 */ /* 0x000fe20008000003 */
[C---:B------:R-:W-:Y:S01]  /*4a70*/  FFMA R11, R7.reuse, UR9, R16 ;  /* 0x00000009070b7c23 */ /* 0x040fe20008000010 */
[----:B------:R-:W-:Y:S01]  /*4a80*/  FFMA R5, R12, UR7, R5 ;  /* 0x000000070c057c23 */ /* 0x000fe20008000005 */
[----:B------:R-:W-:Y:S01]  /*4a90*/  FFMA R7, R7, UR12, R6 ;  /* 0x0000000c07077c23 */ /* 0x000fe20008000006 */
[----:B------:R-:W-:Y:S01]  /*4aa0*/  FFMA R9, R20, UR10, R9 ;  /* 0x0000000a14097c23 */ /* 0x000fe20008000009 */
[-C--:B------:R-:W-:Y:S01]  /*4ab0*/  FFMA R2, R3, R0.reuse, RZ ;  /* 0x0000000003027223 */ /* 0x080fe200000000ff */
[----:B------:R-:W-:Y:S01]  /*4ac0*/  FFMA R19, R19, UR12, R22 ;  /* 0x0000000c13137c23 */ /* 0x000fe20008000016 */
[----:B------:R-:W-:Y:S01]  /*4ad0*/  FFMA R6, RZ, R3, RZ ;  /* 0x00000003ff067223 */ /* 0x000fe200000000ff */
[----:B------:R-:W-:Y:S01]  /*4ae0*/  FFMA R11, R12, UR10, R11 ;  /* 0x0000000a0c0b7c23 */ /* 0x000fe2000800000b */
[----:B------:R-:W-:Y:S01]  /*4af0*/  FFMA R8, RZ, R5, RZ ;  /* 0x00000005ff087223 */ /* 0x000fe200000000ff */
[----:B------:R-:W-:Y:S01]  /*4b00*/  FFMA R2, RZ, R9, R2 ;  /* 0x00000009ff027223 */ /* 0x000fe20000000002 */
[----:B------:R-:W-:Y:S01]  /*4b10*/  FFMA R19, R20, UR13, R19 ;  /* 0x0000000d14137c23 */ /* 0x000fe20008000013 */
[----:B------:R-:W-:Y:S01]  /*4b20*/  FFMA R0, R5, R0, RZ ;  /* 0x0000000005007223 */ /* 0x000fe200000000ff */
[-C--:B------:R-:W-:Y:S01]  /*4b30*/  FFMA R9, R9, R18.reuse, R6 ;  /* 0x0000001209097223 */ /* 0x080fe20000000006 */
[----:B------:R-:W-:Y:S01]  /*4b40*/  FFMA R7, R12, UR13, R7 ;  /* 0x0000000d0c077c23 */ /* 0x000fe20008000007 */
[----:B------:R-:W-:Y:S01]  /*4b50*/  FFMA R8, R11, R18, R8 ;  /* 0x000000120b087223 */ /* 0x000fe20000000008 */
[----:B------:R-:W-:Y:S01]  /*4b60*/  FFMA R0, RZ, R11, R0 ;  /* 0x0000000bff007223 */ /* 0x000fe20000000000 */
[C---:B------:R-:W-:Y:S01]  /*4b70*/  FFMA R81, R19.reuse, R10, R9 ;  /* 0x0000000a13517223 */ /* 0x040fe20000000009 */
[----:B------:R-:W-:Y:S01]  /*4b80*/  FFMA R2, R19, R80, R2 ;  /* 0x0000005013027223 */ /* 0x000fe20000000002 */
[C---:B------:R-:W-:Y:S01]  /*4b90*/  FFMA R10, R7.reuse, R10, R8 ;  /* 0x0000000a070a7223 */ /* 0x040fe20000000008 */
[----:B------:R-:W-:Y:S01]  /*4ba0*/  FFMA R80, R7, R80, R0 ;  /* 0x0000005007507223 */ /* 0x000fe20000000000 */
[----:B------:R-:W-:Y:S01]  /*4bb0*/  FMNMX R78, RZ, R78, !PT ;  /* 0x0000004eff4e7209 */ /* 0x000fe20007800000 */
[----:B------:R-:W-:Y:S01]  /*4bc0*/  FADD R79, R2, 0.30000001192092895508 ;  /* 0x3e99999a024f7421 */ /* 0x000fe20000000000 */
[----:B------:R-:W-:Y:S01]  /*4bd0*/  FMNMX R77, RZ, R77, !PT ;  /* 0x0000004dff4d7209 */ /* 0x000fe20007800000 */
[----:B------:R-:W-:Y:S01]  /*4be0*/  FADD R74, R10, 0.30000001192092895508 ;  /* 0x3e99999a0a4a7421 */ /* 0x000fe20000000000 */
[----:B------:R-:W-:-:S02]  /*4bf0*/  FMNMX R75, RZ, R75, !PT ;  /* 0x0000004bff4b7209 */ /* 0x000fc40007800000 */
[----:B------:R-:W-:Y:S02]  /*4c00*/  MOV R6, R70 ;  /* 0x0000004600067202 */ /* 0x000fe40000000f00 */
[----:B------:R-:W-:Y:S02]  /*4c10*/  MOV R7, R68 ;  /* 0x0000004400077202 */ /* 0x000fe40000000f00 */
[----:B------:R-:W-:-:S07]  /*4c20*/  MOV R8, R4 ;  /* 0x0000000400087202 */ /* 0x000fce0000000f00 */
.L_x_6:
[----:B------:R-:W-:Y:S05]  /*4c30*/  BSYNC.RECONVERGENT B2 ;  /* 0x0000000000027941 */ /* 0x000fea0003800200 */
.L_x_5:
[----:B------:R-:W-:-:S13]  /*4c40*/  FSETP.GTU.AND P0, PT, R8, 0.20000000298023223877, PT ;  /* 0x3e4ccccd0800780b */ /* 0x000fda0003f0c000 */
[----:B------:R-:W-:Y:S05]  /*4c50*/  @!P0 EXIT ;  /* 0x000000000000894d */ /* 0x000fea0003800000 */
[----:B------:R-:W-:-:S04]  /*4c60*/  FMUL R3, R81, R80 ;  /* 0x0000005051037220 */ /* 0x000fc80000400000 */
[----:B------:R-:W-:-:S05]  /*4c70*/  FFMA R2, R74, R79, -R3 ;  /* 0x0000004f4a027223 */ /* 0x000fca0000000803 */
[----:B------:R-:W-:-:S13]  /*4c80*/  FSETP.NEU.AND P0, PT, R2, RZ, PT ;  /* 0x000000ff0200720b */ /* 0x000fda0003f0d000 */
[----:B------:R-:W-:Y:S05]  /*4c90*/  @!P0 EXIT ;  /* 0x000000000000894d */ /* 0x000fea0003800000 */
[----:B------:R-:W-:Y:S01]  /*4ca0*/  FADD R0, R74, R79 ;  /* 0x0000004f4a007221 */ /* 0x000fe20000000000 */
[----:B------:R-:W-:Y:S03]  /*4cb0*/  BSSY.RECONVERGENT B0, `(.L_x_43) ;  /* 0x000000f000007945 */ /* 0x000fe60003800200 */
[----:B------:R-:W-:-:S04]  /*4cc0*/  FMUL R15, R0, 0.5 ;  /* 0x3f000000000f7820 */ /* 0x000fc80000400000 */
[----:B------:R-:W-:-:S05]  /*4cd0*/  FFMA R0, R15, R15, -R2 ;  /* 0x0000000f0f007223 */ /* 0x000fca0000000802 */
[----:B------:R-:W-:-:S04]  /*4ce0*/  FMNMX R5, R0, 0.10000000149011611938, !PT ;  /* 0x3dcccccd00057809 */ /* 0x000fc80007800000 */
[----:B------:R-:W-:Y:S01]  /*4cf0*/  IADD3 R3, PT, PT, R5, -0xd000000, RZ ;  /* 0xf300000005037810 */ /* 0x000fe20007ffe0ff */
[----:B------:R0:W1:Y:S03]  /*4d00*/  MUFU.RSQ R0, R5 ;  /* 0x0000000500007308 */ /* 0x0000660000001400 */
[----:B------:R-:W-:-:S13]  /*4d10*/  ISETP.GT.U32.AND P0, PT, R3, 0x727fffff, PT ;  /* 0x727fffff0300780c */ /* 0x000fda0003f04070 */
[----:B0-----:R-:W-:Y:S05]  /*4d20*/  @!P0 BRA `(.L_x_44) ;  /* 0x00000000000c8947 */ /* 0x001fea0003800000 */
[----:B------:R-:W-:-:S07]  /*4d30*/  MOV R10, 0x4d50 ;  /* 0x00004d50000a7802 */ /* 0x000fce0000000f00 */
[----:B-1---5:R-:W-:Y:S05]  /*4d40*/  CALL.REL.NOINC `($__internal_0_$__cuda_sm20_sqrt_rn_f32_slowpath) ;  /* 0x0000001c00a07944 */ /* 0x022fea0003c00000 */
[----:B------:R-:W-:Y:S05]  /*4d50*/  BRA `(.L_x_45) ;  /* 0x0000000000107947 */ /* 0x000fea0003800000 */
.L_x_44:
[----:B-1----:R-:W-:Y:S01]  /*4d60*/  FMUL.FTZ R73, R5, R0 ;  /* 0x0000000005497220 */ /* 0x002fe20000410000 */
[----:B------:R-:W-:-:S03]  /*4d70*/  FMUL.FTZ R3, R0, 0.5 ;  /* 0x3f00000000037820 */ /* 0x000fc60000410000 */
[----:B------:R-:W-:-:S04]  /*4d80*/  FFMA R0, -R73, R73, R5 ;  /* 0x0000004949007223 */ /* 0x000fc80000000105 */
[----:B------:R-:W-:-:S07]  /*4d90*/  FFMA R73, R0, R3, R73 ;  /* 0x0000000300497223 */ /* 0x000fce0000000049 */
.L_x_45:
[----:B------:R-:W-:Y:S05]  /*4da0*/  BSYNC.RECONVERGENT B0 ;  /* 0x0000000000007941 */ /* 0x000fea0003800200 */
.L_x_43:
[----:B------:R-:W0:Y:S01]  /*4db0*/  MUFU.RCP R3, R2 ;  /* 0x0000000200037308 */ /* 0x000e220000001000 */
[C-C-:B------:R-:W-:Y:S01]  /*4dc0*/  FADD R4, R15.reuse, R73.reuse ;  /* 0x000000490f047221 */ /* 0x140fe20000000000 */
[----:B------:R-:W-:Y:S01]  /*4dd0*/  FADD R73, R15, -R73 ;  /* 0x800000490f497221 */ /* 0x000fe20000000000 */
[----:B------:R-:W-:Y:S04]  /*4de0*/  BSSY.RECONVERGENT B2, `(.L_x_46) ;  /* 0x000000e000027945 */ /* 0x000fe80003800200 */
[----:B------:R-:W-:Y:S01]  /*4df0*/  FMNMX R4, R4, R73, !PT ;  /* 0x0000004904047209 */ /* 0x000fe20007800000 */
        /* <DEDUP_REMOVED lines=12> */
.L_x_47:
[----:B------:R-:W-:Y:S05]  /*4ec0*/  BSYNC.RECONVERGENT B2 ;  /* 0x0000000000027941 */ /* 0x000fea0003800200 */
.L_x_46:
[----:B------:R-:W0:Y:S01]  /*4ed0*/  MUFU.RCP R3, R2 ;  /* 0x0000000200037308 */ /* 0x000e220000001000 */
[----:B------:R-:W-:Y:S07]  /*4ee0*/  BSSY.RECONVERGENT B2, `(.L_x_48) ;  /* 0x000000d000027945 */ /* 0x000fee0003800200 */
[----:B------:R-:W1:Y:S01]  /*4ef0*/  FCHK P0, -R80, R2 ;  /* 0x0000000250007302 */ /* 0x000e620000000100 */
[----:B0-----:R-:W-:-:S04]  /*4f00*/  FFMA R0, -R2, R3, 1 ;  /* 0x3f80000002007423 */ /* 0x001fc80000000103 */
[----:B------:R-:W-:-:S04]  /*4f10*/  FFMA R3, R3, R0, R3 ;  /* 0x0000000003037223 */ /* 0x000fc80000000003 */
[----:B------:R-:W-:-:S04]  /*4f20*/  FFMA R15, R3, -R80, RZ ;  /* 0x80000050030f7223 */ /* 0x000fc800000000ff */
[----:B------:R-:W-:-:S04]  /*4f30*/  FFMA R0, -R2, R15, -R80 ;  /* 0x0000000f02007223 */ /* 0x000fc80000000950 */
[----:B------:R-:W-:Y:S01]  /*4f40*/  FFMA R15, R3, R0, R15 ;  /* 0x00000000030f7223 */ /* 0x000fe2000000000f */
[----:B-1----:R-:W-:Y:S06]  /*4f50*/  @!P0 BRA `(.L_x_49) ;  /* 0x0000000000148947 */ /* 0x002fec0003800000 */
[----:B------:R-:W-:Y:S01]  /*4f60*/  FADD R5, -R80, -RZ ;  /* 0x800000ff50057221 */ /* 0x000fe20000000100 */
[----:B------:R-:W-:Y:S02]  /*4f70*/  MOV R76, R2 ;  /* 0x00000002004c7202 */ /* 0x000fe40000000f00 */
[----:B------:R-:W-:-:S07]  /*4f80*/  MOV R12, 0x4fa0 ;  /* 0x00004fa0000c7802 */ /* 0x000fce0000000f00 */
[----:B-----5:R-:W-:Y:S05]  /*4f90*/  CALL.REL.NOINC `($__internal_1_$__cuda_sm3x_div_rn_noftz_f32_slowpath) ;  /* 0x0000001c00647944 */ /* 0x020fea0003c00000 */
[----:B------:R-:W-:-:S07]  /*4fa0*/  MOV R15, R5 ;  /* 0x00000005000f7202 */ /* 0x000fce0000000f00 */
.L_x_49:
[----:B------:R-:W-:Y:S05]  /*4fb0*/  BSYNC.RECONVERGENT B2 ;  /* 0x0000000000027941 */ /* 0x000fea0003800200 */
.L_x_48:
        /* <DEDUP_REMOVED lines=14> */
.L_x_51:
[----:B------:R-:W-:Y:S05]  /*50a0*/  BSYNC.RECONVERGENT B2 ;  /* 0x0000000000027941 */ /* 0x000fea0003800200 */
.L_x_50:
        /* <DEDUP_REMOVED lines=14> */
.L_x_53:
[----:B------:R-:W-:Y:S05]  /*5190*/  BSYNC.RECONVERGENT B2 ;  /* 0x0000000000027941 */ /* 0x000fea0003800200 */
.L_x_52:
[----:B------:R-:W0:Y:S01]  /*51a0*/  S2R R0, SR_TID.X ;  /* 0x0000000000007919 */ /* 0x000e220000002100 */
[----:B------:R-:W0:Y:S01]  /*51b0*/  S2UR UR5, SR_CTAID.X ;  /* 0x00000000000579c3 */ /* 0x000e220000002500 */
[----:B------:R-:W1:Y:S07]  /*51c0*/  LDCU UR4, c[0x0][0x548] ;  /* 0x0000a900ff0477ac */ /* 0x000e6e0008000800 */
[----:B------:R-:W0:Y:S08]  /*51d0*/  LDC R17, c[0x0][0x360] ;  /* 0x0000d800ff117b82 */ /* 0x000e300000000800 */
[----:B------:R-:W2:Y:S01]  /*51e0*/  LDC.64 R2, c[0x0][0x540] ;  /* 0x00015000ff027b82 */ /* 0x000ea20000000a00 */
[----:B0-----:R-:W-:-:S04]  /*51f0*/  IMAD R17, R17, UR5, R0 ;  /* 0x0000000511117c24 */ /* 0x001fc8000f8e0200 */
[----:B-1----:R-:W-:-:S05]  /*5200*/  IMAD R5, R17, UR4, RZ ;  /* 0x0000000411057c24 */ /* 0x002fca000f8e02ff */
[----:B--2---:R-:W-:-:S04]  /*5210*/  IADD3 R2, P0, PT, R5, R2, RZ ;  /* 0x0000000205027210 */ /* 0x004fc80007f1e0ff */
[----:B------:R-:W-:-:S05]  /*5220*/  IADD3.X R3, PT, PT, RZ, R3, RZ, P0, !PT ;  /* 0x00000003ff037210 */ /* 0x000fca00007fe4ff */
[----:B------:R-:W2:Y:S01]  /*5230*/  LDG.E R2, desc[UR22][R2.64] ;  /* 0x0000001602027981 */ /* 0x000ea2000c1e1900 */
[----:B------:R-:W-:Y:S01]  /*5240*/  HFMA2 R11, -RZ, RZ, 1.5048828125, 33.21875 ;  /* 0x3e055027ff0b7431 */ /* 0x000fe200000001ff */
[----:B------:R-:W-:Y:S01]  /*5250*/  MOV R13, 0x7f800000 ;  /* 0x7f800000000d7802 */ /* 0x000fe20000000f00 */
[----:B------:R-:W-:Y:S01]  /*5260*/  BSSY.RECONVERGENT B2, `(.L_x_54) ;  /* 0x000002a000027945 */ /* 0x000fe20003800200 */
[----:B--2---:R-:W-:-:S05]  /*5270*/  FMUL R0, R2, 255 ;  /* 0x437f000002007820 */ /* 0x004fca0000400000 */
[----:B------:R-:W-:-:S04]  /*5280*/  FSETP.GEU.AND P0, PT, R0, 1.175494350822287508e-38, PT ;  /* 0x008000000000780b */ /* 0x000fc80003f0e000 */
[----:B------:R-:W-:-:S09]  /*5290*/  FSEL R2, RZ, -23, P0 ;  /* 0xc1b80000ff027808 */ /* 0x000fd20000000000 */
[----:B------:R-:W-:-:S05]  /*52a0*/  @!P0 FMUL R0, R0, 8388608 ;  /* 0x4b00000000008820 */ /* 0x000fca0000400000 */
[C---:B------:R-:W-:Y:S02]  /*52b0*/  IADD3 R5, PT, PT, R0.reuse, -0x3f2aaaab, RZ ;  /* 0xc0d5555500057810 */ /* 0x040fe40007ffe0ff */
[----:B------:R-:W-:Y:S02]  /*52c0*/  ISETP.GT.U32.AND P0, PT, R0, 0x7f7fffff, PT ;  /* 0x7f7fffff0000780c */ /* 0x000fe40003f04070 */
[----:B------:R-:W-:-:S04]  /*52d0*/  LOP3.LUT R9, R5, 0xff800000, RZ, 0xc0, !PT ;  /* 0xff80000005097812 */ /* 0x000fc800078ec0ff */
[-C--:B------:R-:W-:Y:S02]  /*52e0*/  IADD3 R5, PT, PT, R0, -R9.reuse, RZ ;  /* 0x8000000900057210 */ /* 0x080fe40007ffe0ff */
[----:B------:R-:W-:-:S03]  /*52f0*/  I2FP.F32.S32 R9, R9 ;  /* 0x0000000900097245 */ /* 0x000fc60000201400 */
[----:B------:R-:W-:Y:S02]  /*5300*/  FADD R10, R5, -1 ;  /* 0xbf800000050a7421 */ /* 0x000fe40000000000 */
[----:B------:R-:W-:Y:S02]  /*5310*/  FFMA R2, R9, 1.1920928955078125e-07, R2 ;  /* 0x3400000009027823 */ /* 0x000fe40000000002 */
[----:B------:R-:W-:-:S04]  /*5320*/  FFMA R5, R10, -R11, 0.14084610342979431152 ;  /* 0x3e1039f60a057423 */ /* 0x000fc8000000080b */
[----:B------:R-:W-:-:S04]  /*5330*/  FFMA R5, R10, R5, -0.12148627638816833496 ;  /* 0xbdf8cdcc0a057423 */ /* 0x000fc80000000005 */
[----:B------:R-:W-:-:S04]  /*5340*/  FFMA R5, R10, R5, 0.13980610668659210205 ;  /* 0x3e0f29550a057423 */ /* 0x000fc80000000005 */
[----:B------:R-:W-:-:S04]  /*5350*/  FFMA R5, R10, R5, -0.16684235632419586182 ;  /* 0xbe2ad8b90a057423 */ /* 0x000fc80000000005 */
[----:B------:R-:W-:-:S04]  /*5360*/  FFMA R5, R10, R5, 0.20012299716472625732 ;  /* 0x3e4ced0b0a057423 */ /* 0x000fc80000000005 */
[----:B------:R-:W-:Y:S01]  /*5370*/  FFMA R3, R10, R5, -0.24999669194221496582 ;  /* 0xbe7fff220a037423 */ /* 0x000fe20000000005 */
[----:B------:R-:W-:-:S03]  /*5380*/  FMUL R5, R15, R15 ;  /* 0x0000000f0f057220 */ /* 0x000fc60000400000 */
[----:B------:R-:W-:Y:S01]  /*5390*/  FFMA R11, R10, R3, 0.33333182334899902344 ;  /* 0x3eaaaa780a0b7423 */ /* 0x000fe20000000003 */
[----:B------:R-:W-:-:S03]  /*53a0*/  FFMA R3, R18, -R14, R5 ;  /* 0x8000000e12037223 */ /* 0x000fc60000000005 */
[----:B------:R-:W-:Y:S01]  /*53b0*/  FFMA R11, R10, R11, -0.5 ;  /* 0xbf0000000a0b7423 */ /* 0x000fe2000000000b */
[----:B------:R-:W-:-:S03]  /*53c0*/  FMUL R76, R3, R14 ;  /* 0x0000000e034c7220 */ /* 0x000fc60000400000 */
[C---:B------:R-:W-:Y:S01]  /*53d0*/  FMUL R11, R10.reuse, R11 ;  /* 0x0000000b0a0b7220 */ /* 0x040fe20000400000 */
[----:B------:R-:W0:Y:S03]  /*53e0*/  MUFU.RCP R9, R76 ;  /* 0x0000004c00097308 */ /* 0x000e260000001000 */
[----:B------:R-:W-:-:S04]  /*53f0*/  FFMA R11, R10, R11, R10 ;  /* 0x0000000b0a0b7223 */ /* 0x000fc8000000000a */
[----:B------:R-:W-:Y:S01]  /*5400*/  FFMA R2, R2, 0.69314718246459960938, R11 ;  /* 0x3f31721802027823 */ /* 0x000fe2000000000b */
[C---:B------:R-:W-:Y:S01]  /*5410*/  @P0 FFMA R2, R0.reuse, R13, +INF ;  /* 0x7f80000000020423 */ /* 0x040fe2000000000d */
[----:B------:R-:W-:-:S03]  /*5420*/  FSETP.NEU.AND P0, PT, R0, RZ, PT ;  /* 0x000000ff0000720b */ /* 0x000fc60003f0d000 */
[----:B------:R-:W-:-:S05]  /*5430*/  FADD R19, R2, R2 ;  /* 0x0000000202137221 */ /* 0x000fca0000000000 */
[----:B------:R-:W-:Y:S01]  /*5440*/  FSEL R19, R19, -INF , P0 ;  /* 0xff80000013137808 */ /* 0x000fe20000000000 */
[----:B0-----:R-:W-:-:S04]  /*5450*/  FFMA R2, -R76, R9, 1 ;  /* 0x3f8000004c027423 */ /* 0x001fc80000000109 */
[----:B------:R-:W-:Y:S01]  /*5460*/  FMUL R0, R5, -R19 ;  /* 0x8000001305007220 */ /* 0x000fe20000400000 */
[----:B------:R-:W-:-:S03]  /*5470*/  FFMA R9, R9, R2, R9 ;  /* 0x0000000209097223 */ /* 0x000fc60000000009 */
[----:B------:R-:W0:Y:S01]  /*5480*/  FCHK P0, R0, R76 ;  /* 0x0000004c00007302 */ /* 0x000e220000000000 */
[----:B------:R-:W-:-:S04]  /*5490*/  FFMA R2, R0, R9, RZ ;  /* 0x0000000900027223 */ /* 0x000fc800000000ff */
[----:B------:R-:W-:-:S04]  /*54a0*/  FFMA R5, -R76, R2, R0 ;  /* 0x000000024c057223 */ /* 0x000fc80000000100 */
[----:B------:R-:W-:Y:S01]  /*54b0*/  FFMA R5, R9, R5, R2 ;  /* 0x0000000509057223 */ /* 0x000fe20000000002 */
[----:B0-----:R-:W-:Y:S06]  /*54c0*/  @!P0 BRA `(.L_x_55) ;  /* 0x00000000000c8947 */ /* 0x001fec0003800000 */
[----:B------:R-:W-:Y:S02]  /*54d0*/  MOV R5, R0 ;  /* 0x0000000000057202 */ /* 0x000fe40000000f00 */
[----:B------:R-:W-:-:S07]  /*54e0*/  MOV R12, 0x5500 ;  /* 0x00005500000c7802 */ /* 0x000fce0000000f00 */
[----:B-----5:R-:W-:Y:S05]  /*54f0*/  CALL.REL.NOINC `($__internal_1_$__cuda_sm3x_div_rn_noftz_f32_slowpath) ;  /* 0x00000018000c7944 */ /* 0x020fea0003c00000 */
.L_x_55:
[----:B------:R-:W-:Y:S05]  /*5500*/  BSYNC.RECONVERGENT B2 ;  /* 0x0000000000027941 */ /* 0x000fea0003800200 */
.L_x_54:
[----:B------:R-:W-:Y:S01]  /*5510*/  IADD3 R2, PT, PT, R5, -0xd000000, RZ ;  /* 0xf300000005027810 */ /* 0x000fe20007ffe0ff */
[----:B------:R0:W1:Y:S01]  /*5520*/  MUFU.RSQ R10, R5 ;  /* 0x00000005000a7308 */ /* 0x0000620000001400 */
[----:B------:R-:W-:Y:S02]  /*5530*/  BSSY.RECONVERGENT B0, `(.L_x_56) ;  /* 0x000000a000007945 */ /* 0x000fe40003800200 */
[----:B------:R-:W-:-:S13]  /*5540*/  ISETP.GT.U32.AND P0, PT, R2, 0x727fffff, PT ;  /* 0x727fffff0200780c */ /* 0x000fda0003f04070 */
[----:B0-----:R-:W-:Y:S05]  /*5550*/  @!P0 BRA `(.L_x_57) ;  /* 0x00000000000c8947 */ /* 0x001fea0003800000 */
[----:B-1----:R-:W-:-:S07]  /*5560*/  MOV R10, 0x5580 ;  /* 0x00005580000a7802 */ /* 0x002fce0000000f00 */
[----:B-----5:R-:W-:Y:S05]  /*5570*/  CALL.REL.NOINC `($__internal_0_$__cuda_sm20_sqrt_rn_f32_slowpath) ;  /* 0x0000001400947944 */ /* 0x020fea0003c00000 */
[----:B------:R-:W-:Y:S05]  /*5580*/  BRA `(.L_x_58) ;  /* 0x0000000000107947 */ /* 0x000fea0003800000 */
.L_x_57:
[C---:B-1----:R-:W-:Y:S01]  /*5590*/  FMUL.FTZ R2, R10.reuse, R5 ;  /* 0x000000050a027220 */ /* 0x042fe20000410000 */
[----:B------:R-:W-:-:S03]  /*55a0*/  FMUL.FTZ R73, R10, 0.5 ;  /* 0x3f0000000a497820 */ /* 0x000fc60000410000 */
[----:B------:R-:W-:-:S04]  /*55b0*/  FFMA R5, -R2, R2, R5 ;  /* 0x0000000202057223 */ /* 0x000fc80000000105 */
[----:B------:R-:W-:-:S07]  /*55c0*/  FFMA R73, R5, R73, R2 ;  /* 0x0000004905497223 */ /* 0x000fce0000000002 */
.L_x_58:
[----:B------:R-:W-:Y:S05]  /*55d0*/  BSYNC.RECONVERGENT B0 ;  /* 0x0000000000007941 */ /* 0x000fea0003800200 */
.L_x_56:
[----:B------:R-:W-:Y:S01]  /*55e0*/  FMUL R11, R3, R18 ;  /* 0x00000012030b7220 */ /* 0x000fe20000400000 */
[----:B------:R-:W-:Y:S01]  /*55f0*/  FSETP.GEU.AND P2, PT, R15, RZ, PT ;  /* 0x000000ff0f00720b */ /* 0x000fe20003f4e000 */
[----:B------:R-:W-:Y:S02]  /*5600*/  BSSY.RECONVERGENT B2, `(.L_x_59) ;  /* 0x000000e000027945 */ /* 0x000fe40003800200 */
[----:B------:R-:W0:Y:S01]  /*5610*/  MUFU.RCP R2, R11 ;  /* 0x0000000b00027308 */ /* 0x000e220000001000 */
[----:B------:R-:W-:-:S07]  /*5620*/  FSEL R21, R73, -R73, !P2 ;  /* 0x8000004949157208 */ /* 0x000fce0005000000 */
        /* <DEDUP_REMOVED lines=11> */
.L_x_60:
[----:B------:R-:W-:Y:S05]  /*56e0*/  BSYNC.RECONVERGENT B2 ;  /* 0x0000000000027941 */ /* 0x000fea0003800200 */
.L_x_59:
[----:B------:R-:W-:Y:S01]  /*56f0*/  IADD3 R0, PT, PT, R5, -0xd000000, RZ ;  /* 0xf300000005007810 */ /* 0x000fe20007ffe0ff */
[----:B------:R0:W1:Y:S01]  /*5700*/  MUFU.RSQ R2, R5 ;  /* 0x0000000500027308 */ /* 0x0000620000001400 */
[----:B------:R-:W-:Y:S02]  /*5710*/  BSSY.RECONVERGENT B0, `(.L_x_61) ;  /* 0x000000a000007945 */ /* 0x000fe40003800200 */
[----:B------:R-:W-:-:S13]  /*5720*/  ISETP.GT.U32.AND P0, PT, R0, 0x727fffff, PT ;  /* 0x727fffff0000780c */ /* 0x000fda0003f04070 */
[----:B0-----:R-:W-:Y:S05]  /*5730*/  @!P0 BRA `(.L_x_62) ;  /* 0x00000000000c8947 */ /* 0x001fea0003800000 */
[----:B------:R-:W-:-:S07]  /*5740*/  MOV R10, 0x5760 ;  /* 0x00005760000a7802 */ /* 0x000fce0000000f00 */
[----:B-1---5:R-:W-:Y:S05]  /*5750*/  CALL.REL.NOINC `($__internal_0_$__cuda_sm20_sqrt_rn_f32_slowpath) ;  /* 0x00000014001c7944 */ /* 0x022fea0003c00000 */
[----:B------:R-:W-:Y:S05]  /*5760*/  BRA `(.L_x_63) ;  /* 0x0000000000107947 */ /* 0x000fea0003800000 */
.L_x_62:
[C---:B-1----:R-:W-:Y:S01]  /*5770*/  FMUL.FTZ R0, R2.reuse, R5 ;  /* 0x0000000502007220 */ /* 0x042fe20000410000 */
[----:B------:R-:W-:-:S03]  /*5780*/  FMUL.FTZ R73, R2, 0.5 ;  /* 0x3f00000002497820 */ /* 0x000fc60000410000 */
[----:B------:R-:W-:-:S04]  /*5790*/  FFMA R5, -R0, R0, R5 ;  /* 0x0000000000057223 */ /* 0x000fc80000000105 */
[----:B------:R-:W-:-:S07]  /*57a0*/  FFMA R73, R5, R73, R0 ;  /* 0x0000004905497223 */ /* 0x000fce0000000000 */
.L_x_63:
[----:B------:R-:W-:Y:S05]  /*57b0*/  BSYNC.RECONVERGENT B0 ;  /* 0x0000000000007941 */ /* 0x000fea0003800200 */
.L_x_61:
[----:B------:R-:W-:Y:S01]  /*57c0*/  FSEL R0, R73, -R73, !P2 ;  /* 0x8000004949007208 */ /* 0x000fe20005000000 */
[----:B------:R-:W-:Y:S04]  /*57d0*/  BSSY.RECONVERGENT B0, `(.L_x_64) ;  /* 0x0000012000007945 */ /* 0x000fe80003800200 */
[----:B------:R-:W-:-:S04]  /*57e0*/  FADD R2, -R0, R7 ;  /* 0x0000000700027221 */ /* 0x000fc80000000100 */
[----:B------:R-:W-:Y:S01]  /*57f0*/  FADD R20, R2, -R7 ;  /* 0x8000000702147221 */ /* 0x000fe20000000000 */
[----:B------:R-:W-:-:S03]  /*5800*/  FMUL R2, R19, R14 ;  /* 0x0000000e13027220 */ /* 0x000fc60000400000 */
[----:B------:R-:W-:-:S04]  /*5810*/  FMUL R5, R3, R20 ;  /* 0x0000001403057220 */ /* 0x000fc80000400000 */
[----:B------:R-:W-:-:S04]  /*5820*/  FFMA R10, R20, R5, R2 ;  /* 0x00000005140a7223 */ /* 0x000fc80000000002 */
[----:B------:R0:W1:Y:S01]  /*5830*/  MUFU.RSQ R5, R10 ;  /* 0x0000000a00057308 */ /* 0x0000620000001400 */
[----:B------:R-:W-:-:S04]  /*5840*/  IADD3 R9, PT, PT, R10, -0xd000000, RZ ;  /* 0xf30000000a097810 */ /* 0x000fc80007ffe0ff */
[----:B------:R-:W-:-:S13]  /*5850*/  ISETP.GT.U32.AND P0, PT, R9, 0x727fffff, PT ;  /* 0x727fffff0900780c */ /* 0x000fda0003f04070 */
[----:B01----:R-:W-:Y:S05]  /*5860*/  @!P0 BRA `(.L_x_65) ;  /* 0x0000000000108947 */ /* 0x003fea0003800000 */
[----:B------:R-:W-:Y:S02]  /*5870*/  MOV R5, R10 ;  /* 0x0000000a00057202 */ /* 0x000fe40000000f00 */
[----:B------:R-:W-:-:S07]  /*5880*/  MOV R10, 0x58a0 ;  /* 0x000058a0000a7802 */ /* 0x000fce0000000f00 */
[----:B-----5:R-:W-:Y:S05]  /*5890*/  CALL.REL.NOINC `($__internal_0_$__cuda_sm20_sqrt_rn_f32_slowpath) ;  /* 0x0000001000cc7944 */ /* 0x020fea0003c00000 */
[----:B------:R-:W-:Y:S05]  /*58a0*/  BRA `(.L_x_66) ;  /* 0x0000000000107947 */ /* 0x000fea0003800000 */
.L_x_65:
[----:B------:R-:W-:Y:S01]  /*58b0*/  FMUL.FTZ R73, R10, R5 ;  /* 0x000000050a497220 */ /* 0x000fe20000410000 */
[----:B------:R-:W-:-:S03]  /*58c0*/  FMUL.FTZ R5, R5, 0.5 ;  /* 0x3f00000005057820 */ /* 0x000fc60000410000 */
[----:B------:R-:W-:-:S04]  /*58d0*/  FFMA R10, -R73, R73, R10 ;  /* 0x00000049490a7223 */ /* 0x000fc8000000010a */
[----:B------:R-:W-:-:S07]  /*58e0*/  FFMA R73, R10, R5, R73 ;  /* 0x000000050a497223 */ /* 0x000fce0000000049 */
.L_x_66:
[----:B------:R-:W-:Y:S05]  /*58f0*/  BSYNC.RECONVERGENT B0 ;  /* 0x0000000000007941 */ /* 0x000fea0003800200 */
.L_x_64:
[----:B------:R-:W0:Y:S01]  /*5900*/  MUFU.RCP R9, R14 ;  /* 0x0000000e00097308 */ /* 0x000e220000001000 */
[----:B------:R-:W-:Y:S01]  /*5910*/  FFMA R5, R20, -R15, -R73 ;  /* 0x8000000f14057223 */ /* 0x000fe20000000849 */
[----:B------:R-:W-:Y:S06]  /*5920*/  BSSY.RECONVERGENT B2, `(.L_x_67) ;  /* 0x000000c000027945 */ /* 0x000fec0003800200 */
        /* <DEDUP_REMOVED lines=8> */
[----:B------:R-:W-:-:S07]  /*59b0*/  MOV R12, 0x59d0 ;  /* 0x000059d0000c7802 */ /* 0x000fce0000000f00 */
[----:B-----5:R-:W-:Y:S05]  /*59c0*/  CALL.REL.NOINC `($__internal_1_$__cuda_sm3x_div_rn_noftz_f32_slowpath) ;  /* 0x0000001000d87944 */ /* 0x020fea0003c00000 */
[----:B------:R-:W-:-:S07]  /*59d0*/  MOV R9, R5 ;  /* 0x0000000500097202 */ /* 0x000fce0000000f00 */
.L_x_68:
[----:B------:R-:W-:Y:S05]  /*59e0*/  BSYNC.RECONVERGENT B2 ;  /* 0x0000000000027941 */ /* 0x000fea0003800200 */
.L_x_67:
[--C-:B------:R-:W-:Y:S01]  /*59f0*/  FADD R5, -R21, R6.reuse ;  /* 0x0000000615057221 */ /* 0x100fe20000000100 */
[----:B------:R-:W-:Y:S01]  /*5a00*/  FMUL R20, R19, R18 ;  /* 0x0000001213147220 */ /* 0x000fe20000400000 */
[----:B------:R-:W-:Y:S01]  /*5a10*/  BSSY.RECONVERGENT B0, `(.L_x_69) ;  /* 0x0000011000007945 */ /* 0x000fe20003800200 */
[--C-:B------:R-:W-:Y:S01]  /*5a20*/  FADD R19, R9, R6.reuse ;  /* 0x0000000609137221 */ /* 0x100fe20000000000 */
[----:B------:R-:W-:-:S04]  /*5a30*/  FADD R22, R5, -R6 ;  /* 0x8000000605167221 */ /* 0x000fc80000000000 */
        /* <DEDUP_REMOVED lines=10> */
.L_x_70:
[----:B------:R-:W-:Y:S01]  /*5ae0*/  FMUL.FTZ R73, R10, R5 ;  /* 0x000000050a497220 */ /* 0x000fe20000410000 */
[----:B------:R-:W-:-:S03]  /*5af0*/  FMUL.FTZ R5, R5, 0.5 ;  /* 0x3f00000005057820 */ /* 0x000fc60000410000 */
[----:B------:R-:W-:-:S04]  /*5b00*/  FFMA R10, -R73, R73, R10 ;  /* 0x00000049490a7223 */ /* 0x000fc8000000010a */
[----:B------:R-:W-:-:S07]  /*5b10*/  FFMA R73, R10, R5, R73 ;  /* 0x000000050a497223 */ /* 0x000fce0000000049 */
.L_x_71:
[----:B------:R-:W-:Y:S05]  /*5b20*/  BSYNC.RECONVERGENT B0 ;  /* 0x0000000000007941 */ /* 0x000fea0003800200 */
.L_x_69:
        /* <DEDUP_REMOVED lines=14> */
.L_x_73:
[----:B------:R-:W-:Y:S05]  /*5c10*/  BSYNC.RECONVERGENT B2 ;  /* 0x0000000000027941 */ /* 0x000fea0003800200 */
.L_x_72:
[--C-:B------:R-:W-:Y:S01]  /*5c20*/  FADD R0, R0, R7.reuse ;  /* 0x0000000700007221 */ /* 0x100fe20000000000 */
[----:B------:R-:W-:Y:S03]  /*5c30*/  BSSY.RECONVERGENT B0, `(.L_x_74) ;  /* 0x0000011000007945 */ /* 0x000fe60003800200 */
[----:B------:R-:W-:-:S04]  /*5c40*/  FADD R22, R0, -R7 ;  /* 0x8000000700167221 */ /* 0x000fc80000000000 */
[----:B------:R-:W-:-:S04]  /*5c50*/  FMUL R5, R3, R22 ;  /* 0x0000001603057220 */ /* 0x000fc80000400000 */
[----:B------:R-:W-:-:S04]  /*5c60*/  FFMA R0, R22, R5, R2 ;  /* 0x0000000516007223 */ /* 0x000fc80000000002 */
[----:B------:R0:W1:Y:S01]  /*5c70*/  MUFU.RSQ R5, R0 ;  /* 0x0000000000057308 */ /* 0x0000620000001400 */
[----:B------:R-:W-:-:S04]  /*5c80*/  IADD3 R2, PT, PT, R0, -0xd000000, RZ ;  /* 0xf300000000027810 */ /* 0x000fc80007ffe0ff */
[----:B------:R-:W-:Y:S01]  /*5c90*/  ISETP.GT.U32.AND P0, PT, R2, 0x727fffff, PT ;  /* 0x727fffff0200780c */ /* 0x000fe20003f04070 */
[----:B------:R-:W-:-:S12]  /*5ca0*/  FADD R2, R10, R7 ;  /* 0x000000070a027221 */ /* 0x000fd80000000000 */
[----:B01----:R-:W-:Y:S05]  /*5cb0*/  @!P0 BRA `(.L_x_75) ;  /* 0x0000000000108947 */ /* 0x003fea0003800000 */
[----:B------:R-:W-:Y:S02]  /*5cc0*/  MOV R5, R0 ;  /* 0x0000000000057202 */ /* 0x000fe40000000f00 */
[----:B------:R-:W-:-:S07]  /*5cd0*/  MOV R10, 0x5cf0 ;  /* 0x00005cf0000a7802 */ /* 0x000fce0000000f00 */
[----:B-----5:R-:W-:Y:S05]  /*5ce0*/  CALL.REL.NOINC `($__internal_0_$__cuda_sm20_sqrt_rn_f32_slowpath) ;  /* 0x0000000c00b87944 */ /* 0x020fea0003c00000 */
[----:B------:R-:W-:Y:S05]  /*5cf0*/  BRA `(.L_x_76) ;  /* 0x0000000000107947 */ /* 0x000fea0003800000 */
.L_x_75:
[----:B------:R-:W-:Y:S01]  /*5d00*/  FMUL.FTZ R73, R0, R5 ;  /* 0x0000000500497220 */ /* 0x000fe20000410000 */
[----:B------:R-:W-:-:S03]  /*5d10*/  FMUL.FTZ R5, R5, 0.5 ;  /* 0x3f00000005057820 */ /* 0x000fc60000410000 */
[----:B------:R-:W-:-:S04]  /*5d20*/  FFMA R0, -R73, R73, R0 ;  /* 0x0000004949007223 */ /* 0x000fc80000000100 */
[----:B------:R-:W-:-:S07]  /*5d30*/  FFMA R73, R0, R5, R73 ;  /* 0x0000000500497223 */ /* 0x000fce0000000049 */
.L_x_76:
[----:B------:R-:W-:Y:S05]  /*5d40*/  BSYNC.RECONVERGENT B0 ;  /* 0x0000000000007941 */ /* 0x000fea0003800200 */
.L_x_74:
[----:B------:R-:W0:Y:S01]  /*5d50*/  MUFU.RCP R5, R14 ;  /* 0x0000000e00057308 */ /* 0x000e220000001000 */
[----:B------:R-:W-:Y:S01]  /*5d60*/  FFMA R73, R22, -R15, R73 ;  /* 0x8000000f16497223 */ /* 0x000fe20000000049 */
        /* <DEDUP_REMOVED lines=12> */
.L_x_78:
[----:B------:R-:W-:Y:S05]  /*5e30*/  BSYNC.RECONVERGENT B2 ;  /* 0x0000000000027941 */ /* 0x000fea0003800200 */
.L_x_77:
        /* <DEDUP_REMOVED lines=14> */
.L_x_80:
[----:B------:R-:W-:Y:S01]  /*5f20*/  FMUL.FTZ R73, R0, R9 ;  /* 0x0000000900497220 */ /* 0x000fe20000410000 */
[----:B------:R-:W-:-:S03]  /*5f30*/  FMUL.FTZ R5, R9, 0.5 ;  /* 0x3f00000009057820 */ /* 0x000fc60000410000 */
[----:B------:R-:W-:-:S04]  /*5f40*/  FFMA R0, -R73, R73, R0 ;  /* 0x0000004949007223 */ /* 0x000fc80000000100 */
[----:B------:R-:W-:-:S07]  /*5f50*/  FFMA R73, R0, R5, R73 ;  /* 0x0000000500497223 */ /* 0x000fce0000000049 */
.L_x_81:
[----:B------:R-:W-:Y:S05]  /*5f60*/  BSYNC.RECONVERGENT B0 ;  /* 0x0000000000007941 */ /* 0x000fea0003800200 */
.L_x_79:
        /* <DEDUP_REMOVED lines=15> */
.L_x_83:
[----:B------:R-:W-:Y:S05]  /*6060*/  BSYNC.RECONVERGENT B2 ;  /* 0x0000000000027941 */ /* 0x000fea0003800200 */
.L_x_82:
[----:B------:R-:W0:Y:S01]  /*6070*/  LDCU UR4, c[0x0][0x83c] ;  /* 0x00010780ff0477ac */ /* 0x000e220008000800 */
[----:B------:R-:W-:Y:S01]  /*6080*/  FADD R19, R19, 1 ;  /* 0x3f80000013137421 */ /* 0x000fe20000000000 */
[----:B------:R-:W-:Y:S01]  /*6090*/  FADD R0, R0, R7 ;  /* 0x0000000700007221 */ /* 0x000fe20000000000 */
[----:B------:R-:W-:Y:S01]  /*60a0*/  FADD R3, R3, 1 ;  /* 0x3f80000003037421 */ /* 0x000fe20000000000 */
[----:B------:R-:W1:Y:S01]  /*60b0*/  LDCU.64 UR6, c[0x0][0x828] ;  /* 0x00010500ff0677ac */ /* 0x000e620008000a00 */
[----:B------:R-:W-:Y:S01]  /*60c0*/  FADD R2, R2, 1 ;  /* 0x3f80000002027421 */ /* 0x000fe20000000000 */
[----:B------:R-:W-:Y:S01]  /*60d0*/  BSSY.RECONVERGENT B2, `(.L_x_84) ;  /* 0x000001b000027945 */ /* 0x000fe20003800200 */
[----:B0-----:R-:W-:Y:S01]  /*60e0*/  I2FP.F32.U32 R20, UR4 ;  /* 0x0000000400147c45 */ /* 0x001fe20008201000 */
[----:B------:R-:W0:Y:S03]  /*60f0*/  LDCU UR4, c[0x0][0x834] ;  /* 0x00010680ff0477ac */ /* 0x000e260008000800 */
[----:B------:R-:W2:Y:S01]  /*6100*/  MUFU.RCP R9, R20 ;  /* 0x0000001400097308 */ /* 0x000ea20000001000 */
[----:B-1----:R-:W-:-:S02]  /*6110*/  I2FP.F32.S32 R22, UR7 ;  /* 0x0000000700167c45 */ /* 0x002fc40008201400 */
[----:B------:R-:W-:-:S03]  /*6120*/  I2FP.F32.S32 R13, UR6 ;  /* 0x00000006000d7c45 */ /* 0x000fc60008201400 */
[----:B------:R-:W-:-:S04]  /*6130*/  FFMA R5, R22, R19, -1 ;  /* 0xbf80000016057423 */ /* 0x000fc80000000013 */
[----:B------:R-:W-:-:S04]  /*6140*/  FMUL R5, R5, 0.5 ;  /* 0x3f00000005057820 */ /* 0x000fc80000400000 */
[----:B------:R-:W1:Y:S01]  /*6150*/  FCHK P0, R5, R20 ;  /* 0x0000001405007302 */ /* 0x000e620000000000 */
[----:B--2---:R-:W-:-:S04]  /*6160*/  FFMA R10, -R20, R9, 1 ;  /* 0x3f800000140a7423 */ /* 0x004fc80000000109 */
[----:B------:R-:W-:Y:S01]  /*6170*/  FFMA R10, R9, R10, R9 ;  /* 0x0000000a090a7223 */ /* 0x000fe20000000009 */
[----:B------:R-:W-:Y:S01]  /*6180*/  FADD R9, R0, 1 ;  /* 0x3f80000000097421 */ /* 0x000fe20000000000 */
[----:B------:R-:W-:Y:S01]  /*6190*/  FFMA R0, R22, R3, -1 ;  /* 0xbf80000016007423 */ /* 0x000fe20000000003 */
[----:B------:R-:W-:Y:S01]  /*61a0*/  FFMA R3, R13, R2, -1 ;  /* 0xbf8000000d037423 */ /* 0x000fe20000000002 */
[----:B------:R-:W-:Y:S01]  /*61b0*/  FFMA R11, R5, R10, RZ ;  /* 0x0000000a050b7223 */ /* 0x000fe200000000ff */
[----:B------:R-:W-:Y:S01]  /*61c0*/  FFMA R9, R13, R9, -1 ;  /* 0xbf8000000d097423 */ /* 0x000fe20000000009 */
[----:B0-----:R-:W-:Y:S01]  /*61d0*/  I2FP.F32.U32 R22, UR4 ;  /* 0x0000000400167c45 */ /* 0x001fe20008201000 */
[----:B------:R-:W-:Y:S01]  /*61e0*/  FMUL R2, R0, 0.5 ;  /* 0x3f00000000027820 */ /* 0x000fe20000400000 */
[----:B------:R-:W-:Y:S01]  /*61f0*/  FFMA R12, -R20, R11, R5 ;  /* 0x0000000b140c7223 */ /* 0x000fe20000000105 */
[----:B------:R-:W-:Y:S01]  /*6200*/  FMUL R3, R3, 0.5 ;  /* 0x3f00000003037820 */ /* 0x000fe20000400000 */
[----:B------:R-:W-:-:S02]  /*6210*/  FMUL R0, R9, 0.5 ;  /* 0x3f00000009007820 */ /* 0x000fc40000400000 */
[----:B------:R-:W-:Y:S01]  /*6220*/  FFMA R11, R10, R12, R11 ;  /* 0x0000000c0a0b7223 */ /* 0x000fe2000000000b */
[----:B-1----:R-:W-:Y:S06]  /*6230*/  @!P0 BRA `(.L_x_85) ;  /* 0x0000000000108947 */ /* 0x002fec0003800000 */
[----:B------:R-:W-:Y:S02]  /*6240*/  MOV R76, R20 ;  /* 0x00000014004c7202 */ /* 0x000fe40000000f00 */
[----:B------:R-:W-:-:S07]  /*6250*/  MOV R12, 0x6270 ;  /* 0x00006270000c7802 */ /* 0x000fce0000000f00 */
[----:B-----5:R-:W-:Y:S05]  /*6260*/  CALL.REL.NOINC `($__internal_1_$__cuda_sm3x_div_rn_noftz_f32_slowpath) ;  /* 0x0000000800b07944 */ /* 0x020fea0003c00000 */
[----:B------:R-:W-:-:S07]  /*6270*/  MOV R11, R5 ;  /* 0x00000005000b7202 */ /* 0x000fce0000000f00 */
.L_x_85:
[----:B------:R-:W-:Y:S05]  /*6280*/  BSYNC.RECONVERGENT B2 ;  /* 0x0000000000027941 */ /* 0x000fea0003800200 */
.L_x_84:
[----:B------:R-:W0:Y:S01]  /*6290*/  LDCU UR4, c[0x0][0x838] ;  /* 0x00010700ff0477ac */ /* 0x000e220008000800 */
[----:B------:R-:W-:Y:S01]  /*62a0*/  FMNMX R11, R22, R11, PT ;  /* 0x0000000b160b7209 */ /* 0x000fe20003800000 */
[----:B------:R-:W-:Y:S03]  /*62b0*/  BSSY.RECONVERGENT B2, `(.L_x_86) ;  /* 0x0000012000027945 */ /* 0x000fe60003800200 */
[----:B------:R-:W-:-:S04]  /*62c0*/  FMNMX R11, RZ, R11, !PT ;  /* 0x0000000bff0b7209 */ /* 0x000fc80007800000 */
[----:B------:R-:W-:Y:S01]  /*62d0*/  F2I.FLOOR.NTZ R19, R11 ;  /* 0x0000000b00137305 */ /* 0x000fe20000207100 */
[----:B0-----:R-:W-:Y:S01]  /*62e0*/  I2FP.F32.U32 R21, UR4 ;  /* 0x0000000400157c45 */ /* 0x001fe20008201000 */
[----:B------:R-:W0:Y:S06]  /*62f0*/  LDCU UR4, c[0x0][0x830] ;  /* 0x00010600ff0477ac */ /* 0x000e2c0008000800 */
[----:B------:R-:W1:Y:S08]  /*6300*/  MUFU.RCP R10, R21 ;  /* 0x00000015000a7308 */ /* 0x000e700000001000 */
[----:B------:R-:W2:Y:S01]  /*6310*/  FCHK P0, R3, R21 ;  /* 0x0000001503007302 */ /* 0x000ea20000000000 */
[----:B0-----:R-:W-:Y:S01]  /*6320*/  I2FP.F32.U32 R23, UR4 ;  /* 0x0000000400177c45 */ /* 0x001fe20008201000 */
[----:B-1----:R-:W-:-:S04]  /*6330*/  FFMA R5, -R21, R10, 1 ;  /* 0x3f80000015057423 */ /* 0x002fc8000000010a */
[----:B------:R-:W-:-:S04]  /*6340*/  FFMA R10, R10, R5, R10 ;  /* 0x000000050a0a7223 */ /* 0x000fc8000000000a */
[----:B------:R-:W-:-:S04]  /*6350*/  FFMA R5, R3, R10, RZ ;  /* 0x0000000a03057223 */ /* 0x000fc800000000ff */
[----:B------:R-:W-:-:S04]  /*6360*/  FFMA R9, -R21, R5, R3 ;  /* 0x0000000515097223 */ /* 0x000fc80000000103 */
[----:B------:R-:W-:Y:S01]  /*6370*/  FFMA R5, R10, R9, R5 ;  /* 0x000000090a057223 */ /* 0x000fe20000000005 */
[----:B--2---:R-:W-:Y:S06]  /*6380*/  @!P0 BRA `(.L_x_87) ;  /* 0x0000000000108947 */ /* 0x004fec0003800000 */
[----:B------:R-:W-:Y:S02]  /*6390*/  MOV R5, R3 ;  /* 0x0000000300057202 */ /* 0x000fe40000000f00 */
[----:B------:R-:W-:Y:S02]  /*63a0*/  MOV R76, R21 ;  /* 0x00000015004c7202 */ /* 0x000fe40000000f00 */
[----:B------:R-:W-:-:S07]  /*63b0*/  MOV R12, 0x63d0 ;  /* 0x000063d0000c7802 */ /* 0x000fce0000000f00 */
[----:B-----5:R-:W-:Y:S05]  /*63c0*/  CALL.REL.NOINC `($__internal_1_$__cuda_sm3x_div_rn_noftz_f32_slowpath) ;  /* 0x0000000800587944 */ /* 0x020fea0003c00000 */
.L_x_87:
[----:B------:R-:W-:Y:S05]  /*63d0*/  BSYNC.RECONVERGENT B2 ;  /* 0x0000000000027941 */ /* 0x000fea0003800200 */
.L_x_86:
[----:B------:R-:W0:Y:S01]  /*63e0*/  MUFU.RCP R9, R20 ;  /* 0x0000001400097308 */ /* 0x000e220000001000 */
[----:B------:R-:W-:Y:S01]  /*63f0*/  FMNMX R5, R23, R5, PT ;  /* 0x0000000517057209 */ /* 0x000fe20003800000 */
[----:B------:R-:W-:Y:S03]  /*6400*/  BSSY.RECONVERGENT B2, `(.L_x_88) ;  /* 0x000000e000027945 */ /* 0x000fe60003800200 */
[----:B------:R-:W-:-:S03]  /*6410*/  FMNMX R3, RZ, R5, !PT ;  /* 0x00000005ff037209 */ /* 0x000fc60007800000 */
[----:B------:R-:W1:Y:S08]  /*6420*/  FCHK P0, R2, R20 ;  /* 0x0000001402007302 */ /* 0x000e700000000000 */
[----:B------:R-:W2:Y:S01]  /*6430*/  F2I.FLOOR.NTZ R3, R3 ;  /* 0x0000000300037305 */ /* 0x000ea20000207100 */
[----:B0-----:R-:W-:-:S04]  /*6440*/  FFMA R10, -R20, R9, 1 ;  /* 0x3f800000140a7423 */ /* 0x001fc80000000109 */
[----:B------:R-:W-:-:S04]  /*6450*/  FFMA R12, R9, R10, R9 ;  /* 0x0000000a090c7223 */ /* 0x000fc80000000009 */
[----:B------:R-:W-:-:S04]  /*6460*/  FFMA R5, R2, R12, RZ ;  /* 0x0000000c02057223 */ /* 0x000fc800000000ff */
[----:B------:R-:W-:-:S04]  /*6470*/  FFMA R10, -R20, R5, R2 ;  /* 0x00000005140a7223 */ /* 0x000fc80000000102 */
[----:B------:R-:W-:Y:S01]  /*6480*/  FFMA R5, R12, R10, R5 ;  /* 0x0000000a0c057223 */ /* 0x000fe20000000005 */
[----:B-12---:R-:W-:Y:S06]  /*6490*/  @!P0 BRA `(.L_x_89) ;  /* 0x0000000000108947 */ /* 0x006fec0003800000 */
[----:B------:R-:W-:Y:S02]  /*64a0*/  MOV R5, R2 ;  /* 0x0000000200057202 */ /* 0x000fe40000000f00 */
[----:B------:R-:W-:Y:S02]  /*64b0*/  MOV R76, R20 ;  /* 0x00000014004c7202 */ /* 0x000fe40000000f00 */
[----:B------:R-:W-:-:S07]  /*64c0*/  MOV R12, 0x64e0 ;  /* 0x000064e0000c7802 */ /* 0x000fce0000000f00 */
[----:B-----5:R-:W-:Y:S05]  /*64d0*/  CALL.REL.NOINC `($__internal_1_$__cuda_sm3x_div_rn_noftz_f32_slowpath) ;  /* 0x0000000800147944 */ /* 0x020fea0003c00000 */
.L_x_89:
[----:B------:R-:W-:Y:S05]  /*64e0*/  BSYNC.RECONVERGENT B2 ;  /* 0x0000000000027941 */ /* 0x000fea0003800200 */
.L_x_88:
[----:B------:R-:W0:Y:S01]  /*64f0*/  MUFU.RCP R10, R21 ;  /* 0x00000015000a7308 */ /* 0x000e220000001000 */
[----:B------:R-:W-:Y:S01]  /*6500*/  FMNMX R5, R22, R5, PT ;  /* 0x0000000516057209 */ /* 0x000fe20003800000 */
[----:B------:R-:W-:Y:S03]  /*6510*/  BSSY.RECONVERGENT B2, `(.L_x_90) ;  /* 0x000000e000027945 */ /* 0x000fe60003800200 */
[----:B------:R-:W-:-:S03]  /*6520*/  FMNMX R2, RZ, R5, !PT ;  /* 0x00000005ff027209 */ /* 0x000fc60007800000 */
[----:B------:R-:W1:Y:S08]  /*6530*/  FCHK P0, R0, R21 ;  /* 0x0000001500007302 */ /* 0x000e700000000000 */
[----:B------:R-:W2:Y:S01]  /*6540*/  F2I.CEIL.NTZ R2, R2 ;  /* 0x0000000200027305 */ /* 0x000ea2000020b100 */
        /* <DEDUP_REMOVED lines=10> */
.L_x_91:
[----:B------:R-:W-:Y:S05]  /*65f0*/  BSYNC.RECONVERGENT B2 ;  /* 0x0000000000027941 */ /* 0x000fea0003800200 */
.L_x_90:
[----:B------:R-:W-:Y:S02]  /*6600*/  FMNMX R5, R23, R5, PT ;  /* 0x0000000517057209 */ /* 0x000fe40003800000 */
[----:B------:R-:W-:Y:S02]  /*6610*/  IADD3 R0, PT, PT, -R19, R2, RZ ;  /* 0x0000000213007210 */ /* 0x000fe40007ffe1ff */
[----:B------:R-:W-:-:S04]  /*6620*/  FMNMX R5, RZ, R5, !PT ;  /* 0x00000005ff057209 */ /* 0x000fc80007800000 */
[----:B------:R-:W0:Y:S02]  /*6630*/  F2I.CEIL.NTZ R38, R5 ;  /* 0x0000000500267305 */ /* 0x000e24000020b100 */
[----:B0-----:R-:W-:-:S05]  /*6640*/  IADD3 R9, PT, PT, -R3, R38, RZ ;  /* 0x0000002603097210 */ /* 0x001fca0007ffe1ff */
[----:B------:R-:W-:-:S05]  /*6650*/  IMAD R37, R0, R9, RZ ;  /* 0x0000000900257224 */ /* 0x000fca00078e02ff */
[----:B------:R-:W-:-:S13]  /*6660*/  ISETP.NE.AND P0, PT, R37, RZ, PT ;  /* 0x000000ff2500720c */ /* 0x000fda0003f05270 */
[----:B------:R-:W-:Y:S05]  /*6670*/  @!P0 EXIT ;  /* 0x000000000000894d */ /* 0x000fea0003800000 */
[----:B------:R-:W-:Y:S01]  /*6680*/  IADD3 R0, PT, PT, R4, -0xd000000, RZ ;  /* 0xf300000004007810 */ /* 0x000fe20007ffe0ff */
[----:B------:R0:W1:Y:S01]  /*6690*/  MUFU.RSQ R5, R4 ;  /* 0x0000000400057308 */ /* 0x0000620000001400 */
[----:B------:R-:W-:Y:S02]  /*66a0*/  BSSY.RECONVERGENT B0, `(.L_x_92) ;  /* 0x000000b000007945 */ /* 0x000fe40003800200 */
[----:B------:R-:W-:-:S13]  /*66b0*/  ISETP.GT.U32.AND P0, PT, R0, 0x727fffff, PT ;  /* 0x727fffff0000780c */ /* 0x000fda0003f04070 */
[----:B0-----:R-:W-:Y:S05]  /*66c0*/  @!P0 BRA `(.L_x_93) ;  /* 0x0000000000108947 */ /* 0x001fea0003800000 */
[----:B-1----:R-:W-:Y:S02]  /*66d0*/  MOV R5, R4 ;  /* 0x0000000400057202 */ /* 0x002fe40000000f00 */
[----:B------:R-:W-:-:S07]  /*66e0*/  MOV R10, 0x6700 ;  /* 0x00006700000a7802 */ /* 0x000fce0000000f00 */
[----:B-----5:R-:W-:Y:S05]  /*66f0*/  CALL.REL.NOINC `($__internal_0_$__cuda_sm20_sqrt_rn_f32_slowpath) ;  /* 0x0000000400347944 */ /* 0x020fea0003c00000 */
[----:B------:R-:W-:Y:S05]  /*6700*/  BRA `(.L_x_94) ;  /* 0x0000000000107947 */ /* 0x000fea0003800000 */
.L_x_93:
[----:B-1----:R-:W-:Y:S01]  /*6710*/  FMUL.FTZ R73, R4, R5 ;  /* 0x0000000504497220 */ /* 0x002fe20000410000 */
[----:B------:R-:W-:-:S03]  /*6720*/  FMUL.FTZ R0, R5, 0.5 ;  /* 0x3f00000005007820 */ /* 0x000fc60000410000 */
[----:B------:R-:W-:-:S04]  /*6730*/  FFMA R4, -R73, R73, R4 ;  /* 0x0000004949047223 */ /* 0x000fc80000000104 */
[----:B------:R-:W-:-:S07]  /*6740*/  FFMA R73, R4, R0, R73 ;  /* 0x0000000004497223 */ /* 0x000fce0000000049 */
.L_x_94:
[----:B------:R-:W-:Y:S05]  /*6750*/  BSYNC.RECONVERGENT B0 ;  /* 0x0000000000007941 */ /* 0x000fea0003800200 */
.L_x_92:
[----:B------:R-:W0:Y:S01]  /*6760*/  LDC.64 R4, c[0x0][0x698] ;  /* 0x0001a600ff047b82 */ /* 0x000e220000000a00 */
[----:B------:R-:W1:Y:S01]  /*6770*/  LDCU UR4, c[0x0][0x6a0] ;  /* 0x0000d400ff0477ac */ /* 0x000e620008000800 */
[----:B------:R-:W-:Y:S01]  /*6780*/  FMUL R73, R73, 3 ;  /* 0x4040000049497820 */ /* 0x000fe20000400000 */
[----:B------:R-:W2:Y:S05]  /*6790*/  LDCU UR5, c[0x0][0x630] ;  /* 0x0000c600ff0577ac */ /* 0x000eaa0008000800 */
[----:B------:R-:W3:Y:S01]  /*67a0*/  LDC.64 R10, c[0x0][0x628] ;  /* 0x00018a00ff0a7b82 */ /* 0x000ee20000000a00 */
[----:B------:R-:W4:Y:S07]  /*67b0*/  F2I.U32.CEIL.NTZ R73, R73 ;  /* 0x0000004900497305 */ /* 0x000f2e000020b000 */
[----:B------:R-:W4:Y:S01]  /*67c0*/  LDC.64 R22, c[0x0][0x668] ;  /* 0x00019a00ff167b82 */ /* 0x000f220000000a00 */
[----:B-1----:R-:W-:Y:S01]  /*67d0*/  IMAD R9, R17, UR4, RZ ;  /* 0x0000000411097c24 */ /* 0x002fe2000f8e02ff */
[----:B------:R-:W1:Y:S06]  /*67e0*/  LDCU UR4, c[0x0][0x750] ;  /* 0x0000ea00ff0477ac */ /* 0x000e6c0008000800 */
[----:B------:R-:W1:Y:S01]  /*67f0*/  LDC.64 R12, c[0x0][0x660] ;  /* 0x00019800ff0c7b82 */ /* 0x000e620000000a00 */
[----:B0-----:R-:W-:Y:S01]  /*6800*/  IADD3 R4, P0, PT, R9, R4, RZ ;  /* 0x0000000409047210 */ /* 0x001fe20007f1e0ff */
[----:B--2---:R-:W-:-:S03]  /*6810*/  IMAD R9, R17, UR5, RZ ;  /* 0x0000000511097c24 */ /* 0x004fc6000f8e02ff */
[----:B------:R-:W-:-:S03]  /*6820*/  IADD3.X R5, PT, PT, RZ, R5, RZ, P0, !PT ;  /* 0x00000005ff057210 */ /* 0x000fc600007fe4ff */
[----:B------:R-:W0:Y:S01]  /*6830*/  LDC.64 R26, c[0x0][0x6d8] ;  /* 0x0001b600ff1a7b82 */ /* 0x000e220000000a00 */
[----:B---3--:R-:W-:Y:S01]  /*6840*/  IADD3 R10, P0, PT, R9, R10, RZ ;  /* 0x0000000a090a7210 */ /* 0x008fe20007f1e0ff */
[----:B----4-:R0:W-:Y:S03]  /*6850*/  STG.E desc[UR22][R4.64], R73 ;  /* 0x0000004904007986 */ /* 0x0101e6000c101916 */
[----:B------:R-:W-:-:S03]  /*6860*/  IADD3.X R11, PT, PT, RZ, R11, RZ, P0, !PT ;  /* 0x0000000bff0b7210 */ /* 0x000fc600007fe4ff */
[----:B------:R-:W2:Y:S01]  /*6870*/  LDC.64 R28, c[0x0][0x6d0] ;  /* 0x0001b400ff1c7b82 */ /* 0x000ea20000000a00 */
[----:B------:R-:W-:Y:S01]  /*6880*/  IMAD R21, R17, R22, RZ ;  /* 0x0000001611157224 */ /* 0x000fe200078e02ff */
[----:B------:R3:W-:Y:S01]  /*6890*/  STG.E desc[UR22][R10.64], R37 ;  /* 0x000000250a007986 */ /* 0x0007e2000c101916 */
[----:B------:R-:W-:-:S05]  /*68a0*/  LEA R25, R23, R23, 0x1 ;  /* 0x0000001717197211 */ /* 0x000fca00078e08ff */
[----:B------:R-:W4:Y:S01]  /*68b0*/  LDC.64 R30, c[0x0][0x748] ;  /* 0x0001d200ff1e7b82 */ /* 0x000f220000000a00 */
[----:B-1----:R-:W-:-:S04]  /*68c0*/  IADD3 R12, P1, PT, R21, R12, RZ ;  /* 0x0000000c150c7210 */ /* 0x002fc80007f3e0ff */
[----:B------:R-:W-:Y:S02]  /*68d0*/  IADD3.X R13, PT, PT, RZ, R13, RZ, P1, !PT ;  /* 0x0000000dff0d7210 */ /* 0x000fe40000ffe4ff */
[----:B------:R-:W-:Y:S01]  /*68e0*/  IADD3 R20, P0, PT, R12, R23, RZ ;  /* 0x000000170c147210 */ /* 0x000fe20007f1e0ff */
[----:B------:R-:W1:Y:S01]  /*68f0*/  LDC.64 R32, c[0x0][0x740] ;  /* 0x0001d000ff207b82 */ /* 0x000e620000000a00 */
[----:B------:R-:W-:Y:S01]  /*6900*/  LEA R22, P1, R23, R12, 0x1 ;  /* 0x0000000c17167211 */ /* 0x000fe200078208ff */
[----:B0-----:R-:W-:Y:S01]  /*6910*/  IMAD R5, R17, R26, RZ ;  /* 0x0000001a11057224 */ /* 0x001fe200078e02ff */
[-C--:B------:R-:W-:Y:S01]  /*6920*/  IADD3.X R21, PT, PT, RZ, R13.reuse, RZ, P0, !PT ;  /* 0x0000000dff157210 */ /* 0x080fe200007fe4ff */
[----:B------:R0:W-:Y:S01]  /*6930*/  STG.E desc[UR22][R12.64], R19 ;  /* 0x000000130c007986 */ /* 0x0001e2000c101916 */
[----:B------:R-:W-:Y:S02]  /*6940*/  IADD3 R24, P0, PT, R25, R12, RZ ;  /* 0x0000000c19187210 */ /* 0x000fe40007f1e0ff */
[-C--:B------:R-:W-:Y:S01]  /*6950*/  IADD3.X R23, PT, PT, RZ, R13.reuse, RZ, P1, !PT ;  /* 0x0000000dff177210 */ /* 0x080fe20000ffe4ff */
[----:B------:R-:W1:Y:S01]  /*6960*/  LDC.64 R34, c[0x0][0x7b8] ;  /* 0x0001ee00ff227b82 */ /* 0x000e620000000a00 */
[----:B--2---:R-:W-:Y:S01]  /*6970*/  IADD3 R4, P1, PT, R5, R28, RZ ;  /* 0x0000001c05047210 */ /* 0x004fe20007f3e0ff */
[----:B------:R4:W-:Y:S01]  /*6980*/  STG.E desc[UR22][R20.64], R3 ;  /* 0x0000000314007986 */ /* 0x0009e2000c101916 */
[----:B------:R-:W-:-:S02]  /*6990*/  IADD3.X R25, PT, PT, RZ, R13, RZ, P0, !PT ;  /* 0x0000000dff197210 */ /* 0x000fc400007fe4ff */
[----:B------:R-:W-:Y:S01]  /*69a0*/  IADD3.X R5, PT, PT, RZ, R29, RZ, P1, !PT ;  /* 0x0000001dff057210 */ /* 0x000fe20000ffe4ff */
[----:B------:R2:W-:Y:S01]  /*69b0*/  STG.E desc[UR22][R22.64], R2 ;  /* 0x0000000216007986 */ /* 0x0005e2000c101916 */
[----:B---3--:R-:W-:Y:S01]  /*69c0*/  IADD3 R10, P0, PT, R4, R27, RZ ;  /* 0x0000001b040a7210 */ /* 0x008fe20007f1e0ff */
[----:B------:R-:W3:Y:S01]  /*69d0*/  LDC.64 R36, c[0x0][0x7b0] ;  /* 0x0001ec00ff247b82 */ /* 0x000ee20000000a00 */
[----:B0-----:R-:W-:Y:S01]  /*69e0*/  LEA R12, P1, R27, R4, 0x1 ;  /* 0x000000041b0c7211 */ /* 0x001fe200078208ff */
[----:B------:R3:W-:Y:S01]  /*69f0*/  STG.E desc[UR22][R24.64], R38 ;  /* 0x0000002618007986 */ /* 0x0007e2000c101916 */
[-C--:B------:R-:W-:Y:S02]  /*6a00*/  IADD3.X R11, PT, PT, RZ, R5.reuse, RZ, P0, !PT ;  /* 0x00000005ff0b7210 */ /* 0x080fe400007fe4ff */
[----:B------:R-:W-:Y:S01]  /*6a10*/  IADD3.X R13, PT, PT, RZ, R5, RZ, P1, !PT ;  /* 0x00000005ff0d7210 */ /* 0x000fe20000ffe4ff */
[----:B----4-:R-:W-:Y:S01]  /*6a20*/  IMAD R21, R17, R30, RZ ;  /* 0x0000001e11157224 */ /* 0x010fe200078e02ff */
[----:B------:R0:W-:Y:S04]  /*6a30*/  STG.E desc[UR22][R4.64], R6 ;  /* 0x0000000604007986 */ /* 0x0001e8000c101916 */
[----:B-1----:R-:W-:Y:S01]  /*6a40*/  IADD3 R20, P0, PT, R21, R32, RZ ;  /* 0x0000002015147210 */ /* 0x002fe20007f1e0ff */
[----:B------:R-:W-:Y:S03]  /*6a50*/  STG.E desc[UR22][R10.64], R7 ;  /* 0x000000070a007986 */ /* 0x000fe6000c101916 */
[----:B------:R-:W-:Y:S01]  /*6a60*/  IADD3.X R21, PT, PT, RZ, R33, RZ, P0, !PT ;  /* 0x00000021ff157210 */ /* 0x000fe200007fe4ff */
[----:B------:R-:W-:Y:S01]  /*6a70*/  IMAD R17, R17, R34, RZ ;  /* 0x0000002211117224 */ /* 0x000fe200078e02ff */
[C---:B--2---:R-:W-:Y:S01]  /*6a80*/  IADD3 R2, P0, PT, R20.reuse, UR4, RZ ;  /* 0x0000000414027c10 */ /* 0x044fe2000ff1e0ff */
[----:B------:R1:W-:Y:S01]  /*6a90*/  STG.E desc[UR22][R12.64], R8 ;  /* 0x000000080c007986 */ /* 0x0003e2000c101916 */
[----:B------:R-:W-:-:S02]  /*6aa0*/  IADD3 R22, P1, PT, R20, R31, RZ ;  /* 0x0000001f14167210 */ /* 0x000fc40007f3e0ff */
[-C--:B------:R-:W-:Y:S01]  /*6ab0*/  IADD3.X R3, PT, PT, RZ, R21.reuse, RZ, P0, !PT ;  /* 0x00000015ff037210 */ /* 0x080fe200007fe4ff */
[----:B------:R-:W-:Y:S01]  /*6ac0*/  STG.E desc[UR22][R20.64], R14 ;  /* 0x0000000e14007986 */ /* 0x000fe2000c101916 */
[----:B------:R-:W-:Y:S02]  /*6ad0*/  IADD3.X R23, PT, PT, RZ, R21, RZ, P1, !PT ;  /* 0x00000015ff177210 */ /* 0x000fe40000ffe4ff */
[----:B---3--:R-:W-:Y:S01]  /*6ae0*/  IADD3 R24, P2, PT, R17, R36, RZ ;  /* 0x0000002411187210 */ /* 0x008fe20007f5e0ff */
[----:B------:R-:W-:Y:S01]  /*6af0*/  STG.E desc[UR22][R2.64], R15 ;  /* 0x0000000f02007986 */ /* 0x000fe2000c101916 */
[----:B0-----:R-:W-:Y:S02]  /*6b00*/  IADD3 R4, P0, PT, R22, UR4, RZ ;  /* 0x0000000416047c10 */ /* 0x001fe4000ff1e0ff */
[----:B------:R-:W-:Y:S01]  /*6b10*/  IADD3.X R25, PT, PT, RZ, R37, RZ, P2, !PT ;  /* 0x00000025ff197210 */ /* 0x000fe200017fe4ff */
[----:B------:R-:W-:Y:S01]  /*6b20*/  STG.E desc[UR22][R22.64], R16 ;  /* 0x0000001016007986 */ /* 0x000fe2000c101916 */
[----:B------:R-:W-:-:S02]  /*6b30*/  IADD3 R6, P1, PT, R24, R35, RZ ;  /* 0x0000002318067210 */ /* 0x000fc40007f3e0ff */
[----:B-1----:R-:W-:Y:S02]  /*6b40*/  LEA R8, P2, R35, R24, 0x1 ;  /* 0x0000001823087211 */ /* 0x002fe400078408ff */
[----:B------:R-:W-:Y:S02]  /*6b50*/  IADD3.X R5, PT, PT, RZ, R23, RZ, P0, !PT ;  /* 0x00000017ff057210 */ /* 0x000fe400007fe4ff */
[-C--:B------:R-:W-:Y:S02]  /*6b60*/  IADD3.X R7, PT, PT, RZ, R25.reuse, RZ, P1, !PT ;  /* 0x00000019ff077210 */ /* 0x080fe40000ffe4ff */
[----:B------:R-:W-:Y:S01]  /*6b70*/  IADD3.X R9, PT, PT, RZ, R25, RZ, P2, !PT ;  /* 0x00000019ff097210 */ /* 0x000fe200017fe4ff */
[----:B------:R-:W-:Y:S04]  /*6b80*/  STG.E desc[UR22][R4.64], R18 ;  /* 0x0000001204007986 */ /* 0x000fe8000c101916 */
[----:B------:R-:W-:Y:S04]  /*6b90*/  STG.E desc[UR22][R24.64], R75 ;  /* 0x0000004b18007986 */ /* 0x000fe8000c101916 */
[----:B------:R-:W-:Y:S04]  /*6ba0*/  STG.E desc[UR22][R6.64], R77 ;  /* 0x0000004d06007986 */ /* 0x000fe8000c101916 */
[----:B------:R-:W-:Y:S01]  /*6bb0*/  STG.E desc[UR22][R8.64], R78 ;  /* 0x0000004e08007986 */ /* 0x000fe2000c101916 */
[----:B------:R-:W-:Y:S05]  /*6bc0*/  EXIT ;  /* 0x000000000000794d */ /* 0x000fea0003800000 */
        .weak           $__internal_0_$__cuda_sm20_sqrt_rn_f32_slowpath
        .type           $__internal_0_$__cuda_sm20_sqrt_rn_f32_slowpath,@function
        .size           $__internal_0_$__cuda_sm20_sqrt_rn_f32_slowpath,($__internal_1_$__cuda_sm3x_div_rn_noftz_f32_slowpath - $__internal_0_$__cuda_sm20_sqrt_rn_f32_slowpath)
$__internal_0_$__cuda_sm20_sqrt_rn_f32_slowpath:
[----:B------:R-:W-:-:S13]  /*6bd0*/  LOP3.LUT P0, RZ, R5, 0x7fffffff, RZ, 0xc0, !PT ;  /* 0x7fffffff05ff7812 */ /* 0x000fda000780c0ff */
[----:B------:R-:W-:Y:S01]  /*6be0*/  @!P0 MOV R11, R5 ;  /* 0x00000005000b8202 */ /* 0x000fe20000000f00 */
[----:B------:R-:W-:Y:S06]  /*6bf0*/  @!P0 BRA `(.L_x_95) ;  /* 0x0000000000408947 */ /* 0x000fec0003800000 */
[----:B------:R-:W-:-:S13]  /*6c00*/  FSETP.GEU.FTZ.AND P0, PT, R5, RZ, PT ;  /* 0x000000ff0500720b */ /* 0x000fda0003f1e000 */
[----:B------:R-:W-:Y:S01]  /*6c10*/  @!P0 MOV R11, 0x7fffffff ;  /* 0x7fffffff000b8802 */ /* 0x000fe20000000f00 */
[----:B------:R-:W-:Y:S06]  /*6c20*/  @!P0 BRA `(.L_x_95) ;  /* 0x0000000000348947 */ /* 0x000fec0003800000 */
[----:B------:R-:W-:-:S13]  /*6c30*/  FSETP.GTU.FTZ.AND P0, PT, |R5|, +INF , PT ;  /* 0x7f8000000500780b */ /* 0x000fda0003f1c200 */
[----:B------:R-:W-:Y:S01]  /*6c40*/  @P0 FADD.FTZ R11, R5, 1 ;  /* 0x3f800000050b0421 */ /* 0x000fe20000010000 */
[----:B------:R-:W-:Y:S06]  /*6c50*/  @P0 BRA `(.L_x_95) ;  /* 0x0000000000280947 */ /* 0x000fec0003800000 */
[----:B------:R-:W-:-:S13]  /*6c60*/  FSETP.NEU.FTZ.AND P0, PT, |R5|, +INF , PT ;  /* 0x7f8000000500780b */ /* 0x000fda0003f1d200 */
[----:B------:R-:W-:-:S04]  /*6c70*/  @P0 FFMA R72, R5, 1.84467440737095516160e+19, RZ ;  /* 0x5f80000005480823 */ /* 0x000fc800000000ff */
[----:B------:R-:W0:Y:S02]  /*6c80*/  @P0 MUFU.RSQ R13, R72 ;  /* 0x00000048000d0308 */ /* 0x000e240000001400 */
[----:B0-----:R-:W-:Y:S01]  /*6c90*/  @P0 FMUL.FTZ R9, R72, R13 ;  /* 0x0000000d48090220 */ /* 0x001fe20000410000 */
[----:B------:R-:W-:-:S03]  /*6ca0*/  @P0 FMUL.FTZ R12, R13, 0.5 ;  /* 0x3f0000000d0c0820 */ /* 0x000fc60000410000 */
[----:B------:R-:W-:-:S04]  /*6cb0*/  @P0 FADD.FTZ R11, -R9, -RZ ;  /* 0x800000ff090b0221 */ /* 0x000fc80000010100 */
[----:B------:R-:W-:Y:S01]  /*6cc0*/  @P0 FFMA R76, R9, R11, R72 ;  /* 0x0000000b094c0223 */ /* 0x000fe20000000048 */
[----:B------:R-:W-:-:S03]  /*6cd0*/  @!P0 MOV R11, R5 ;  /* 0x00000005000b8202 */ /* 0x000fc60000000f00 */
[----:B------:R-:W-:-:S04]  /*6ce0*/  @P0 FFMA R12, R76, R12, R9 ;  /* 0x0000000c4c0c0223 */ /* 0x000fc80000000009 */
[----:B------:R-:W-:-:S07]  /*6cf0*/  @P0 FMUL.FTZ R11, R12, 2.3283064365386962891e-10 ;  /* 0x2f8000000c0b0820 */ /* 0x000fce0000410000 */
.L_x_95:
[----:B------:R-:W-:Y:S01]  /*6d00*/  MOV R73, R11 ;  /* 0x0000000b00497202 */ /* 0x000fe20000000f00 */
[----:B------:R-:W-:-:S04]  /*6d10*/  HFMA2 R11, -RZ, RZ, 0, 0 ;  /* 0x00000000ff0b7431 */ /* 0x000fc800000001ff */
[----:B------:R-:W-:Y:S05]  /*6d20*/  RET.REL.NODEC R10 `(_Z23__kernel__vertex_shader16DiffTensorView_0S_S_S_10TensorViewjS0_S0_S0_S0_S0_S0_S_S_S_ffjjjjjj) ;  /* 0xffffff900ab47950 */ /* 0x000fea0003c3ffff */
        .weak           $__internal_1_$__cuda_sm3x_div_rn_noftz_f32_slowpath
        .type           $__internal_1_$__cuda_sm3x_div_rn_noftz_f32_slowpath,@function
        .size           $__internal_1_$__cuda_sm3x_div_rn_noftz_f32_slowpath,(.L_x_584 - $__internal_1_$__cuda_sm3x_div_rn_noftz_f32_slowpath)
$__internal_1_$__cuda_sm3x_div_rn_noftz_f32_slowpath:
[----:B------:R-:W-:Y:S01]  /*6d30*/  SHF.R.U32.HI R10, RZ, 0x17, R76 ;  /* 0x00000017ff0a7819 */ /* 0x000fe2000001164c */
[----:B------:R-:W-:Y:S01]  /*6d40*/  BSSY.RECONVERGENT B0, `(.L_x_96) ;  /* 0x0000062000007945 */ /* 0x000fe20003800200 */
[----:B------:R-:W-:Y:S02]  /*6d50*/  SHF.R.U32.HI R11, RZ, 0x17, R5 ;  /* 0x00000017ff0b7819 */ /* 0x000fe40000011605 */
[----:B------:R-:W-:Y:S02]  /*6d60*/  LOP3.LUT R10, R10, 0xff, RZ, 0xc0, !PT ;  /* 0x000000ff0a0a7812 */ /* 0x000fe400078ec0ff */
[----:B------:R-:W-:Y:S02]  /*6d70*/  LOP3.LUT R11, R11, 0xff, RZ, 0xc0, !PT ;  /* 0x000000ff0b0b7812 */ /* 0x000fe400078ec0ff */
[----:B------:R-:W-:Y:S02]  /*6d80*/  IADD3 R13, PT, PT, R10, -0x1, RZ ;  /* 0xffffffff0a0d7810 */ /* 0x000fe40007ffe0ff */
[----:B------:R-:W-:-:S02]  /*6d90*/  IADD3 R74, PT, PT, R11, -0x1, RZ ;  /* 0xffffffff0b4a7810 */ /* 0x000fc40007ffe0ff */
[----:B------:R-:W-:-:S04]  /*6da0*/  ISETP.GT.U32.AND P0, PT, R13, 0xfd, PT ;  /* 0x000000fd0d00780c */ /* 0x000fc80003f04070 */
[----:B------:R-:W-:-:S13]  /*6db0*/  ISETP.GT.U32.OR P0, PT, R74, 0xfd, P0 ;  /* 0x000000fd4a00780c */ /* 0x000fda0000704470 */
[----:B------:R-:W-:Y:S01]  /*6dc0*/  @!P0 MOV R9, RZ ;  /* 0x000000ff00098202 */ /* 0x000fe20000000f00 */
[----:B------:R-:W-:Y:S06]  /*6dd0*/  @!P0 BRA `(.L_x_97) ;  /* 0x00000000005c8947 */ /* 0x000fec0003800000 */
[----:B------:R-:W-:Y:S02]  /*6de0*/  FSETP.GTU.FTZ.AND P0, PT, |R5|, +INF , PT ;  /* 0x7f8000000500780b */ /* 0x000fe40003f1c200 */
[----:B------:R-:W-:-:S04]  /*6df0*/  FSETP.GTU.FTZ.AND P1, PT, |R76|, +INF , PT ;  /* 0x7f8000004c00780b */ /* 0x000fc80003f3c200 */
[----:B------:R-:W-:-:S13]  /*6e00*/  PLOP3.LUT P0, PT, P0, P1, PT, 0xf8, 0x8f ;  /* 0x00000000008f781c */ /* 0x000fda0000703f70 */
[----:B------:R-:W-:Y:S05]  /*6e10*/  @P0 BRA `(.L_x_98) ;  /* 0x00000004004c0947 */ /* 0x000fea0003800000 */
[----:B------:R-:W-:-:S13]  /*6e20*/  LOP3.LUT P0, RZ, R76, 0x7fffffff, R5, 0xc8, !PT ;  /* 0x7fffffff4cff7812 */ /* 0x000fda000780c805 */
[----:B------:R-:W-:Y:S05]  /*6e30*/  @!P0 BRA `(.L_x_99) ;  /* 0x00000004003c8947 */ /* 0x000fea0003800000 */
[C---:B------:R-:W-:Y:S02]  /*6e40*/  FSETP.NEU.FTZ.AND P1, PT, |R5|.reuse, +INF , PT ;  /* 0x7f8000000500780b */ /* 0x040fe40003f3d200 */
[----:B------:R-:W-:Y:S02]  /*6e50*/  FSETP.NEU.FTZ.AND P3, PT, |R76|, +INF , PT ;  /* 0x7f8000004c00780b */ /* 0x000fe40003f7d200 */
[----:B------:R-:W-:-:S11]  /*6e60*/  FSETP.NEU.FTZ.AND P0, PT, |R5|, +INF , PT ;  /* 0x7f8000000500780b */ /* 0x000fd60003f1d200 */
[----:B------:R-:W-:Y:S05]  /*6e70*/  @!P3 BRA !P1, `(.L_x_99) ;  /* 0x00000004002cb947 */ /* 0x000fea0004800000 */
[----:B------:R-:W-:-:S04]  /*6e80*/  LOP3.LUT P1, RZ, R5, 0x7fffffff, RZ, 0xc0, !PT ;  /* 0x7fffffff05ff7812 */ /* 0x000fc8000782c0ff */
[----:B------:R-:W-:-:S13]  /*6e90*/  PLOP3.LUT P1, PT, P3, P1, PT, 0x2f, 0xf2 ;  /* 0x0000000000f2781c */ /* 0x000fda0001f22577 */
[----:B------:R-:W-:Y:S05]  /*6ea0*/  @P1 BRA `(.L_x_100) ;  /* 0x0000000400181947 */ /* 0x000fea0003800000 */
[----:B------:R-:W-:-:S04]  /*6eb0*/  LOP3.LUT P1, RZ, R76, 0x7fffffff, RZ, 0xc0, !PT ;  /* 0x7fffffff4cff7812 */ /* 0x000fc8000782c0ff */
[----:B------:R-:W-:-:S13]  /*6ec0*/  PLOP3.LUT P0, PT, P0, P1, PT, 0x2f, 0xf2 ;  /* 0x0000000000f2781c */ /* 0x000fda0000702577 */
[----:B------:R-:W-:Y:S05]  /*6ed0*/  @P0 BRA `(.L_x_101) ;  /* 0x0000000400000947 */ /* 0x000fea0003800000 */
[----:B------:R-:W-:Y:S02]  /*6ee0*/  ISETP.GE.AND P0, PT, R74, RZ, PT ;  /* 0x000000ff4a00720c */ /* 0x000fe40003f06270 */
[----:B------:R-:W-:-:S11]  /*6ef0*/  ISETP.GE.AND P1, PT, R13, RZ, PT ;  /* 0x000000ff0d00720c */ /* 0x000fd60003f26270 */
[----:B------:R-:W-:Y:S01]  /*6f00*/  @P0 MOV R9, RZ ;  /* 0x000000ff00090202 */ /* 0x000fe20000000f00 */
[----:B------:R-:W-:Y:S01]  /*6f10*/  @!P0 FFMA R5, R5, 1.84467440737095516160e+19, RZ ;  /* 0x5f80000005058823 */ /* 0x000fe200000000ff */
[----:B------:R-:W-:Y:S01]  /*6f20*/  @!P0 MOV R9, 0xffffffc0 ;  /* 0xffffffc000098802 */ /* 0x000fe20000000f00 */
[----:B------:R-:W-:-:S03]  /*6f30*/  @!P1 FFMA R76, R76, 1.84467440737095516160e+19, RZ ;  /* 0x5f8000004c4c9823 */ /* 0x000fc600000000ff */
[----:B------:R-:W-:-:S07]  /*6f40*/  @!P1 IADD3 R9, PT, PT, R9, 0x40, RZ ;  /* 0x0000004009099810 */ /* 0x000fce0007ffe0ff */
.L_x_97:
[----:B------:R-:W-:Y:S01]  /*6f50*/  LEA R83, R10, 0xc0800000, 0x17 ;  /* 0xc08000000a537811 */ /* 0x000fe200078eb8ff */
[----:B------:R-:W-:Y:S01]  /*6f60*/  BSSY.RECONVERGENT B1, `(.L_x_102) ;  /* 0x0000036000017945 */ /* 0x000fe20003800200 */
[----:B------:R-:W-:Y:S02]  /*6f70*/  IADD3 R11, PT, PT, R11, -0x7f, RZ ;  /* 0xffffff810b0b7810 */ /* 0x000fe40007ffe0ff */
[----:B------:R-:W-:-:S03]  /*6f80*/  IADD3 R83, PT, PT, -R83, R76, RZ ;  /* 0x0000004c53537210 */ /* 0x000fc60007ffe1ff */
[----:B------:R-:W-:Y:S01]  /*6f90*/  IMAD R5, R11, -0x800000, R5 ;  /* 0xff8000000b057824 */ /* 0x000fe200078e0205 */
[----:B------:R-:W0:Y:S01]  /*6fa0*/  MUFU.RCP R13, R83 ;  /* 0x00000053000d7308 */ /* 0x000e220000001000 */
[----:B------:R-:W-:-:S04]  /*6fb0*/  FADD.FTZ R74, -R83, -RZ ;  /* 0x800000ff534a7221 */ /* 0x000fc80000010100 */
[----:B0-----:R-:W-:-:S04]  /*6fc0*/  FFMA R76, R13, R74, 1 ;  /* 0x3f8000000d4c7423 */ /* 0x001fc8000000004a */
[----:B------:R-:W-:-:S04]  /*6fd0*/  FFMA R76, R13, R76, R13 ;  /* 0x0000004c0d4c7223 */ /* 0x000fc8000000000d */
[----:B------:R-:W-:-:S04]  /*6fe0*/  FFMA R13, R5, R76, RZ ;  /* 0x0000004c050d7223 */ /* 0x000fc800000000ff */
[----:B------:R-:W-:-:S04]  /*6ff0*/  FFMA R82, R74, R13, R5 ;  /* 0x0000000d4a527223 */ /* 0x000fc80000000005 */
[----:B------:R-:W-:Y:S01]  /*7000*/  FFMA R13, R76, R82, R13 ;  /* 0x000000524c0d7223 */ /* 0x000fe2000000000d */
[----:B------:R-:W-:-:S03]  /*7010*/  IADD3 R82, PT, PT, R11, 0x7f, -R10 ;  /* 0x0000007f0b527810 */ /* 0x000fc60007ffe80a */
[----:B------:R-:W-:Y:S01]  /*7020*/  FFMA R74, R74, R13, R5 ;  /* 0x0000000d4a4a7223 */ /* 0x000fe20000000005 */
[----:B------:R-:W-:-:S03]  /*7030*/  IADD3 R82, PT, PT, R82, R9, RZ ;  /* 0x0000000952527210 */ /* 0x000fc60007ffe0ff */
[----:B------:R-:W-:-:S05]  /*7040*/  FFMA R5, R76, R74, R13 ;  /* 0x0000004a4c057223 */ /* 0x000fca000000000d */
[----:B------:R-:W-:-:S04]  /*7050*/  SHF.R.U32.HI R10, RZ, 0x17, R5 ;  /* 0x00000017ff0a7819 */ /* 0x000fc80000011605 */
[----:B------:R-:W-:-:S04]  /*7060*/  LOP3.LUT R9, R10, 0xff, RZ, 0xc0, !PT ;  /* 0x000000ff0a097812 */ /* 0x000fc800078ec0ff */
[----:B------:R-:W-:-:S04]  /*7070*/  IADD3 R9, PT, PT, R9, R82, RZ ;  /* 0x0000005209097210 */ /* 0x000fc80007ffe0ff */
[----:B------:R-:W-:-:S04]  /*7080*/  IADD3 R10, PT, PT, R9, -0x1, RZ ;  /* 0xffffffff090a7810 */ /* 0x000fc80007ffe0ff */
[----:B------:R-:W-:-:S13]  /*7090*/  ISETP.GE.U32.AND P0, PT, R10, 0xfe, PT ;  /* 0x000000fe0a00780c */ /* 0x000fda0003f06070 */
[----:B------:R-:W-:Y:S05]  /*70a0*/  @!P0 BRA `(.L_x_103) ;  /* 0x0000000000808947 */ /* 0x000fea0003800000 */
[----:B------:R-:W-:-:S13]  /*70b0*/  ISETP.GT.AND P0, PT, R9, 0xfe, PT ;  /* 0x000000fe0900780c */ /* 0x000fda0003f04270 */
[----:B------:R-:W-:Y:S05]  /*70c0*/  @P0 BRA `(.L_x_104) ;  /* 0x00000000006c0947 */ /* 0x000fea0003800000 */
[----:B------:R-:W-:-:S13]  /*70d0*/  ISETP.GE.AND P0, PT, R9, 0x1, PT ;  /* 0x000000010900780c */ /* 0x000fda0003f06270 */
[----:B------:R-:W-:Y:S05]  /*70e0*/  @P0 BRA `(.L_x_105) ;  /* 0x0000000000740947 */ /* 0x000fea0003800000 */
[----:B------:R-:W-:Y:S02]  /*70f0*/  ISETP.GE.AND P0, PT, R9, -0x18, PT ;  /* 0xffffffe80900780c */ /* 0x000fe40003f06270 */
[----:B------:R-:W-:-:S11]  /*7100*/  LOP3.LUT R5, R5, 0x80000000, RZ, 0xc0, !PT ;  /* 0x8000000005057812 */ /* 0x000fd600078ec0ff */
[----:B------:R-:W-:Y:S05]  /*7110*/  @!P0 BRA `(.L_x_105) ;  /* 0x0000000000688947 */ /* 0x000fea0003800000 */
[CCC-:B------:R-:W-:Y:S01]  /*7120*/  FFMA.RZ R10, R76.reuse, R74.reuse, R13.reuse ;  /* 0x0000004a4c0a7223 */ /* 0x1c0fe2000000c00d */
[CCC-:B------:R-:W-:Y:S01]  /*7130*/  FFMA.RP R11, R76.reuse, R74.reuse, R13.reuse ;  /* 0x0000004a4c0b7223 */ /* 0x1c0fe2000000800d */
[----:B------:R-:W-:Y:S01]  /*7140*/  FFMA.RM R74, R76, R74, R13 ;  /* 0x0000004a4c4a7223 */ /* 0x000fe2000000400d */
[C---:B------:R-:W-:Y:S02]  /*7150*/  IADD3 R13, PT, PT, R9.reuse, 0x20, RZ ;  /* 0x00000020090d7810 */ /* 0x040fe40007ffe0ff */
[----:B------:R-:W-:Y:S02]  /*7160*/  LOP3.LUT R10, R10, 0x7fffff, RZ, 0xc0, !PT ;  /* 0x007fffff0a0a7812 */ /* 0x000fe400078ec0ff */
[C---:B------:R-:W-:Y:S02]  /*7170*/  ISETP.NE.AND P3, PT, R9.reuse, RZ, PT ;  /* 0x000000ff0900720c */ /* 0x040fe40003f65270 */
[----:B------:R-:W-:Y:S02]  /*7180*/  LOP3.LUT R10, R10, 0x800000, RZ, 0xfc, !PT ;  /* 0x008000000a0a7812 */ /* 0x000fe400078efcff */
[----:B------:R-:W-:-:S02]  /*7190*/  ISETP.NE.AND P1, PT, R9, RZ, PT ;  /* 0x000000ff0900720c */ /* 0x000fc40003f25270 */
[----:B------:R-:W-:Y:S02]  /*71a0*/  IADD3 R9, PT, PT, -R9, RZ, RZ ;  /* 0x000000ff09097210 */ /* 0x000fe40007ffe1ff */
[----:B------:R-:W-:Y:S02]  /*71b0*/  SHF.L.U32 R13, R10, R13, RZ ;  /* 0x0000000d0a0d7219 */ /* 0x000fe400000006ff */
[----:B------:R-:W-:Y:S02]  /*71c0*/  FSETP.NEU.FTZ.AND P0, PT, R11, R74, PT ;  /* 0x0000004a0b00720b */ /* 0x000fe40003f1d000 */
[----:B------:R-:W-:Y:S02]  /*71d0*/  SEL R9, R9, RZ, P3 ;  /* 0x000000ff09097207 */ /* 0x000fe40001800000 */
[----:B------:R-:W-:Y:S02]  /*71e0*/  ISETP.NE.AND P1, PT, R13, RZ, P1 ;  /* 0x000000ff0d00720c */ /* 0x000fe40000f25270 */
[----:B------:R-:W-:-:S02]  /*71f0*/  SHF.R.U32.HI R10, RZ, R9, R10 ;  /* 0x00000009ff0a7219 */ /* 0x000fc4000001160a */
[----:B------:R-:W-:Y:S02]  /*7200*/  PLOP3.LUT P0, PT, P0, P1, PT, 0xf8, 0x8f ;  /* 0x00000000008f781c */ /* 0x000fe40000703f70 */
[----:B------:R-:W-:Y:S02]  /*7210*/  SHF.R.U32.HI R9, RZ, 0x1, R10 ;  /* 0x00000001ff097819 */ /* 0x000fe4000001160a */
[----:B------:R-:W-:-:S04]  /*7220*/  SEL R74, RZ, 0x1, !P0 ;  /* 0x00000001ff4a7807 */ /* 0x000fc80004000000 */
[----:B------:R-:W-:-:S04]  /*7230*/  LOP3.LUT R11, R74, 0x1, R9, 0xf8, !PT ;  /* 0x000000014a0b7812 */ /* 0x000fc800078ef809 */
[----:B------:R-:W-:-:S04]  /*7240*/  LOP3.LUT R10, R11, R10, RZ, 0xc0, !PT ;  /* 0x0000000a0b0a7212 */ /* 0x000fc800078ec0ff */
[----:B------:R-:W-:-:S04]  /*7250*/  IADD3 R10, PT, PT, R9, R10, RZ ;  /* 0x0000000a090a7210 */ /* 0x000fc80007ffe0ff */
[----:B------:R-:W-:Y:S01]  /*7260*/  LOP3.LUT R5, R10, R5, RZ, 0xfc, !PT ;  /* 0x000000050a057212 */ /* 0x000fe200078efcff */
[----:B------:R-:W-:Y:S06]  /*7270*/  BRA `(.L_x_105) ;  /* 0x0000000000107947 */ /* 0x000fec0003800000 */
.L_x_104:
[----:B------:R-:W-:-:S04]  /*7280*/  LOP3.LUT R5, R5, 0x80000000, RZ, 0xc0, !PT ;  /* 0x8000000005057812 */ /* 0x000fc800078ec0ff */
[----:B------:R-:W-:Y:S01]  /*7290*/  LOP3.LUT R5, R5, 0x7f800000, RZ, 0xfc, !PT ;  /* 0x7f80000005057812 */ /* 0x000fe200078efcff */
[----:B------:R-:W-:Y:S06]  /*72a0*/  BRA `(.L_x_105) ;  /* 0x0000000000047947 */ /* 0x000fec0003800000 */
.L_x_103:
[----:B------:R-:W-:-:S07]  /*72b0*/  LEA R5, R82, R5, 0x17 ;  /* 0x0000000552057211 */ /* 0x000fce00078eb8ff */
.L_x_105:
[----:B------:R-:W-:Y:S05]  /*72c0*/  BSYNC.RECONVERGENT B1 ;  /* 0x0000000000017941 */ /* 0x000fea0003800200 */
.L_x_102:
[----:B------:R-:W-:Y:S05]  /*72d0*/  BRA `(.L_x_106) ;  /* 0x0000000000207947 */ /* 0x000fea0003800000 */
.L_x_101:
[----:B------:R-:W-:-:S04]  /*72e0*/  LOP3.LUT R5, R76, 0x80000000, R5, 0x48, !PT ;  /* 0x800000004c057812 */ /* 0x000fc800078e4805 */
[----:B------:R-:W-:Y:S01]  /*72f0*/  LOP3.LUT R5, R5, 0x7f800000, RZ, 0xfc, !PT ;  /* 0x7f80000005057812 */ /* 0x000fe200078efcff */
[----:B------:R-:W-:Y:S06]  /*7300*/  BRA `(.L_x_106) ;  /* 0x0000000000147947 */ /* 0x000fec0003800000 */
.L_x_100:
[----:B------:R-:W-:Y:S01]  /*7310*/  LOP3.LUT R5, R76, 0x80000000, R5, 0x48, !PT ;  /* 0x800000004c057812 */ /* 0x000fe200078e4805 */
[----:B------:R-:W-:Y:S06]  /*7320*/  BRA `(.L_x_106) ;  /* 0x00000000000c7947 */ /* 0x000fec0003800000 */
.L_x_99:
[----:B------:R-:W0:Y:S01]  /*7330*/  MUFU.RSQ R5, -QNAN ;  /* 0xffc0000000057908 */ /* 0x000e220000001400 */
[----:B------:R-:W-:Y:S05]  /*7340*/  BRA `(.L_x_106) ;  /* 0x0000000000047947 */ /* 0x000fea0003800000 */
.L_x_98:
[----:B------:R-:W-:-:S07]  /*7350*/  FADD.FTZ R5, R5, R76 ;  /* 0x0000004c05057221 */ /* 0x000fce0000010000 */
.L_x_106:
[----:B------:R-:W-:Y:S05]  /*7360*/  BSYNC.RECONVERGENT B0 ;  /* 0x0000000000007941 */ /* 0x000fea0003800200 */
.L_x_96:
[----:B------:R-:W-:-:S04]  /*7370*/  HFMA2 R13, -RZ, RZ, 0, 0 ;  /* 0x00000000ff0d7431 */ /* 0x000fc800000001ff */
[----:B0-----:R-:W-:Y:S05]  /*7380*/  RET.REL.NODEC R12 `(_Z23__kernel__vertex_shader16DiffTensorView_0S_S_S_10TensorViewjS0_S0_S0_S0_S0_S0_S_S_S_ffjjjjjj) ;  /* 0xffffff8c0c1c7950 */ /* 0x001fea0003c3ffff */
.L_x_107:
[----:B------:R-:W-:-:S00]  /*7390*/  BRA `(.L_x_107) ;  /* 0xfffffffc00fc7947 */ /* 0x000fc0000383ffff */
[----:B------:R-:W-:-:S00]  /*73a0*/  NOP ;  /* 0x0000000000007918 */ /* 0x000fc00000000000 */
        /* <DEDUP_REMOVED lines=13> */
.L_x_584:


//--------------------- .text.__kernel__vertex_shader_fwd_diff --------------------------
	.section	.text.__kernel__vertex_shader_fwd_diff,"ax",@progbits
	.align	128
        .global         __kernel__vertex_shader_fwd_diff
        .type           __kernel__vertex_shader_fwd_diff,@function
        .size           __kernel__vertex_shader_fwd_diff,(.L_x_587 - __kernel__vertex_shader_fwd_diff)
        .other          __kernel__vertex_shader_fwd_diff,@"STO_CUDA_ENTRY STV_DEFAULT"
__kernel__vertex_shader_fwd_diff:
.text.__kernel__vertex_shader_fwd_diff:
        /* <DEDUP_REMOVED lines=14> */
[----:B------:R-:W4:Y:S06]  /*00e0*/  LDCU.64 UR24, c[0x0][0x5f0] ;  /* 0x0000be00ff1877ac */ /* 0x000f2c0008000a00 */
[----:B------:R-:W2:Y:S01]  /*00f0*/  LDC.64 R20, c[0x0][0x3c0] ;  /* 0x0000f000ff147b82 */ /* 0x000ea20000000a00 */
[----:B0-----:R-:W-:-:S02]  /*0100*/  UIMAD UR12, UR11, 0x3, URZ ;  /* 0x000000030b0c78a4 */ /* 0x001fc4000f8e02ff */
[----:B------:R-:W-:Y:S02]  /*0110*/  UIADD3 UR19, UP0, UPT, UR8, UR10, URZ ;  /* 0x0000000a08137290 */ /* 0x000fe4000ff1e0ff */
[----:B------:R-:W-:-:S03]  /*0120*/  ULEA UR17, UP5, UR10, UR8, 0x1 ;  /* 0x000000080a117291 */ /* 0x000fc6000f8a08ff */
[----:B------:R-:W0:Y:S01]  /*0130*/  LDC.64 R22, c[0x0][0x3f0] ;  /* 0x0000fc00ff167b82 */ /* 0x000e220000000a00 */
[----:B------:R-:W-:Y:S02]  /*0140*/  UIMAD UR15, UR10, 0x3, URZ ;  /* 0x000000030a0f78a4 */ /* 0x000fe4000f8e02ff */
[----:B------:R-:W-:Y:S01]  /*0150*/  USHF.L.U32 UR10, UR11, 0x1, URZ ;  /* 0x000000010b0a7899 */ /* 0x000fe200080006ff */
[----:B------:R-:W-:Y:S01]  /*0160*/  MOV R4, UR19 ;  /* 0x0000001300047c02 */ /* 0x000fe20008000f00 */
[----:B------:R-:W-:Y:S02]  /*0170*/  UIADD3 UR28, UP3, UPT, UR12, UR8, URZ ;  /* 0x000000080c1c7290 */ /* 0x000fe4000ff7e0ff */
[----:B------:R-:W-:Y:S01]  /*0180*/  UIADD3 UR32, UP1, UPT, UR11, UR8, URZ ;  /* 0x000000080b207290 */ /* 0x000fe2000ff3e0ff */
[----:B------:R-:W0:Y:S01]  /*0190*/  LDC.64 R24, c[0x0][0x428] ;  /* 0x00010a00ff187b82 */ /* 0x000e220000000a00 */
[----:B------:R-:W-:Y:S02]  /*01a0*/  UIADD3 UR30, UP2, UPT, UR10, UR8, URZ ;  /* 0x000000080a1e7290 */ /* 0x000fe4000ff5e0ff */
[----:B------:R-:W-:-:S02]  /*01b0*/  UIADD3 UR15, UP4, UPT, UR15, UR8, URZ ;  /* 0x000000080f0f7290 */ /* 0x000fc4000ff9e0ff */
[----:B------:R-:W-:Y:S02]  /*01c0*/  UIADD3.X UR29, UPT, UPT, URZ, UR9, URZ, UP3, !UPT ;  /* 0x00000009ff1d7290 */ /* 0x000fe40009ffe4ff */
[----:B------:R-:W-:Y:S01]  /*01d0*/  UIADD3.X UR22, UPT, UPT, URZ, UR9, URZ, UP0, !UPT ;  /* 0x00000009ff167290 */ /* 0x000fe200087fe4ff */
[----:B------:R-:W1:Y:S01]  /*01e0*/  LDCU.64 UR20, c[0x0][0x358] ;  /* 0x00006b00ff1477ac */ /* 0x000e620008000a00 */
[----:B------:R-:W-:Y:S01]  /*01f0*/  MOV R6, UR17 ;  /* 0x0000001100067c02 */ /* 0x000fe20008000f00 */
[----:B--2---:R-:W-:Y:S01]  /*0200*/  IMAD R20, R123, R20, RZ ;  /* 0x000000147b147224 */ /* 0x004fe200078e02ff */
[----:B------:R-:W-:Y:S01]  /*0210*/  MOV R2, UR32 ;  /* 0x0000002000027c02 */ /* 0x000fe20008000f00 */
[----:B------:R-:W-:Y:S01]  /*0220*/  UIADD3 UR23, UP3, UPT, UR5, UR6, URZ ;  /* 0x0000000605177290 */ /* 0x000fe2000ff7e0ff */
[----:B------:R-:W-:Y:S01]  /*0230*/  MOV R5, UR22 ;  /* 0x0000001600057c02 */ /* 0x000fe20008000f00 */
[----:B------:R-:W-:Y:S02]  /*0240*/  UIADD3.X UR33, UPT, UPT, URZ, UR9, URZ, UP1, !UPT ;  /* 0x00000009ff217290 */ /* 0x000fe40008ffe4ff */
[----:B------:R-:W-:-:S02]  /*0250*/  UIADD3.X UR18, UPT, UPT, URZ, UR9, URZ, UP5, !UPT ;  /* 0x00000009ff127290 */ /* 0x000fc4000affe4ff */
[----:B------:R-:W-:Y:S02]  /*0260*/  UIADD3.X UR31, UPT, UPT, URZ, UR9, URZ, UP2, !UPT ;  /* 0x00000009ff1f7290 */ /* 0x000fe400097fe4ff */
[----:B------:R-:W-:Y:S01]  /*0270*/  UIADD3.X UR16, UPT, UPT, URZ, UR9, URZ, UP4, !UPT ;  /* 0x00000009ff107290 */ /* 0x000fe2000a7fe4ff */
[----:B------:R-:W-:Y:S01]  /*0280*/  MOV R8, UR23 ;  /* 0x0000001700087c02 */ /* 0x000fe20008000f00 */
[----:B----4-:R-:W-:Y:S02]  /*0290*/  UIADD3 UR9, UP5, UPT, UR13, UR24, URZ ;  /* 0x000000180d097290 */ /* 0x010fe4000ffbe0ff */
[----:B------:R-:W-:Y:S01]  /*02a0*/  ULEA UR8, UP6, UR13, UR24, 0x1 ;  /* 0x000000180d087291 */ /* 0x000fe2000f8c08ff */
[----:B------:R-:W-:Y:S01]  /*02b0*/  MOV R3, UR33 ;  /* 0x0000002100037c02 */ /* 0x000fe20008000f00 */
[----:B------:R-:W-:Y:S01]  /*02c0*/  UIADD3.X UR23, UPT, UPT, URZ, UR25, URZ, UP5, !UPT ;  /* 0x00000019ff177290 */ /* 0x000fe2000affe4ff */
[----:B-1----:R-:W2:Y:S01]  /*02d0*/  LDG.E R29, desc[UR20][R4.64] ;  /* 0x00000014041d7981 */ /* 0x002ea2000c1e1900 */
[----:B------:R-:W-:Y:S01]  /*02e0*/  UIADD3.X UR24, UPT, UPT, URZ, UR7, URZ, UP3, !UPT ;  /* 0x00000007ff187290 */ /* 0x000fe20009ffe4ff */
[----:B------:R-:W-:Y:S01]  /*02f0*/  MOV R12, UR9 ;  /* 0x00000009000c7c02 */ /* 0x000fe20008000f00 */
[----:B------:R-:W-:-:S02]  /*0300*/  UIADD3.X UR9, UPT, UPT, URZ, UR25, URZ, UP6, !UPT ;  /* 0x00000019ff097290 */ /* 0x000fc4000b7fe4ff */
[----:B------:R-:W-:Y:S01]  /*0310*/  UIADD3 UR27, UP0, UPT, UR19, UR11, URZ ;  /* 0x0000000b131b7290 */ /* 0x000fe2000ff1e0ff */
[----:B------:R-:W-:Y:S01]  /*0320*/  MOV R13, UR23 ;  /* 0x00000017000d7c02 */ /* 0x000fe20008000f00 */
        /* <DEDUP_REMOVED lines=8> */
[----:B------:R-:W-:Y:S01]  /*03b0*/  UIADD3.X UR24, UPT, UPT, URZ, UR22, URZ, UP0, !UPT ;  /* 0x00000016ff187290 */ /* 0x000fe200087fe4ff */
[----:B------:R1:W5:Y:S01]  /*03c0*/  LDG.E R134, desc[UR20][R8.64] ;  /* 0x0000001408867981 */ /* 0x000362000c1e1900 */
[----:B------:R-:W-:-:S02]  /*03d0*/  UIADD3.X UR8, UPT, UPT, URZ, UR22, URZ, UP3, !UPT ;  /* 0x00000016ff087290 */ /* 0x000fc40009ffe4ff */
[----:B------:R-:W-:Y:S01]  /*03e0*/  UIADD3 UR9, UP0, UPT, UR12, UR19, URZ ;  /* 0x000000130c097290 */ /* 0x000fe2000ff1e0ff */
[----:B------:R4:W2:Y:S01]  /*03f0*/  LDG.E R32, desc[UR20][R6.64] ;  /* 0x0000001406207981 */ /* 0x0008a2000c1e1900 */
[----:B------:R-:W-:Y:S02]  /*0400*/  UIADD3.X UR13, UPT, UPT, URZ, UR7, URZ, UP4, !UPT ;  /* 0x00000007ff0d7290 */ /* 0x000fe4000a7fe4ff */
[----:B------:R-:W-:Y:S01]  /*0410*/  UIADD3.X UR19, UPT, UPT, URZ, UR22, URZ, UP0, !UPT ;  /* 0x00000016ff137290 */ /* 0x000fe200087fe4ff */
[----:B------:R-:W-:Y:S01]  /*0420*/  MOV R10, UR11 ;  /* 0x0000000b000a7c02 */ /* 0x000fe20008000f00 */
[----:B------:R-:W-:Y:S01]  /*0430*/  UIADD3.X UR22, UPT, UPT, URZ, UR18, URZ, UP1, !UPT ;  /* 0x00000012ff167290 */ /* 0x000fe20008ffe4ff */
[----:B-1----:R-:W-:Y:S01]  /*0440*/  MOV R8, UR9 ;  /* 0x0000000900087c02 */ /* 0x002fe20008000f00 */
[----:B------:R-:W-:Y:S01]  /*0450*/  UIADD3 UR9, UP1, UPT, UR12, UR17, URZ ;  /* 0x000000110c097290 */ /* 0x000fe2000ff3e0ff */
[----:B------:R-:W5:Y:S01]  /*0460*/  LDG.E R121, desc[UR20][R12.64] ;  /* 0x000000140c797981 */ /* 0x000f62000c1e1900 */
[----:B----4-:R-:W-:-:S02]  /*0470*/  MOV R6, UR23 ;  /* 0x0000001700067c02 */ /* 0x010fc40008000f00 */
[----:B------:R-:W-:Y:S01]  /*0480*/  MOV R7, UR8 ;  /* 0x0000000800077c02 */ /* 0x000fe20008000f00 */
[----:B------:R-:W-:Y:S01]  /*0490*/  UIMAD UR8, UR5, 0x3, URZ ;  /* 0x00000003050878a4 */ /* 0x000fe2000f8e02ff */
[----:B------:R-:W-:Y:S01]  /*04a0*/  MOV R11, UR13 ;  /* 0x0000000d000b7c02 */ /* 0x000fe20008000f00 */
[----:B------:R-:W-:Y:S01]  /*04b0*/  UIADD3 UR23, UP0, UPT, UR10, UR17, URZ ;  /* 0x000000110a177290 */ /* 0x000fe2000ff1e0ff */
[----:B------:R-:W5:Y:S01]  /*04c0*/  LDG.E R120, desc[UR20][R14.64] ;  /* 0x000000140e787981 */ /* 0x000f62000c1e1900 */
[----:B------:R-:W-:-:S03]  /*04d0*/  UIADD3.X UR17, UPT, UPT, URZ, UR18, URZ, UP1, !UPT ;  /* 0x00000012ff117290 */ /* 0x000fc60008ffe4ff */
[----:B------:R1:W4:Y:S01]  /*04e0*/  LDG.E R31, desc[UR20][R6.64] ;  /* 0x00000014061f7981 */ /* 0x000322000c1e1900 */
[----:B------:R-:W-:Y:S01]  /*04f0*/  MOV R9, UR19 ;  /* 0x0000001300097c02 */ /* 0x000fe20008000f00 */
[----:B------:R-:W-:Y:S02]  /*0500*/  UIMAD UR19, UR4, 0x3, URZ ;  /* 0x00000003041378a4 */ /* 0x000fe4000f8e02ff */
[----:B------:R3:W5:Y:S01]  /*0510*/  LDG.E R135, desc[UR20][R10.64] ;  /* 0x000000140a877981 */ /* 0x000762000c1e1900 */
[----:B------:R-:W-:-:S03]  /*0520*/  MOV R5, UR24 ;  /* 0x0000001800057c02 */ /* 0x000fc60008000f00 */
[----:B------:R-:W4:Y:S01]  /*0530*/  LDG.E R27, desc[UR20][R2.64] ;  /* 0x00000014021b7981 */ /* 0x000f22000c1e1900 */
[----:B-1----:R-:W-:Y:S01]  /*0540*/  MOV R7, UR22 ;  /* 0x0000001600077c02 */ /* 0x002fe20008000f00 */
[----:B------:R-:W-:Y:S02]  /*0550*/  UIADD3 UR22, UP1, UPT, UR8, UR6, URZ ;  /* 0x0000000608167290 */ /* 0x000fe4000ff3e0ff */
[----:B------:R1:W5:Y:S01]  /*0560*/  LDG.E R119, desc[UR20][R8.64] ;  /* 0x0000001408777981 */ /* 0x000362000c1e1900 */
[----:B------:R-:W-:Y:S01]  /*0570*/  USHF.L.U32 UR4, UR5, 0x1, URZ ;  /* 0x0000000105047899 */ /* 0x000fe200080006ff */
[----:B---3--:R-:W-:Y:S01]  /*0580*/  MOV R10, UR9 ;  /* 0x00000009000a7c02 */ /* 0x008fe20008000f00 */
[----:B------:R-:W-:Y:S02]  /*0590*/  UIADD3.X UR9, UPT, UPT, URZ, UR7, URZ, UP1, !UPT ;  /* 0x00000007ff097290 */ /* 0x000fe40008ffe4ff */
[----:B------:R-:W-:Y:S02]  /*05a0*/  UIADD3.X UR24, UPT, UPT, URZ, UR18, URZ, UP0, !UPT ;  /* 0x00000012ff187290 */ /* 0x000fe400087fe4ff */
[----:B------:R-:W-:Y:S01]  /*05b0*/  UIADD3 UR18, UP3, UPT, UR11, UR5, URZ ;  /* 0x000000050b127290 */ /* 0x000fe2000ff7e0ff */
[----:B------:R-:W-:-:S02]  /*05c0*/  MOV R136, UR22 ;  /* 0x0000001600887c02 */ /* 0x000fc40008000f00 */
[----:B-1----:R-:W-:Y:S01]  /*05d0*/  MOV R8, UR23 ;  /* 0x0000001700087c02 */ /* 0x002fe20008000f00 */
[----:B------:R-:W-:Y:S01]  /*05e0*/  UIADD3 UR23, UP0, UPT, UR4, UR6, URZ ;  /* 0x0000000604177290 */ /* 0x000fe2000ff1e0ff */
[----:B------:R-:W-:Y:S01]  /*05f0*/  MOV R137, UR9 ;  /* 0x0000000900897c02 */ /* 0x000fe20008000f00 */
[----:B------:R-:W-:Y:S01]  /*0600*/  UIADD3.X UR22, UPT, UPT, URZ, UR13, URZ, UP3, !UPT ;  /* 0x0000000dff167290 */ /* 0x000fe20009ffe4ff */
[----:B------:R-:W-:Y:S01]  /*0610*/  MOV R9, UR24 ;  /* 0x0000001800097c02 */ /* 0x000fe20008000f00 */
[----:B------:R-:W-:Y:S01]  /*0620*/  UIADD3 UR9, UP3, UPT, UR19, UR6, URZ ;  /* 0x0000000613097290 */ /* 0x000fe2000ff7e0ff */
[----:B------:R-:W-:Y:S01]  /*0630*/  MOV R11, UR17 ;  /* 0x00000011000b7c02 */ /* 0x000fe20008000f00 */
[----:B------:R-:W-:Y:S01]  /*0640*/  UIADD3.X UR6, UPT, UPT, URZ, UR7, URZ, UP0, !UPT ;  /* 0x00000007ff067290 */ /* 0x000fe200087fe4ff */
[----:B------:R-:W-:Y:S01]  /*0650*/  MOV R138, UR18 ;  /* 0x00000012008a7c02 */ /* 0x000fe20008000f00 */
[----:B------:R-:W-:Y:S01]  /*0660*/  UIADD3 UR17, UP1, UPT, UR4, UR11, URZ ;  /* 0x0000000b04117290 */ /* 0x000fe2000ff3e0ff */
[----:B------:R1:W3:Y:S01]  /*0670*/  LDG.E R34, desc[UR20][R8.64] ;  /* 0x0000001408227981 */ /* 0x0002e2000c1e1900 */
[----:B------:R-:W-:-:S02]  /*0680*/  UIADD3 UR11, UP4, UPT, UR8, UR11, URZ ;  /* 0x0000000b080b7290 */ /* 0x000fc4000ff9e0ff */
[----:B------:R-:W-:Y:S01]  /*0690*/  UIADD3.X UR18, UPT, UPT, URZ, UR13, URZ, UP1, !UPT ;  /* 0x0000000dff127290 */ /* 0x000fe20008ffe4ff */
[----:B------:R0:W5:Y:S01]  /*06a0*/  LDG.E R118, desc[UR20][R10.64] ;  /* 0x000000140a767981 */ /* 0x000162000c1e1900 */
[----:B------:R-:W-:Y:S01]  /*06b0*/  UIADD3 UR10, UP0, UPT, UR10, UR15, URZ ;  /* 0x0000000f0a0a7290 */ /* 0x000fe2000ff1e0ff */
[----:B------:R-:W-:Y:S02]  /*06c0*/  MOV R6, UR26 ;  /* 0x0000001a00067c02 */ /* 0x000fe40008000f00 */
[----:B------:R-:W5:Y:S01]  /*06d0*/  LDG.E R136, desc[UR20][R136.64] ;  /* 0x0000001488887981 */ /* 0x000f62000c1e1900 */
[----:B-1----:R-:W-:Y:S01]  /*06e0*/  MOV R9, UR6 ;  /* 0x0000000600097c02 */ /* 0x002fe20008000f00 */
[----:B------:R-:W-:Y:S01]  /*06f0*/  UIADD3.X UR6, UPT, UPT, URZ, UR13, URZ, UP4, !UPT ;  /* 0x0000000dff067290 */ /* 0x000fe2000a7fe4ff */
[----:B------:R-:W-:Y:S01]  /*0700*/  MOV R12, UR11 ;  /* 0x0000000b000c7c02 */ /* 0x000fe20008000f00 */
[----:B------:R-:W-:Y:S01]  /*0710*/  UIADD3.X UR11, UPT, UPT, URZ, UR16, URZ, UP2, !UPT ;  /* 0x00000010ff0b7290 */ /* 0x000fe200097fe4ff */
[----:B------:R-:W-:Y:S01]  /*0720*/  MOV R8, UR23 ;  /* 0x0000001700087c02 */ /* 0x000fe20008000f00 */
[----:B------:R-:W-:Y:S01]  /*0730*/  UIADD3.X UR7, UPT, UPT, URZ, UR7, URZ, UP3, !UPT ;  /* 0x00000007ff077290 */ /* 0x000fe20009ffe4ff */
[----:B0-----:R-:W-:Y:S01]  /*0740*/  MOV R10, UR17 ;  /* 0x00000011000a7c02 */ /* 0x001fe20008000f00 */
[----:B------:R0:W3:Y:S01]  /*0750*/  LDG.E R33, desc[UR20][R6.64] ;  /* 0x0000001406217981 */ /* 0x0000e2000c1e1900 */
[----:B------:R-:W-:Y:S01]  /*0760*/  MOV R13, UR6 ;  /* 0x00000006000d7c02 */ /* 0x000fe20008000f00 */
[----:B------:R-:W-:Y:S01]  /*0770*/  UIADD3 UR6, UP1, UPT, UR9, UR5, URZ ;  /* 0x0000000509067290 */ /* 0x000fe2000ff3e0ff */
[----:B------:R-:W-:Y:S01]  /*0780*/  MOV R11, UR18 ;  /* 0x00000012000b7c02 */ /* 0x000fe20008000f00 */
[----:B------:R-:W-:Y:S01]  /*0790*/  UIADD3.X UR5, UPT, UPT, URZ, UR16, URZ, UP0, !UPT ;  /* 0x00000010ff057290 */ /* 0x000fe200087fe4ff */
[----:B------:R1:W5:Y:S01]  /*07a0*/  LDG.E R141, desc[UR20][R8.64] ;  /* 0x00000014088d7981 */ /* 0x000362000c1e1900 */
[----:B------:R-:W-:Y:S01]  /*07b0*/  UIADD3 UR12, UP0, UPT, UR12, UR15, URZ ;  /* 0x0000000f0c0c7290 */ /* 0x000fe2000ff1e0ff */
[----:B------:R-:W-:Y:S01]  /*07c0*/  MOV R14, UR9 ;  /* 0x00000009000e7c02 */ /* 0x000fe20008000f00 */
[----:B------:R-:W1:Y:S01]  /*07d0*/  LDCU UR17, c[0x0][0x578] ;  /* 0x0000af00ff1177ac */ /* 0x000e620008000800 */
[----:B------:R1:W5:Y:S01]  /*07e0*/  LDG.E R143, desc[UR20][R10.64] ;  /* 0x000000140a8f7981 */ /* 0x000362000c1e1900 */
[----:B0-----:R-:W0:Y:S03]  /*07f0*/  LDC.64 R6, c[0x0][0x580] ;  /* 0x00016000ff067b82 */ /* 0x001e260000000a00 */
[----:B------:R1:W5:Y:S02]  /*0800*/  LDG.E R140, desc[UR20][R12.64] ;  /* 0x000000140c8c7981 */ /* 0x000364000c1e1900 */
[----:B-1----:R-:W-:Y:S01]  /*0810*/  MOV R9, UR11 ;  /* 0x0000000b00097c02 */ /* 0x002fe20008000f00 */
[----:B------:R-:W-:-:S02]  /*0820*/  UIADD3.X UR11, UPT, UPT, URZ, UR7, URZ, UP1, !UPT ;  /* 0x00000007ff0b7290 */ /* 0x000fc40008ffe4ff */
[----:B------:R-:W-:Y:S01]  /*0830*/  UIADD3 UR8, UP1, UPT, UR8, UR9, URZ ;  /* 0x0000000908087290 */ /* 0x000fe2000ff3e0ff */
[----:B------:R-:W-:Y:S01]  /*0840*/  MOV R10, UR10 ;  /* 0x0000000a000a7c02 */ /* 0x000fe20008000f00 */
[----:B------:R-:W-:Y:S01]  /*0850*/  UIADD3.X UR10, UPT, UPT, URZ, UR16, URZ, UP0, !UPT ;  /* 0x00000010ff0a7290 */ /* 0x000fe200087fe4ff */
[----:B------:R-:W-:Y:S01]  /*0860*/  MOV R11, UR5 ;  /* 0x00000005000b7c02 */ /* 0x000fe20008000f00 */
[----:B------:R-:W-:Y:S02]  /*0870*/  UIADD3 UR5, UP0, UPT, UR4, UR9, URZ ;  /* 0x0000000904057290 */ /* 0x000fe4000ff1e0ff */
[----:B------:R-:W-:Y:S01]  /*0880*/  UIADD3.X UR4, UPT, UPT, URZ, UR7, URZ, UP1, !UPT ;  /* 0x00000007ff047290 */ /* 0x000fe20008ffe4ff */
[----:B------:R-:W-:Y:S01]  /*0890*/  MOV R8, UR14 ;  /* 0x0000000e00087c02 */ /* 0x000fe20008000f00 */
[----:B------:R1:W5:Y:S01]  /*08a0*/  LDG.E R116, desc[UR20][R10.64] ;  /* 0x000000140a747981 */ /* 0x000362000c1e1900 */
[----:B------:R-:W-:Y:S01]  /*08b0*/  MOV R12, UR6 ;  /* 0x00000006000c7c02 */ /* 0x000fe20008000f00 */
[----:B------:R-:W-:-:S02]  /*08c0*/  UIADD3.X UR6, UPT, UPT, URZ, UR7, URZ, UP0, !UPT ;  /* 0x00000007ff067290 */ /* 0x000fc400087fe4ff */
[----:B------:R-:W-:Y:S01]  /*08d0*/  MOV R15, UR7 ;  /* 0x00000007000f7c02 */ /* 0x000fe20008000f00 */
[----:B------:R0:W5:Y:S01]  /*08e0*/  LDG.E R117, desc[UR20][R8.64] ;  /* 0x0000001408757981 */ /* 0x000162000c1e1900 */
[----:B------:R-:W-:Y:S01]  /*08f0*/  MOV R13, UR11 ;  /* 0x0000000b000d7c02 */ /* 0x000fe20008000f00 */
[----:B------:R-:W0:Y:S02]  /*0900*/  LDCU UR7, c[0x0][0x430] ;  /* 0x00008600ff0777ac */ /* 0x000e240008000800 */
[----:B------:R0:W5:Y:S01]  /*0910*/  LDG.E R137, desc[UR20][R14.64] ;  /* 0x000000140e897981 */ /* 0x000162000c1e1900 */
[----:B-1----:R-:W-:-:S03]  /*0920*/  MOV R11, UR4 ;  /* 0x00000004000b7c02 */ /* 0x002fc60008000f00 */
[----:B0-----:R0:W3:Y:S01]  /*0930*/  LDG.E R26, desc[UR20][R6.64] ;  /* 0x00000014061a7981 */ /* 0x0010e2000c1e1900 */
[----:B------:R-:W-:Y:S01]  /*0940*/  MOV R8, UR5 ;  /* 0x0000000500087c02 */ /* 0x000fe20008000f00 */
[----:B------:R-:W1:Y:S01]  /*0950*/  LDCU.64 UR4, c[0x0][0x3b8] ;  /* 0x00007700ff0477ac */ /* 0x000e620008000a00 */
[----:B------:R-:W-:Y:S01]  /*0960*/  MOV R9, UR6 ;  /* 0x0000000600097c02 */ /* 0x000fe20008000f00 */
[----:B------:R0:W5:Y:S01]  /*0970*/  LDG.E R142, desc[UR20][R12.64] ;  /* 0x000000140c8e7981 */ /* 0x000162000c1e1900 */
[----:B------:R-:W-:Y:S01]  /*0980*/  IMAD R15, R123, R18, RZ ;  /* 0x000000127b0f7224 */ /* 0x000fe200078e02ff */
[----:B------:R-:W1:Y:S01]  /*0990*/  LDCU UR6, c[0x0][0x3f8] ;  /* 0x00007f00ff0677ac */ /* 0x000e620008000800 */
[----:B------:R-:W-:Y:S01]  /*09a0*/  MOV R4, UR27 ;  /* 0x0000001b00047c02 */ /* 0x000fe20008000f00 */
[----:B------:R-:W5:Y:S02]  /*09b0*/  LDG.E R145, desc[UR20][R8.64] ;  /* 0x0000001408917981 */ /* 0x000f64000c1e1900 */
[----:B------:R-:W-:-:S02]  /*09c0*/  IADD3 R14, P0, PT, R15, R16, RZ ;  /* 0x000000100f0e7210 */ /* 0x000fc40007f1e0ff */
[----:B0-----:R-:W-:Y:S01]  /*09d0*/  MOV R6, UR12 ;  /* 0x0000000c00067c02 */ /* 0x001fe20008000f00 */
[----:B------:R0:W3:Y:S01]  /*09e0*/  LDG.E R30, desc[UR20][R4.64] ;  /* 0x00000014041e7981 */ /* 0x0000e2000c1e1900 */
[----:B------:R-:W-:Y:S02]  /*09f0*/  MOV R7, UR10 ;  /* 0x0000000a00077c02 */ /* 0x000fe40008000f00 */
[----:B------:R-:W-:Y:S02]  /*0a00*/  IADD3.X R15, PT, PT, RZ, R17, RZ, P0, !PT ;  /* 0x00000011ff0f7210 */ /* 0x000fe400007fe4ff */
[----:B------:R-:W-:Y:S01]  /*0a10*/  IADD3 R12, P0, PT, R14, R19, RZ ;  /* 0x000000130e0c7210 */ /* 0x000fe20007f1e0ff */
[----:B------:R1:W5:Y:S01]  /*0a20*/  LDG.E R115, desc[UR20][R6.64] ;  /* 0x0000001406737981 */ /* 0x000362000c1e1900 */
[----:B------:R-:W-:Y:S02]  /*0a30*/  MOV R2, UR30 ;  /* 0x0000001e00027c02 */ /* 0x000fe40008000f00 */
[----:B------:R-:W-:-:S02]  /*0a40*/  IADD3.X R13, PT, PT, RZ, R15, RZ, P0, !PT ;  /* 0x0000000fff0d7210 */ /* 0x000fc400007fe4ff */
[----:B------:R-:W-:Y:S02]  /*0a50*/  MOV R3, UR31 ;  /* 0x0000001f00037c02 */ /* 0x000fe40008000f00 */
[----:B0-----:R-:W-:Y:S01]  /*0a60*/  MOV R4, UR28 ;  /* 0x0000001c00047c02 */ /* 0x001fe20008000f00 */
[----:B-1----:R-:W-:Y:S01]  /*0a70*/  IMAD R9, R123, UR6, RZ ;  /* 0x000000067b097c24 */ /* 0x002fe2000f8e02ff */
[----:B------:R-:W-:Y:S01]  /*0a80*/  MOV R5, UR29 ;  /* 0x0000001d00057c02 */ /* 0x000fe20008000f00 */
[----:B------:R0:W3:Y:S01]  /*0a90*/  LDG.E R28, desc[UR20][R2.64] ;  /* 0x00000014021c7981 */ /* 0x0000e2000c1e1900 */
[----:B------:R-:W-:Y:S02]  /*0aa0*/  IADD3 R6, P0, PT, R20, UR4, RZ ;  /* 0x0000000414067c10 */ /* 0x000fe4000ff1e0ff */
[----:B------:R-:W-:Y:S01]  /*0ab0*/  LEA R18, P1, R19, R14, 0x1 ;  /* 0x0000000e13127211 */ /* 0x000fe200078208ff */
[----:B------:R1:W5:Y:S01]  /*0ac0*/  LDG.E R4, desc[UR20][R4.64] ;  /* 0x0000001404047981 */ /* 0x000362000c1e1900 */
[----:B------:R-:W-:-:S02]  /*0ad0*/  IADD3.X R7, PT, PT, RZ, UR5, RZ, P0, !PT ;  /* 0x00000005ff077c10 */ /* 0x000fc400087fe4ff */
[----:B------:R-:W-:Y:S01]  /*0ae0*/  IADD3 R16, P0, PT, R6, R21, RZ ;  /* 0x0000001506107210 */ /* 0x000fe20007f1e0ff */
[----:B------:R1:W5:Y:S01]  /*0af0*/  LDG.E R114, desc[UR20][R12.64] ;  /* 0x000000140c727981 */ /* 0x000362000c1e1900 */
[----:B0-----:R-:W-:Y:S01]  /*0b00*/  MOV R3, UR16 ;  /* 0x0000001000037c02 */ /* 0x001fe20008000f00 */
[----:B------:R-:W0:Y:S01]  /*0b10*/  LDCU UR16, c[0x0][0x438] ;  /* 0x00008700ff1077ac */ /* 0x000e220008000800 */
[----:B------:R-:W-:Y:S01]  /*0b20*/  MOV R2, UR15 ;  /* 0x0000000f00027c02 */ /* 0x000fe20008000f00 */
[----:B------:R-:W5:Y:S01]  /*0b30*/  LDG.E R0, desc[UR20][R6.64] ;  /* 0x0000001406007981 */ /* 0x000f62000c1e1900 */
[----:B------:R-:W-:Y:S01]  /*0b40*/  IADD3.X R17, PT, PT, RZ, R7, RZ, P0, !PT ;  /* 0x00000007ff117210 */ /* 0x000fe200007fe4ff */
[----:B-1----:R-:W-:Y:S01]  /*0b50*/  IMAD R5, R123, UR7, RZ ;  /* 0x000000077b057c24 */ /* 0x002fe2000f8e02ff */
[----:B------:R-:W-:Y:S01]  /*0b60*/  IADD3 R8, P0, PT, R9, R22, RZ ;  /* 0x0000001609087210 */ /* 0x000fe20007f1e0ff */
[----:B------:R-:W5:Y:S01]  /*0b70*/  LDG.E R3, desc[UR20][R2.64] ;  /* 0x0000001402037981 */ /* 0x000f62000c1e1900 */
[----:B------:R-:W-:Y:S01]  /*0b80*/  IADD3.X R19, PT, PT, RZ, R15, RZ, P1, !PT ;  /* 0x0000000fff137210 */ /* 0x000fe20000ffe4ff */
[----:B------:R-:W1:Y:S01]  /*0b90*/  LDCU UR15, c[0x0][0x400] ;  /* 0x00008000ff0f77ac */ /* 0x000e620008000800 */
[----:B------:R-:W-:-:S02]  /*0ba0*/  IADD3.X R9, PT, PT, RZ, R23, RZ, P0, !PT ;  /* 0x00000017ff097210 */ /* 0x000fc400007fe4ff */
[----:B------:R-:W-:Y:S01]  /*0bb0*/  MOV R10, UR8 ;  /* 0x00000008000a7c02 */ /* 0x000fe20008000f00 */
[----:B------:R-:W1:Y:S01]  /*0bc0*/  LDC.64 R12, c[0x0][0x5f0] ;  /* 0x00017c00ff0c7b82 */ /* 0x000e620000000a00 */
[----:B------:R-:W5:Y:S04]  /*0bd0*/  LDG.E R113, desc[UR20][R18.64] ;  /* 0x0000001412717981 */ /* 0x000f68000c1e1900 */
[----:B------:R0:W5:Y:S04]  /*0be0*/  LDG.E R2, desc[UR20][R14.64] ;  /* 0x000000140e027981 */ /* 0x000168000c1e1900 */
[----:B------:R-:W5:Y:S04]  /*0bf0*/  LDG.E R110, desc[UR20][R8.64] ;  /* 0x00000014086e7981 */ /* 0x000f68000c1e1900 */
[----:B------:R1:W5:Y:S01]  /*0c00*/  LDG.E R144, desc[UR20][R10.64] ;  /* 0x000000140a907981 */ /* 0x000362000c1e1900 */
[----:B0-----:R-:W-:-:S02]  /*0c10*/  LEA R14, P1, R21, R6, 0x1 ;  /* 0x00000006150e7211 */ /* 0x001fc400078208ff */
[----:B------:R-:W-:Y:S01]  /*0c20*/  IADD3 R6, P0, PT, R5, R24, RZ ;  /* 0x0000001805067210 */ /* 0x000fe20007f1e0ff */
[----:B------:R-:W-:Y:S01]  /*0c30*/  USHF.L.U32 UR14, UR16, 0x1, URZ ;  /* 0x00000001100e7899 */ /* 0x000fe200080006ff */
[----:B------:R-:W-:Y:S01]  /*0c40*/  IADD3.X R15, PT, PT, RZ, R7, RZ, P1, !PT ;  /* 0x00000007ff0f7210 */ /* 0x000fe20000ffe4ff */
[----:B------:R0:W5:Y:S01]  /*0c50*/  LDG.E R112, desc[UR20][R16.64] ;  /* 0x0000001410707981 */ /* 0x000162000c1e1900 */
[----:B------:R-:W-:Y:S01]  /*0c60*/  IADD3.X R7, PT, PT, RZ, R25, RZ, P0, !PT ;  /* 0x00000019ff077210 */ /* 0x000fe200007fe4ff */
[----:B-1----:R-:W1:Y:S01]  /*0c70*/  LDC.64 R10, c[0x0][0x5b8] ;  /* 0x00016e00ff0a7b82 */ /* 0x002e620000000a00 */
[----:B------:R-:W-:Y:S02]  /*0c80*/  USHF.L.U32 UR4, UR15, 0x1, URZ ;  /* 0x000000010f047899 */ /* 0x000fe400080006ff */
[----:B------:R-:W-:Y:S01]  /*0c90*/  IADD3 R18, P1, PT, R8, UR15, RZ ;  /* 0x0000000f08127c10 */ /* 0x000fe2000ff3e0ff */
[----:B------:R-:W5:Y:S01]  /*0ca0*/  LDG.E R107, desc[UR20][R6.64] ;  /* 0x00000014066b7981 */ /* 0x000f62000c1e1900 */
[----:B------:R-:W-:-:S02]  /*0cb0*/  UISETP.NE.AND UP0, UPT, UR17, URZ, UPT ;  /* 0x000000ff1100728c */ /* 0x000fc4000bf05270 */
[----:B------:R-:W-:Y:S01]  /*0cc0*/  IADD3.X R19, PT, PT, RZ, R9, RZ, P1, !PT ;  /* 0x00000009ff137210 */ /* 0x000fe20000ffe4ff */
[----:B------:R0:W5:Y:S01]  /*0cd0*/  LDG.E R111, desc[UR20][R14.64] ;  /* 0x000000140e6f7981 */ /* 0x000162000c1e1900 */
[----:B------:R-:W-:Y:S02]  /*0ce0*/  IADD3 R20, P2, PT, R8, UR4, RZ ;  /* 0x0000000408147c10 */ /* 0x000fe4000ff5e0ff */
[C---:B0-----:R-:W-:Y:S01]  /*0cf0*/  IADD3 R16, P1, PT, R6.reuse, UR14, RZ ;  /* 0x0000000e06107c10 */ /* 0x041fe2000ff3e0ff */
[----:B------:R-:W5:Y:S01]  /*0d00*/  LDG.E R109, desc[UR20][R18.64] ;  /* 0x00000014126d7981 */ /* 0x000f62000c1e1900 */
[----:B------:R-:W-:Y:S02]  /*0d10*/  MOV R139, UR22 ;  /* 0x00000016008b7c02 */ /* 0x000fe40008000f00 */
[----:B------:R-:W-:Y:S02]  /*0d20*/  CS2R R102, SRZ ;  /* 0x0000000000667805 */ /* 0x000fe4000001ff00 */
[----:B------:R-:W-:Y:S01]  /*0d30*/  CS2R R100, SRZ ;  /* 0x0000000000647805 */ /* 0x000fe2000001ff00 */
[----:B------:R-:W5:Y:S01]  /*0d40*/  LDG.E R105, desc[UR20][R12.64] ;  /* 0x000000140c697981 */ /* 0x000f62000c1e1900 */
[----:B------:R-:W-:-:S02]  /*0d50*/  IADD3 R14, P0, PT, R6, UR16, RZ ;  /* 0x00000010060e7c10 */ /* 0x000fc4000ff1e0ff */
[----:B------:R-:W-:Y:S01]  /*0d60*/  IADD3.X R21, PT, PT, RZ, R9, RZ, P2, !PT ;  /* 0x00000009ff157210 */ /* 0x000fe200017fe4ff */
[----:B------:R-:W5:Y:S01]  /*0d70*/  LDG.E R138, desc[UR20][R138.64] ;  /* 0x000000148a8a7981 */ /* 0x000f62000c1e1900 */
[-C--:B------:R-:W-:Y:S02]  /*0d80*/  IADD3.X R15, PT, PT, RZ, R7.reuse, RZ, P0, !PT ;  /* 0x00000007ff0f7210 */ /* 0x080fe400007fe4ff */
[----:B------:R-:W-:Y:S01]  /*0d90*/  IADD3.X R17, PT, PT, RZ, R7, RZ, P1, !PT ;  /* 0x00000007ff117210 */ /* 0x000fe20000ffe4ff */
[----:B------:R0:W5:Y:S01]  /*0da0*/  LDG.E R108, desc[UR20][R20.64] ;  /* 0x00000014146c7981 */ /* 0x000162000c1e1900 */
[----:B------:R-:W-:Y:S02]  /*0db0*/  CS2R R98, SRZ ;  /* 0x0000000000627805 */ /* 0x000fe4000001ff00 */
[----:B------:R-:W-:Y:S02]  /*0dc0*/  CS2R R96, SRZ ;  /* 0x0000000000607805 */ /* 0x000fe4000001ff00 */
[----:B------:R-:W-:Y:S01]  /*0dd0*/  CS2R R94, SRZ ;  /* 0x00000000005e7805 */ /* 0x000fe2000001ff00 */
[----:B------:R-:W5:Y:S01]  /*0de0*/  LDG.E R106, desc[UR20][R14.64] ;  /* 0x000000140e6a7981 */ /* 0x000f62000c1e1900 */
[----:B------:R-:W-:-:S02]  /*0df0*/  CS2R R92, SRZ ;  /* 0x00000000005c7805 */ /* 0x000fc4000001ff00 */
[----:B------:R-:W-:Y:S02]  /*0e00*/  CS2R R90, SRZ ;  /* 0x00000000005a7805 */ /* 0x000fe4000001ff00 */
[----:B------:R-:W-:Y:S01]  /*0e10*/  CS2R R88, SRZ ;  /* 0x0000000000587805 */ /* 0x000fe2000001ff00 */
[----:B------:R0:W5:Y:S01]  /*0e20*/  LDG.E R104, desc[UR20][R16.64] ;  /* 0x0000001410687981 */ /* 0x000162000c1e1900 */
[----:B------:R-:W-:Y:S02]  /*0e30*/  CS2R R86, SRZ ;  /* 0x0000000000567805 */ /* 0x000fe4000001ff00 */
[----:B------:R-:W-:Y:S02]  /*0e40*/  CS2R R84, SRZ ;  /* 0x0000000000547805 */ /* 0x000fe4000001ff00 */
[----:B------:R-:W-:Y:S01]  /*0e50*/  CS2R R78, SRZ ;  /* 0x00000000004e7805 */ /* 0x000fe2000001ff00 */
[----:B-1----:R1:W5:Y:S01]  /*0e60*/  LDG.E R139, desc[UR20][R10.64] ;  /* 0x000000140a8b7981 */ /* 0x002362000c1e1900 */
[----:B------:R-:W-:-:S02]  /*0e70*/  CS2R R76, SRZ ;  /* 0x00000000004c7805 */ /* 0x000fc4000001ff00 */
[----:B------:R-:W-:Y:S02]  /*0e80*/  CS2R R74, SRZ ;  /* 0x00000000004a7805 */ /* 0x000fe4000001ff00 */
[----:B------:R-:W-:Y:S02]  /*0e90*/  CS2R R72, SRZ ;  /* 0x0000000000487805 */ /* 0x000fe4000001ff00 */
[----:B------:R-:W-:Y:S02]  /*0ea0*/  CS2R R70, SRZ ;  /* 0x0000000000467805 */ /* 0x000fe4000001ff00 */
[----:B------:R-:W-:Y:S02]  /*0eb0*/  CS2R R68, SRZ ;  /* 0x0000000000447805 */ /* 0x000fe4000001ff00 */
[----:B------:R-:W-:Y:S02]  /*0ec0*/  CS2R R66, SRZ ;  /* 0x0000000000427805 */ /* 0x000fe4000001ff00 */
        /* <DEDUP_REMOVED lines=17> */
[----:B0-----:R-:W-:Y:S02]  /*0fe0*/  CS2R R20, SRZ ;  /* 0x0000000000147805 */ /* 0x001fe4000001ff00 */
[----:B------:R-:W-:-:S02]  /*0ff0*/  CS2R R18, SRZ ;  /* 0x0000000000127805 */ /* 0x000fc4000001ff00 */
[----:B------:R-:W-:Y:S02]  /*1000*/  CS2R R16, SRZ ;  /* 0x0000000000107805 */ /* 0x000fe4000001ff00 */
[----:B------:R-:W-:Y:S02]  /*1010*/  CS2R R14, SRZ ;  /* 0x00000000000e7805 */ /* 0x000fe4000001ff00 */
[----:B------:R-:W-:Y:S02]  /*1020*/  CS2R R12, SRZ ;  /* 0x00000000000c7805 */ /* 0x000fe4000001ff00 */
[----:B-1----:R-:W-:Y:S02]  /*1030*/  CS2R R10, SRZ ;  /* 0x00000000000a7805 */ /* 0x002fe4000001ff00 */
[----:B--2---:R-:W-:Y:S02]  /*1040*/  R2UR UR8, R29 ;  /* 0x000000001d0872ca */ /* 0x004fe400000e0000 */
[----:B------:R-:W-:-:S02]  /*1050*/  R2UR UR11, R32 ;  /* 0x00000000200b72ca */ /* 0x000fc400000e0000 */
[----:B----4-:R-:W-:Y:S02]  /*1060*/  R2UR UR10, R31 ;  /* 0x000000001f0a72ca */ /* 0x010fe400000e0000 */
[----:B------:R-:W-:Y:S02]  /*1070*/  R2UR UR6, R27 ;  /* 0x000000001b0672ca */ /* 0x000fe400000e0000 */
[----:B---3--:R-:W-:Y:S02]  /*1080*/  R2UR UR13, R34 ;  /* 0x00000000220d72ca */ /* 0x008fe400000e0000 */
[----:B------:R-:W-:Y:S02]  /*1090*/  CS2R R34, SRZ ;  /* 0x0000000000227805 */ /* 0x000fe4000001ff00 */
[----:B------:R-:W-:Y:S02]  /*10a0*/  R2UR UR12, R33 ;  /* 0x00000000210c72ca */ /* 0x000fe400000e0000 */
[----:B------:R-:W-:-:S02]  /*10b0*/  CS2R R32, SRZ ;  /* 0x0000000000207805 */ /* 0x000fc4000001ff00 */
[----:B------:R-:W-:Y:S02]  /*10c0*/  R2UR UR5, R26 ;  /* 0x000000001a0572ca */ /* 0x000fe400000e0000 */
[----:B------:R-:W-:Y:S02]  /*10d0*/  CS2R R26, SRZ ;  /* 0x00000000001a7805 */ /* 0x000fe4000001ff00 */
[----:B------:R-:W-:Y:S02]  /*10e0*/  R2UR UR9, R30 ;  /* 0x000000001e0972ca */ /* 0x000fe400000e0000 */
[----:B------:R-:W-:Y:S02]  /*10f0*/  CS2R R30, SRZ ;  /* 0x00000000001e7805 */ /* 0x000fe4000001ff00 */
[----:B------:R-:W-:Y:S02]  /*1100*/  R2UR UR7, R28 ;  /* 0x000000001c0772ca */ /* 0x000fe400000e0000 */
[----:B------:R-:W-:Y:S01]  /*1110*/  CS2R R28, SRZ ;  /* 0x00000000001c7805 */ /* 0x000fe2000001ff00 */
[----:B------:R-:W-:-:S12]  /*1120*/  BRA.U !UP0, `(.L_x_108) ;  /* 0x0000001108a87547 */ /* 0x000fd8000b800000 */
[----:B------:R-:W0:Y:S08]  /*1130*/  LDC R5, c[0x0][0x3fc] ;  /* 0x0000ff00ff057b82 */ /* 0x000e300000000800 */
[----:B------:R-:W1:Y:S01]  /*1140*/  LDC R147, c[0x0][0x434] ;  /* 0x00010d00ff937b82 */ /* 0x000e620000000800 */
[----:B0-----:R-:W-:Y:S02]  /*1150*/  IADD3 R12, P0, PT, R8, R5, RZ ;  /* 0x00000005080c7210 */ /* 0x001fe40007f1e0ff */
[----:B------:R-:W-:-:S02]  /*1160*/  LEA R10, P1, R5, R8, 0x1 ;  /* 0x00000008050a7211 */ /* 0x000fc400078208ff */
[-C--:B------:R-:W-:Y:S02]  /*1170*/  IADD3.X R13, PT, PT, RZ, R9.reuse, RZ, P0, !PT ;  /* 0x00000009ff0d7210 */ /* 0x080fe400007fe4ff */
[C---:B------:R-:W-:Y:S02]  /*1180*/  IADD3 R22, P0, PT, R12.reuse, UR15, RZ ;  /* 0x0000000f0c167c10 */ /* 0x040fe4000ff1e0ff */
[----:B------:R-:W-:Y:S01]  /*1190*/  IADD3.X R11, PT, PT, RZ, R9, RZ, P1, !PT ;  /* 0x00000009ff0b7210 */ /* 0x000fe20000ffe4ff */
[----:B------:R-:W5:Y:S01]  /*11a0*/  LDG.E R18, desc[UR20][R12.64] ;  /* 0x000000140c127981 */ /* 0x000f62000c1e1900 */
[----:B------:R-:W-:Y:S02]  /*11b0*/  IADD3.X R23, PT, PT, RZ, R13, RZ, P0, !PT ;  /* 0x0000000dff177210 */ /* 0x000fe400007fe4ff */
[----:B------:R-:W-:Y:S01]  /*11c0*/  IADD3 R20, P1, PT, R12, UR4, RZ ;  /* 0x000000040c147c10 */ /* 0x000fe2000ff3e0ff */
[----:B------:R-:W5:Y:S01]  /*11d0*/  LDG.E R15, desc[UR20][R10.64] ;  /* 0x000000140a0f7981 */ /* 0x000f62000c1e1900 */
[----:B------:R-:W-:-:S02]  /*11e0*/  IADD3 R124, P0, PT, R10, UR15, RZ ;  /* 0x0000000f0a7c7c10 */ /* 0x000fc4000ff1e0ff */
[----:B------:R-:W-:Y:S01]  /*11f0*/  LEA R25, R5, R5, 0x1 ;  /* 0x0000000505197211 */ /* 0x000fe200078e08ff */
[----:B------:R1:W5:Y:S01]  /*1200*/  LDG.E R17, desc[UR20][R22.64] ;  /* 0x0000001416117981 */ /* 0x000362000c1e1900 */
[----:B------:R-:W-:Y:S02]  /*1210*/  IADD3.X R21, PT, PT, RZ, R13, RZ, P1, !PT ;  /* 0x0000000dff157210 */ /* 0x000fe40000ffe4ff */
[-C--:B------:R-:W-:Y:S02]  /*1220*/  IADD3.X R125, PT, PT, RZ, R11.reuse, RZ, P0, !PT ;  /* 0x0000000bff7d7210 */ /* 0x080fe400007fe4ff */
[----:B------:R-:W-:Y:S01]  /*1230*/  IADD3 R26, P1, PT, R10, UR4, RZ ;  /* 0x000000040a1a7c10 */ /* 0x000fe2000ff3e0ff */
[----:B------:R0:W5:Y:S01]  /*1240*/  LDG.E R16, desc[UR20][R20.64] ;  /* 0x0000001414107981 */ /* 0x000162000c1e1900 */
[----:B------:R-:W-:Y:S02]  /*1250*/  IADD3 R24, P0, PT, R25, R8, RZ ;  /* 0x0000000819187210 */ /* 0x000fe40007f1e0ff */
[----:B------:R-:W-:Y:S01]  /*1260*/  IADD3.X R27, PT, PT, RZ, R11, RZ, P1, !PT ;  /* 0x0000000bff1b7210 */ /* 0x000fe20000ffe4ff */
[----:B------:R2:W5:Y:S01]  /*1270*/  LDG.E R14, desc[UR20][R124.64] ;  /* 0x000000147c0e7981 */ /* 0x000562000c1e1900 */
[----:B------:R-:W-:-:S02]  /*1280*/  IADD3.X R25, PT, PT, RZ, R9, RZ, P0, !PT ;  /* 0x00000009ff197210 */ /* 0x000fc400007fe4ff */
[C---:B------:R-:W-:Y:S01]  /*1290*/  IADD3 R82, P0, PT, R24.reuse, UR15, RZ ;  /* 0x0000000f18527c10 */ /* 0x040fe2000ff1e0ff */
[----:B------:R-:W5:Y:S01]  /*12a0*/  LDG.E R13, desc[UR20][R26.64] ;  /* 0x000000141a0d7981 */ /* 0x000f62000c1e1900 */
[----:B------:R-:W-:Y:S02]  /*12b0*/  IADD3 R80, P1, PT, R24, UR4, RZ ;  /* 0x0000000418507c10 */ /* 0x000fe4000ff3e0ff */
[-C--:B------:R-:W-:Y:S01]  /*12c0*/  IADD3.X R83, PT, PT, RZ, R25.reuse, RZ, P0, !PT ;  /* 0x00000019ff537210 */ /* 0x080fe200007fe4ff */
[----:B------:R-:W5:Y:S01]  /*12d0*/  LDG.E R12, desc[UR20][R24.64] ;  /* 0x00000014180c7981 */ /* 0x000f62000c1e1900 */
[----:B------:R-:W-:Y:S02]  /*12e0*/  IADD3.X R81, PT, PT, RZ, R25, RZ, P1, !PT ;  /* 0x00000019ff517210 */ /* 0x000fe40000ffe4ff */
[----:B-1----:R-:W-:Y:S01]  /*12f0*/  IADD3 R22, P0, PT, R6, R147, RZ ;  /* 0x0000009306167210 */ /* 0x002fe20007f1e0ff */
[----:B------:R1:W5:Y:S01]  /*1300*/  LDG.E R11, desc[UR20][R82.64] ;  /* 0x00000014520b7981 */ /* 0x000362000c1e1900 */
[----:B0-----:R-:W-:-:S02]  /*1310*/  LEA R20, P1, R147, R6, 0x1 ;  /* 0x0000000693147211 */ /* 0x001fc400078208ff */
[-C--:B------:R-:W-:Y:S01]  /*1320*/  IADD3.X R23, PT, PT, RZ, R7.reuse, RZ, P0, !PT ;  /* 0x00000007ff177210 */ /* 0x080fe200007fe4ff */
[----:B------:R0:W5:Y:S01]  /*1330*/  LDG.E R10, desc[UR20][R80.64] ;  /* 0x00000014500a7981 */ /* 0x000162000c1e1900 */
[----:B------:R-:W-:Y:S02]  /*1340*/  IADD3.X R21, PT, PT, RZ, R7, RZ, P1, !PT ;  /* 0x00000007ff157210 */ /* 0x000fe40000ffe4ff */
[C---:B------:R-:W-:Y:S01]  /*1350*/  IADD3 R132, P0, PT, R22.reuse, UR16, RZ ;  /* 0x0000001016847c10 */ /* 0x040fe2000ff1e0ff */
[----:B------:R3:W5:Y:S01]  /*1360*/  LDG.E R27, desc[UR20][R22.64] ;  /* 0x00000014161b7981 */ /* 0x000762000c1e1900 */
[----:B------:R-:W-:Y:S02]  /*1370*/  IADD3 R130, P1, PT, R22, UR14, RZ ;  /* 0x0000000e16827c10 */ /* 0x000fe4000ff3e0ff */
[----:B--2---:R-:W-:Y:S01]  /*1380*/  LEA R125, R147, R147, 0x1 ;  /* 0x00000093937d7211 */ /* 0x004fe200078e08ff */
[----:B------:R3:W5:Y:S01]  /*1390*/  LDG.E R24, desc[UR20][R20.64] ;  /* 0x0000001414187981 */ /* 0x000762000c1e1900 */
[----:B------:R-:W-:-:S02]  /*13a0*/  IADD3.X R133, PT, PT, RZ, R23, RZ, P0, !PT ;  /* 0x00000017ff857210 */ /* 0x000fc400007fe4ff */
[----:B------:R-:W-:Y:S02]  /*13b0*/  IADD3.X R131, PT, PT, RZ, R23, RZ, P1, !PT ;  /* 0x00000017ff837210 */ /* 0x000fe40000ffe4ff */
[C---:B------:R-:W-:Y:S01]  /*13c0*/  IADD3 R128, P0, PT, R20.reuse, UR16, RZ ;  /* 0x0000001014807c10 */ /* 0x040fe2000ff1e0ff */
[----:B------:R3:W5:Y:S01]  /*13d0*/  LDG.E R26, desc[UR20][R132.64] ;  /* 0x00000014841a7981 */ /* 0x000762000c1e1900 */
[----:B------:R-:W-:Y:S02]  /*13e0*/  IADD3 R126, P1, PT, R20, UR14, RZ ;  /* 0x0000000e147e7c10 */ /* 0x000fe4000ff3e0ff */
[----:B------:R-:W-:Y:S01]  /*13f0*/  IADD3 R124, P2, PT, R125, R6, RZ ;  /* 0x000000067d7c7210 */ /* 0x000fe20007f5e0ff */
[----:B------:R3:W5:Y:S01]  /*1400*/  LDG.E R25, desc[UR20][R130.64] ;  /* 0x0000001482197981 */ /* 0x000762000c1e1900 */
[-C--:B------:R-:W-:Y:S02]  /*1410*/  IADD3.X R129, PT, PT, RZ, R21.reuse, RZ, P0, !PT ;  /* 0x00000015ff817210 */ /* 0x080fe400007fe4ff */
[----:B------:R-:W-:-:S02]  /*1420*/  IADD3.X R127, PT, PT, RZ, R21, RZ, P1, !PT ;  /* 0x00000015ff7f7210 */ /* 0x000fc40000ffe4ff */
[----:B------:R-:W-:Y:S01]  /*1430*/  IADD3.X R125, PT, PT, RZ, R7, RZ, P2, !PT ;  /* 0x00000007ff7d7210 */ /* 0x000fe200017fe4ff */
[----:B------:R3:W5:Y:S01]  /*1440*/  LDG.E R23, desc[UR20][R128.64] ;  /* 0x0000001480177981 */ /* 0x000762000c1e1900 */
[C---:B-1----:R-:W-:Y:S02]  /*1450*/  IADD3 R82, P0, PT, R124.reuse, UR16, RZ ;  /* 0x000000107c527c10 */ /* 0x042fe4000ff1e0ff */
[----:B0-----:R-:W-:Y:S01]  /*1460*/  IADD3 R80, P1, PT, R124, UR14, RZ ;  /* 0x0000000e7c507c10 */ /* 0x001fe2000ff3e0ff */
[----:B------:R3:W5:Y:S01]  /*1470*/  LDG.E R22, desc[UR20][R126.64] ;  /* 0x000000147e167981 */ /* 0x000762000c1e1900 */
[-C--:B------:R-:W-:Y:S02]  /*1480*/  IADD3.X R83, PT, PT, RZ, R125.reuse, RZ, P0, !PT ;  /* 0x0000007dff537210 */ /* 0x080fe400007fe4ff */
[----:B------:R-:W-:Y:S01]  /*1490*/  IADD3.X R81, PT, PT, RZ, R125, RZ, P1, !PT ;  /* 0x0000007dff517210 */ /* 0x000fe20000ffe4ff */
[----:B------:R3:W5:Y:S04]  /*14a0*/  LDG.E R21, desc[UR20][R124.64] ;  /* 0x000000147c157981 */ /* 0x000768000c1e1900 */
[----:B------:R3:W5:Y:S04]  /*14b0*/  LDG.E R20, desc[UR20][R82.64] ;  /* 0x0000001452147981 */ /* 0x000768000c1e1900 */
[----:B------:R3:W5:Y:S01]  /*14c0*/  LDG.E R19, desc[UR20][R80.64] ;  /* 0x0000001450137981 */ /* 0x000762000c1e1900 */
[----:B------:R-:W-:-:S09]  /*14d0*/  UISETP.NE.AND UP1, UPT, UR17, 0x1, UPT ;  /* 0x000000011100788c */ /* 0x000fd2000bf25270 */
[----:B---3--:R-:W-:Y:S05]  /*14e0*/  BRA.U !UP1, `(.L_x_108) ;  /* 0x0000000d09b87547 */ /* 0x008fea000b800000 */
[----:B------:R-:W-:Y:S02]  /*14f0*/  LEA R58, P0, R5, R8, 0x2 ;  /* 0x00000008053a7211 */ /* 0x000fe400078010ff */
[----:B------:R-:W-:Y:S02]  /*1500*/  LEA R54, P1, R147, R6, 0x2 ;  /* 0x0000000693367211 */ /* 0x000fe400078210ff */
[----:B------:R-:W-:Y:S02]  /*1510*/  IADD3.X R59, PT, PT, RZ, R9, RZ, P0, !PT ;  /* 0x00000009ff3b7210 */ /* 0x000fe400007fe4ff */
[----:B------:R-:W-:Y:S02]  /*1520*/  LEA R94, P0, R5, R8, 0x3 ;  /* 0x00000008055e7211 */ /* 0x000fe400078018ff */
[----:B------:R-:W-:Y:S01]  /*1530*/  IADD3.X R55, PT, PT, RZ, R7, RZ, P1, !PT ;  /* 0x00000007ff377210 */ /* 0x000fe20000ffe4ff */
[----:B------:R0:W5:Y:S01]  /*1540*/  LDG.E R63, desc[UR20][R58.64] ;  /* 0x000000143a3f7981 */ /* 0x000162000c1e1900 */
[----:B------:R-:W-:-:S02]  /*1550*/  LEA R124, P1, R147, R6, 0x3 ;  /* 0x00000006937c7211 */ /* 0x000fc400078218ff */
[----:B------:R-:W-:Y:S01]  /*1560*/  IADD3.X R95, PT, PT, RZ, R9, RZ, P0, !PT ;  /* 0x00000009ff5f7210 */ /* 0x000fe200007fe4ff */
[----:B------:R1:W5:Y:S01]  /*1570*/  LDG.E R103, desc[UR20][R54.64] ;  /* 0x0000001436677981 */ /* 0x000362000c1e1900 */
[C---:B------:R-:W-:Y:S02]  /*1580*/  IADD3 R80, P0, PT, R58.reuse, UR15, RZ ;  /* 0x0000000f3a507c10 */ /* 0x040fe4000ff1e0ff */
[----:B------:R-:W-:Y:S01]  /*1590*/  IADD3.X R125, PT, PT, RZ, R7, RZ, P1, !PT ;  /* 0x00000007ff7d7210 */ /* 0x000fe20000ffe4ff */
[----:B------:R-:W-:Y:S01]  /*15a0*/  IMAD R93, R5, 0x6, RZ ;  /* 0x00000006055d7824 */ /* 0x000fe200078e02ff */
[----:B------:R-:W-:Y:S02]  /*15b0*/  IADD3 R56, P1, PT, R58, UR4, RZ ;  /* 0x000000043a387c10 */ /* 0x000fe4000ff3e0ff */
[C---:B------:R-:W-:Y:S01]  /*15c0*/  LEA R99, R147.reuse, R147, 0x2 ;  /* 0x0000009393637211 */ /* 0x040fe200078e10ff */
[----:B------:R-:W-:Y:S01]  /*15d0*/  IMAD R83, R147, 0x6, RZ ;  /* 0x0000000693537824 */ /* 0x000fe200078e02ff */
[----:B------:R-:W-:Y:S01]  /*15e0*/  IADD3.X R81, PT, PT, RZ, R59, RZ, P0, !PT ;  /* 0x0000003bff517210 */ /* 0x000fe200007fe4ff */
[----:B------:R-:W5:Y:S01]  /*15f0*/  LDG.E R91, desc[UR20][R124.64] ;  /* 0x000000147c5b7981 */ /* 0x000f62000c1e1900 */
[----:B------:R-:W-:-:S02]  /*1600*/  IADD3 R52, P0, PT, R54, UR16, RZ ;  /* 0x0000001036347c10 */ /* 0x000fc4000ff1e0ff */
[----:B------:R-:W-:Y:S01]  /*1610*/  IADD3.X R57, PT, PT, RZ, R59, RZ, P1, !PT ;  /* 0x0000003bff397210 */ /* 0x000fe20000ffe4ff */
[----:B------:R2:W5:Y:S01]  /*1620*/  LDG.E R62, desc[UR20][R80.64] ;  /* 0x00000014503e7981 */ /* 0x000562000c1e1900 */
[----:B0-----:R-:W-:Y:S02]  /*1630*/  LEA R59, R5, R5, 0x2 ;  /* 0x00000005053b7211 */ /* 0x001fe400078e10ff */
[----:B-1----:R-:W-:Y:S01]  /*1640*/  IADD3 R54, P1, PT, R54, UR14, RZ ;  /* 0x0000000e36367c10 */ /* 0x002fe2000ff3e0ff */
[----:B------:R-:W5:Y:S01]  /*1650*/  LDG.E R61, desc[UR20][R56.64] ;  /* 0x00000014383d7981 */ /* 0x000f62000c1e1900 */
[-C--:B------:R-:W-:Y:S02]  /*1660*/  IADD3.X R53, PT, PT, RZ, R55.reuse, RZ, P0, !PT ;  /* 0x00000037ff357210 */ /* 0x080fe400007fe4ff */
[----:B------:R-:W-:Y:S01]  /*1670*/  IADD3 R58, P0, PT, R59, R8, RZ ;  /* 0x000000083b3a7210 */ /* 0x000fe20007f1e0ff */
[----:B------:R-:W5:Y:S01]  /*1680*/  LDG.E R51, desc[UR20][R94.64] ;  /* 0x000000145e337981 */ /* 0x000f62000c1e1900 */
[----:B------:R-:W-:-:S02]  /*1690*/  IADD3.X R55, PT, PT, RZ, R55, RZ, P1, !PT ;  /* 0x00000037ff377210 */ /* 0x000fc40000ffe4ff */
[----:B------:R-:W-:Y:S01]  /*16a0*/  IADD3 R98, P1, PT, R99, R6, RZ ;  /* 0x0000000663627210 */ /* 0x000fe20007f3e0ff */
[----:B------:R0:W5:Y:S01]  /*16b0*/  LDG.E R102, desc[UR20][R52.64] ;  /* 0x0000001434667981 */ /* 0x000162000c1e1900 */
[----:B------:R-:W-:Y:S02]  /*16c0*/  IADD3.X R59, PT, PT, RZ, R9, RZ, P0, !PT ;  /* 0x00000009ff3b7210 */ /* 0x000fe400007fe4ff */
[----:B------:R-:W-:Y:S01]  /*16d0*/  IADD3 R92, P0, PT, R93, R8, RZ ;  /* 0x000000085d5c7210 */ /* 0x000fe20007f1e0ff */
[----:B------:R-:W5:Y:S01]  /*16e0*/  LDG.E R101, desc[UR20][R54.64] ;  /* 0x0000001436657981 */ /* 0x000f62000c1e1900 */
[----:B------:R-:W-:Y:S02]  /*16f0*/  LEA R49, R5, -R5, 0x3 ;  /* 0x8000000505317211 */ /* 0x000fe400078e18ff */
[----:B------:R-:W-:Y:S01]  /*1700*/  IADD3.X R99, PT, PT, RZ, R7, RZ, P1, !PT ;  /* 0x00000007ff637210 */ /* 0x000fe20000ffe4ff */
[----:B------:R-:W5:Y:S01]  /*1710*/  LDG.E R60, desc[UR20][R58.64] ;  /* 0x000000143a3c7981 */ /* 0x000f62000c1e1900 */
[----:B------:R-:W-:-:S02]  /*1720*/  IADD3 R82, P1, PT, R83, R6, RZ ;  /* 0x0000000653527210 */ /* 0x000fc40007f3e0ff */
[----:B------:R-:W-:Y:S01]  /*1730*/  IADD3.X R93, PT, PT, RZ, R9, RZ, P0, !PT ;  /* 0x00000009ff5d7210 */ /* 0x000fe200007fe4ff */
[----:B------:R-:W5:Y:S01]  /*1740*/  LDG.E R100, desc[UR20][R98.64] ;  /* 0x0000001462647981 */ /* 0x000f62000c1e1900 */
[----:B--2---:R-:W-:Y:S02]  /*1750*/  LEA R81, R147, -R147, 0x3 ;  /* 0x8000009393517211 */ /* 0x004fe400078e18ff */
[----:B0-----:R-:W-:Y:S01]  /*1760*/  IADD3 R52, P0, PT, R49, R8, RZ ;  /* 0x0000000831347210 */ /* 0x001fe20007f1e0ff */
[----:B------:R-:W5:Y:S01]  /*1770*/  LDG.E R57, desc[UR20][R92.64] ;  /* 0x000000145c397981 */ /* 0x000f62000c1e1900 */
[----:B------:R-:W-:Y:S02]  /*1780*/  IADD3.X R83, PT, PT, RZ, R7, RZ, P1, !PT ;  /* 0x00000007ff537210 */ /* 0x000fe40000ffe4ff */
[----:B------:R-:W-:Y:S02]  /*1790*/  IADD3 R80, P1, PT, R81, R6, RZ ;  /* 0x0000000651507210 */ /* 0x000fe40007f3e0ff */
[----:B------:R-:W-:Y:S01]  /*17a0*/  IADD3.X R53, PT, PT, RZ, R9, RZ, P0, !PT ;  /* 0x00000009ff357210 */ /* 0x000fe200007fe4ff */
[----:B------:R-:W5:Y:S01]  /*17b0*/  LDG.E R97, desc[UR20][R82.64] ;  /* 0x0000001452617981 */ /* 0x000f62000c1e1900 */
[----:B------:R-:W-:-:S02]  /*17c0*/  IADD3 R148, P0, PT, R94, UR15, RZ ;  /* 0x0000000f5e947c10 */ /* 0x000fc4000ff1e0ff */
[----:B------:R-:W-:Y:S01]  /*17d0*/  IADD3.X R81, PT, PT, RZ, R7, RZ, P1, !PT ;  /* 0x00000007ff517210 */ /* 0x000fe20000ffe4ff */
[----:B------:R-:W5:Y:S01]  /*17e0*/  LDG.E R54, desc[UR20][R52.64] ;  /* 0x0000001434367981 */ /* 0x000f62000c1e1900 */
[----:B------:R-:W-:Y:S02]  /*17f0*/  IADD3 R132, P1, PT, R94, UR4, RZ ;  /* 0x000000045e847c10 */ /* 0x000fe4000ff3e0ff */
[-C--:B------:R-:W-:Y:S01]  /*1800*/  IADD3.X R149, PT, PT, RZ, R95.reuse, RZ, P0, !PT ;  /* 0x0000005fff957210 */ /* 0x080fe200007fe4ff */
[----:B------:R-:W5:Y:S01]  /*1810*/  LDG.E R94, desc[UR20][R80.64] ;  /* 0x00000014505e7981 */ /* 0x000f62000c1e1900 */
[C---:B------:R-:W-:Y:S02]  /*1820*/  IADD3 R130, P0, PT, R124.reuse, UR16, RZ ;  /* 0x000000107c827c10 */ /* 0x040fe4000ff1e0ff */
[----:B------:R-:W-:Y:S01]  /*1830*/  IADD3.X R133, PT, PT, RZ, R95, RZ, P1, !PT ;  /* 0x0000005fff857210 */ /* 0x000fe20000ffe4ff */
[----:B------:R0:W5:Y:S01]  /*1840*/  LDG.E R50, desc[UR20][R148.64] ;  /* 0x0000001494327981 */ /* 0x000162000c1e1900 */
[----:B------:R-:W-:-:S02]  /*1850*/  IADD3 R150, P1, PT, R124, UR14, RZ ;  /* 0x0000000e7c967c10 */ /* 0x000fc4000ff3e0ff */
[-C--:B------:R-:W-:Y:S01]  /*1860*/  IADD3.X R131, PT, PT, RZ, R125.reuse, RZ, P0, !PT ;  /* 0x0000007dff837210 */ /* 0x080fe200007fe4ff */
[----:B------:R1:W5:Y:S01]  /*1870*/  LDG.E R49, desc[UR20][R132.64] ;  /* 0x0000001484317981 */ /* 0x000362000c1e1900 */
[C---:B------:R-:W-:Y:S02]  /*1880*/  IADD3 R128, P0, PT, R58.reuse, UR15, RZ ;  /* 0x0000000f3a807c10 */ /* 0x040fe4000ff1e0ff */
[----:B------:R-:W-:Y:S01]  /*1890*/  IADD3.X R151, PT, PT, RZ, R125, RZ, P1, !PT ;  /* 0x0000007dff977210 */ /* 0x000fe20000ffe4ff */
[----:B------:R2:W5:Y:S01]  /*18a0*/  LDG.E R90, desc[UR20][R130.64] ;  /* 0x00000014825a7981 */ /* 0x000562000c1e1900 */
[----:B------:R-:W-:Y:S02]  /*18b0*/  IADD3 R126, P1, PT, R58, UR4, RZ ;  /* 0x000000043a7e7c10 */ /* 0x000fe4000ff3e0ff */
[----:B------:R-:W-:Y:S01]  /*18c0*/  IADD3.X R129, PT, PT, RZ, R59, RZ, P0, !PT ;  /* 0x0000003bff817210 */ /* 0x000fe200007fe4ff */
[----:B------:R-:W5:Y:S01]  /*18d0*/  LDG.E R89, desc[UR20][R150.64] ;  /* 0x0000001496597981 */ /* 0x000f62000c1e1900 */
[----:B------:R-:W-:-:S02]  /*18e0*/  IADD3 R124, P0, PT, R98, UR16, RZ ;  /* 0x00000010627c7c10 */ /* 0x000fc4000ff1e0ff */
[----:B------:R-:W-:Y:S02]  /*18f0*/  IADD3.X R127, PT, PT, RZ, R59, RZ, P1, !PT ;  /* 0x0000003bff7f7210 */ /* 0x000fe40000ffe4ff */
[----:B0-----:R-:W-:Y:S01]  /*1900*/  IADD3 R148, P1, PT, R98, UR14, RZ ;  /* 0x0000000e62947c10 */ /* 0x001fe2000ff3e0ff */
[----:B------:R0:W5:Y:S01]  /*1910*/  LDG.E R59, desc[UR20][R128.64] ;  /* 0x00000014803b7981 */ /* 0x000162000c1e1900 */
[-C--:B------:R-:W-:Y:S02]  /*1920*/  IADD3.X R125, PT, PT, RZ, R99.reuse, RZ, P0, !PT ;  /* 0x00000063ff7d7210 */ /* 0x080fe400007fe4ff */
[C---:B-1----:R-:W-:Y:S01]  /*1930*/  IADD3 R132, P0, PT, R92.reuse, UR15, RZ ;  /* 0x0000000f5c847c10 */ /* 0x042fe2000ff1e0ff */
[----:B------:R1:W5:Y:S01]  /*1940*/  LDG.E R58, desc[UR20][R126.64] ;  /* 0x000000147e3a7981 */ /* 0x000362000c1e1900 */
[----:B------:R-:W-:Y:S02]  /*1950*/  IADD3.X R149, PT, PT, RZ, R99, RZ, P1, !PT ;  /* 0x00000063ff957210 */ /* 0x000fe40000ffe4ff */
[----:B--2---:R-:W-:Y:S01]  /*1960*/  IADD3 R130, P1, PT, R92, UR4, RZ ;  /* 0x000000045c827c10 */ /* 0x004fe2000ff3e0ff */
[----:B------:R2:W5:Y:S01]  /*1970*/  LDG.E R99, desc[UR20][R124.64] ;  /* 0x000000147c637981 */ /* 0x000562000c1e1900 */
[----:B------:R-:W-:-:S02]  /*1980*/  IADD3.X R133, PT, PT, RZ, R93, RZ, P0, !PT ;  /* 0x0000005dff857210 */ /* 0x000fc400007fe4ff */
[C---:B------:R-:W-:Y:S01]  /*1990*/  IADD3 R92, P0, PT, R82.reuse, UR16, RZ ;  /* 0x00000010525c7c10 */ /* 0x040fe2000ff1e0ff */
[----:B------:R3:W5:Y:S01]  /*19a0*/  LDG.E R98, desc[UR20][R148.64] ;  /* 0x0000001494627981 */ /* 0x000762000c1e1900 */
[----:B------:R-:W-:Y:S02]  /*19b0*/  IADD3.X R131, PT, PT, RZ, R93, RZ, P1, !PT ;  /* 0x0000005dff837210 */ /* 0x000fe40000ffe4ff */
[----:B0-----:R-:W-:Y:S01]  /*19c0*/  IADD3 R128, P1, PT, R82, UR14, RZ ;  /* 0x0000000e52807c10 */ /* 0x001fe2000ff3e0ff */
[----:B------:R3:W5:Y:S01]  /*19d0*/  LDG.E R56, desc[UR20][R132.64] ;  /* 0x0000001484387981 */ /* 0x000762000c1e1900 */
[-C--:B------:R-:W-:Y:S02]  /*19e0*/  IADD3.X R93, PT, PT, RZ, R83.reuse, RZ, P0, !PT ;  /* 0x00000053ff5d7210 */ /* 0x080fe400007fe4ff */
[----:B-1----:R-:W-:Y:S01]  /*19f0*/  IADD3 R126, P0, PT, R52, UR15, RZ ;  /* 0x0000000f347e7c10 */ /* 0x002fe2000ff1e0ff */
[----:B------:R3:W5:Y:S01]  /*1a00*/  LDG.E R55, desc[UR20][R130.64] ;  /* 0x0000001482377981 */ /* 0x000762000c1e1900 */
[----:B------:R-:W-:-:S02]  /*1a10*/  IADD3.X R129, PT, PT, RZ, R83, RZ, P1, !PT ;  /* 0x00000053ff817210 */ /* 0x000fc40000ffe4ff */
[----:B------:R-:W-:Y:S01]  /*1a20*/  IADD3 R82, P1, PT, R80, UR16, RZ ;  /* 0x0000001050527c10 */ /* 0x000fe2000ff3e0ff */
[----:B------:R3:W5:Y:S01]  /*1a30*/  LDG.E R96, desc[UR20][R92.64] ;  /* 0x000000145c607981 */ /* 0x000762000c1e1900 */
[----:B------:R-:W-:Y:S02]  /*1a40*/  IADD3.X R127, PT, PT, RZ, R53, RZ, P0, !PT ;  /* 0x00000035ff7f7210 */ /* 0x000fe400007fe4ff */
[----:B--2---:R-:W-:Y:S01]  /*1a50*/  IADD3 R124, P2, PT, R52, UR4, RZ ;  /* 0x00000004347c7c10 */ /* 0x004fe2000ff5e0ff */
[----:B------:R3:W5:Y:S01]  /*1a60*/  LDG.E R95, desc[UR20][R128.64] ;  /* 0x00000014805f7981 */ /* 0x000762000c1e1900 */
[----:B------:R-:W-:Y:S02]  /*1a70*/  IADD3 R80, P0, PT, R80, UR14, RZ ;  /* 0x0000000e50507c10 */ /* 0x000fe4000ff1e0ff */
[----:B------:R-:W-:Y:S02]  /*1a80*/  IADD3.X R83, PT, PT, RZ, R81, RZ, P1, !PT ;  /* 0x00000051ff537210 */ /* 0x000fe40000ffe4ff */
[----:B------:R-:W-:-:S02]  /*1a90*/  IADD3.X R125, PT, PT, RZ, R53, RZ, P2, !PT ;  /* 0x00000035ff7d7210 */ /* 0x000fc400017fe4ff */
[----:B------:R-:W-:Y:S01]  /*1aa0*/  IADD3.X R81, PT, PT, RZ, R81, RZ, P0, !PT ;  /* 0x00000051ff517210 */ /* 0x000fe200007fe4ff */
[----:B------:R3:W5:Y:S04]  /*1ab0*/  LDG.E R53, desc[UR20][R126.64] ;  /* 0x000000147e357981 */ /* 0x000768000c1e1900 */
[----:B------:R3:W5:Y:S04]  /*1ac0*/  LDG.E R52, desc[UR20][R124.64] ;  /* 0x000000147c347981 */ /* 0x000768000c1e1900 */
[----:B------:R3:W5:Y:S04]  /*1ad0*/  LDG.E R93, desc[UR20][R82.64] ;  /* 0x00000014525d7981 */ /* 0x000768000c1e1900 */
[----:B------:R3:W5:Y:S01]  /*1ae0*/  LDG.E R92, desc[UR20][R80.64] ;  /* 0x00000014505c7981 */ /* 0x000762000c1e1900 */
[----:B------:R-:W-:-:S09]  /*1af0*/  UISETP.GE.U32.AND UP1, UPT, UR17, 0x3, UPT ;  /* 0x000000031100788c */ /* 0x000fd2000bf26070 */
[----:B---3--:R-:W-:Y:S05]  /*1b00*/  BRA.U !UP1, `(.L_x_108) ;  /* 0x0000000909307547 */ /* 0x008fea000b800000 */
[C---:B------:R-:W-:Y:S01]  /*1b10*/  IMAD R41, R5.reuse, 0xb, RZ ;  /* 0x0000000b05297824 */ /* 0x040fe200078e02ff */
[----:B------:R-:W-:Y:S01]  /*1b20*/  LEA R47, R5, R5, 0x3 ;  /* 0x00000005052f7211 */ /* 0x000fe200078e18ff */
[C---:B------:R-:W-:Y:S01]  /*1b30*/  IMAD R71, R147.reuse, 0xd, RZ ;  /* 0x0000000d93477824 */ /* 0x040fe200078e02ff */
[----:B------:R-:W-:Y:S01]  /*1b40*/  LEA R87, R147, R147, 0x3 ;  /* 0x0000009393577211 */ /* 0x000fe200078e18ff */
[----:B------:R-:W-:Y:S01]  /*1b50*/  IMAD R127, R5, 0xa, RZ ;  /* 0x0000000a057f7824 */ /* 0x000fe200078e02ff */
[-C--:B------:R-:W-:Y:S01]  /*1b60*/  IADD3 R40, P0, PT, R41, R8.reuse, RZ ;  /* 0x0000000829287210 */ /* 0x080fe20007f1e0ff */
[----:B------:R-:W-:Y:S01]  /*1b70*/  IMAD R83, R5, 0xc, RZ ;  /* 0x0000000c05537824 */ /* 0x000fe200078e02ff */
[----:B------:R-:W-:Y:S01]  /*1b80*/  IADD3 R46, P6, PT, R47, R8, RZ ;  /* 0x000000082f2e7210 */ /* 0x000fe20007fde0ff */
[C---:B------:R-:W-:Y:S01]  /*1b90*/  IMAD R35, R5.reuse, 0xd, RZ ;  /* 0x0000000d05237824 */ /* 0x040fe200078e02ff */
[----:B------:R-:W-:Y:S01]  /*1ba0*/  IADD3.X R41, PT, PT, RZ, R9, RZ, P0, !PT ;  /* 0x00000009ff297210 */ /* 0x000fe200007fe4ff */
[C---:B------:R-:W-:Y:S01]  /*1bb0*/  IMAD R65, R5.reuse, 0xe, RZ ;  /* 0x0000000e05417824 */ /* 0x040fe200078e02ff */
[----:B------:R-:W-:Y:S01]  /*1bc0*/  LEA R5, R5, -R5, 0x4 ;  /* 0x8000000505057211 */ /* 0x000fe200078e20ff */
[----:B------:R-:W-:Y:S01]  /*1bd0*/  IMAD R125, R147, 0xa, RZ ;  /* 0x0000000a937d7824 */ /* 0x000fe200078e02ff */
[----:B------:R-:W-:Y:S01]  /*1be0*/  IADD3 R70, P0, PT, R71, R6, RZ ;  /* 0x0000000647467210 */ /* 0x000fe20007f1e0ff */
[----:B------:R-:W-:Y:S01]  /*1bf0*/  IMAD R77, R147, 0xb, RZ ;  /* 0x0000000b934d7824 */ /* 0x000fe200078e02ff */
[-C--:B------:R-:W-:Y:S01]  /*1c00*/  IADD3 R126, P5, PT, R127, R8.reuse, RZ ;  /* 0x000000087f7e7210 */ /* 0x080fe20007fbe0ff */
[----:B------:R-:W-:Y:S01]  /*1c10*/  IMAD R81, R147, 0xc, RZ ;  /* 0x0000000c93517824 */ /* 0x000fe200078e02ff */
[-C--:B------:R-:W-:Y:S01]  /*1c20*/  IADD3 R82, P2, PT, R83, R8.reuse, RZ ;  /* 0x0000000853527210 */ /* 0x080fe20007f5e0ff */
[----:B------:R-:W-:Y:S01]  /*1c30*/  IMAD R29, R147, 0xe, RZ ;  /* 0x0000000e931d7824 */ /* 0x000fe200078e02ff */
[-C--:B------:R-:W-:Y:S01]  /*1c40*/  IADD3 R34, P4, PT, R35, R8.reuse, RZ ;  /* 0x0000000823227210 */ /* 0x080fe20007f9e0ff */
[----:B------:R-:W5:Y:S01]  /*1c50*/  LDG.E R42, desc[UR20][R40.64] ;  /* 0x00000014282a7981 */ /* 0x000f62000c1e1900 */
[----:B------:R-:W-:-:S02]  /*1c60*/  IADD3 R64, P3, PT, R65, R8, RZ ;  /* 0x0000000841407210 */ /* 0x000fc40007f7e0ff */
[----:B------:R-:W-:Y:S02]  /*1c70*/  IADD3 R8, P1, PT, R5, R8, RZ ;  /* 0x0000000805087210 */ /* 0x000fe40007f3e0ff */
[----:B------:R-:W-:Y:S02]  /*1c80*/  IADD3.X R71, PT, PT, RZ, R7, RZ, P0, !PT ;  /* 0x00000007ff477210 */ /* 0x000fe400007fe4ff */
[-C--:B------:R-:W-:Y:S02]  /*1c90*/  IADD3.X R47, PT, PT, RZ, R9.reuse, RZ, P6, !PT ;  /* 0x00000009ff2f7210 */ /* 0x080fe400037fe4ff */
[----:B------:R-:W-:Y:S01]  /*1ca0*/  IADD3 R152, P0, PT, R46, UR15, RZ ;  /* 0x0000000f2e987c10 */ /* 0x000fe2000ff1e0ff */
[----:B------:R-:W5:Y:S01]  /*1cb0*/  LDG.E R72, desc[UR20][R70.64] ;  /* 0x0000001446487981 */ /* 0x000f62000c1e1900 */
[----:B------:R-:W-:Y:S02]  /*1cc0*/  IADD3 R86, P6, PT, R87, R6, RZ ;  /* 0x0000000657567210 */ /* 0x000fe40007fde0ff */
[-C--:B------:R-:W-:Y:S01]  /*1cd0*/  IADD3.X R127, PT, PT, RZ, R9.reuse, RZ, P5, !PT ;  /* 0x00000009ff7f7210 */ /* 0x080fe20002ffe4ff */
[----:B------:R-:W5:Y:S01]  /*1ce0*/  LDG.E R48, desc[UR20][R46.64] ;  /* 0x000000142e307981 */ /* 0x000f62000c1e1900 */
[----:B------:R-:W-:-:S02]  /*1cf0*/  IADD3.X R83, PT, PT, RZ, R9, RZ, P2, !PT ;  /* 0x00000009ff537210 */ /* 0x000fc400017fe4ff */
[-C--:B------:R-:W-:Y:S01]  /*1d00*/  IADD3.X R35, PT, PT, RZ, R9.reuse, RZ, P4, !PT ;  /* 0x00000009ff237210 */ /* 0x080fe200027fe4ff */
[----:B------:R0:W5:Y:S01]  /*1d10*/  LDG.E R45, desc[UR20][R126.64] ;  /* 0x000000147e2d7981 */ /* 0x000162000c1e1900 */
[-C--:B------:R-:W-:Y:S02]  /*1d20*/  IADD3.X R65, PT, PT, RZ, R9.reuse, RZ, P3, !PT ;  /* 0x00000009ff417210 */ /* 0x080fe40001ffe4ff */
[----:B------:R-:W-:Y:S01]  /*1d30*/  IADD3.X R9, PT, PT, RZ, R9, RZ, P1, !PT ;  /* 0x00000009ff097210 */ /* 0x000fe20000ffe4ff */
[----:B------:R-:W5:Y:S01]  /*1d40*/  LDG.E R39, desc[UR20][R82.64] ;  /* 0x0000001452277981 */ /* 0x000f62000c1e1900 */
[----:B------:R-:W-:Y:S02]  /*1d50*/  IADD3 R132, P1, PT, R46, UR4, RZ ;  /* 0x000000042e847c10 */ /* 0x000fe4000ff3e0ff */
[----:B------:R-:W-:Y:S01]  /*1d60*/  IADD3.X R153, PT, PT, RZ, R47, RZ, P0, !PT ;  /* 0x0000002fff997210 */ /* 0x000fe200007fe4ff */
[----:B------:R-:W5:Y:S01]  /*1d70*/  LDG.E R33, desc[UR20][R64.64] ;  /* 0x0000001440217981 */ /* 0x000f62000c1e1900 */
[----:B------:R-:W-:-:S02]  /*1d80*/  IADD3.X R87, PT, PT, RZ, R7, RZ, P6, !PT ;  /* 0x00000007ff577210 */ /* 0x000fc400037fe4ff */
[C---:B------:R-:W-:Y:S01]  /*1d90*/  IADD3 R150, P0, PT, R86.reuse, UR16, RZ ;  /* 0x0000001056967c10 */ /* 0x040fe2000ff1e0ff */
[----:B------:R-:W5:Y:S01]  /*1da0*/  LDG.E R36, desc[UR20][R34.64] ;  /* 0x0000001422247981 */ /* 0x000f62000c1e1900 */
[-C--:B------:R-:W-:Y:S02]  /*1db0*/  IADD3 R124, P6, PT, R125, R6.reuse, RZ ;  /* 0x000000067d7c7210 */ /* 0x080fe40007fde0ff */
[----:B------:R-:W-:Y:S01]  /*1dc0*/  IADD3 R76, P5, PT, R77, R6, RZ ;  /* 0x000000064d4c7210 */ /* 0x000fe20007fbe0ff */
[----:B------:R-:W5:Y:S01]  /*1dd0*/  LDG.E R88, desc[UR20][R86.64] ;  /* 0x0000001456587981 */ /* 0x000f62000c1e1900 */
[----:B------:R-:W-:Y:S02]  /*1de0*/  IADD3.X R133, PT, PT, RZ, R47, RZ, P1, !PT ;  /* 0x0000002fff857210 */ /* 0x000fe40000ffe4ff */
[----:B------:R-:W-:Y:S01]  /*1df0*/  LEA R147, R147, -R147, 0x4 ;  /* 0x8000009393937211 */ /* 0x000fe200078e20ff */
[----:B------:R-:W5:Y:S01]  /*1e00*/  LDG.E R30, desc[UR20][R8.64] ;  /* 0x00000014081e7981 */ /* 0x000f62000c1e1900 */
[----:B------:R-:W-:-:S02]  /*1e10*/  IADD3 R148, P1, PT, R86, UR14, RZ ;  /* 0x0000000e56947c10 */ /* 0x000fc4000ff3e0ff */
[----:B------:R-:W-:Y:S01]  /*1e20*/  IADD3.X R151, PT, PT, RZ, R87, RZ, P0, !PT ;  /* 0x00000057ff977210 */ /* 0x000fe200007fe4ff */
[----:B------:R1:W5:Y:S01]  /*1e30*/  LDG.E R46, desc[UR20][R132.64] ;  /* 0x00000014842e7981 */ /* 0x000362000c1e1900 */
[----:B------:R-:W-:Y:S02]  /*1e40*/  IADD3 R146, P0, PT, R126, UR15, RZ ;  /* 0x0000000f7e927c10 */ /* 0x000fe4000ff1e0ff */
[-C--:B------:R-:W-:Y:S01]  /*1e50*/  IADD3.X R125, PT, PT, RZ, R7.reuse, RZ, P6, !PT ;  /* 0x00000007ff7d7210 */ /* 0x080fe200037fe4ff */
[----:B------:R-:W5:Y:S01]  /*1e60*/  LDG.E R47, desc[UR20][R152.64] ;  /* 0x00000014982f7981 */ /* 0x000f62000c1e1900 */
[----:B------:R-:W-:Y:S02]  /*1e70*/  IADD3.X R77, PT, PT, RZ, R7, RZ, P5, !PT ;  /* 0x00000007ff4d7210 */ /* 0x000fe40002ffe4ff */
[-C--:B------:R-:W-:Y:S01]  /*1e80*/  IADD3 R80, P6, PT, R81, R6.reuse, RZ ;  /* 0x0000000651507210 */ /* 0x080fe20007fde0ff */
[----:B------:R2:W5:Y:S01]  /*1e90*/  LDG.E R85, desc[UR20][R124.64] ;  /* 0x000000147c557981 */ /* 0x000562000c1e1900 */
[----:B------:R-:W-:-:S02]  /*1ea0*/  IADD3 R28, P5, PT, R29, R6, RZ ;  /* 0x000000061d1c7210 */ /* 0x000fc40007fbe0ff */
[----:B------:R-:W-:Y:S01]  /*1eb0*/  IADD3 R6, P2, PT, R147, R6, RZ ;  /* 0x0000000693067210 */ /* 0x000fe20007f5e0ff */
[----:B------:R-:W5:Y:S01]  /*1ec0*/  LDG.E R78, desc[UR20][R76.64] ;  /* 0x000000144c4e7981 */ /* 0x000f62000c1e1900 */
[----:B------:R-:W-:Y:S02]  /*1ed0*/  IADD3.X R149, PT, PT, RZ, R87, RZ, P1, !PT ;  /* 0x00000057ff957210 */ /* 0x000fe40000ffe4ff */
[----:B------:R-:W-:Y:S01]  /*1ee0*/  IADD3 R130, P1, PT, R126, UR4, RZ ;  /* 0x000000047e827c10 */ /* 0x000fe2000ff3e0ff */
[----:B------:R-:W5:Y:S01]  /*1ef0*/  LDG.E R87, desc[UR20][R150.64] ;  /* 0x0000001496577981 */ /* 0x000f62000c1e1900 */
[-C--:B------:R-:W-:Y:S02]  /*1f00*/  IADD3.X R147, PT, PT, RZ, R127.reuse, RZ, P0, !PT ;  /* 0x0000007fff937210 */ /* 0x080fe400007fe4ff */
[----:B------:R-:W-:Y:S01]  /*1f10*/  IADD3 R128, P0, PT, R124, UR16, RZ ;  /* 0x000000107c807c10 */ /* 0x000fe2000ff1e0ff */
[----:B------:R3:W5:Y:S01]  /*1f20*/  LDG.E R86, desc[UR20][R148.64] ;  /* 0x0000001494567981 */ /* 0x000762000c1e1900 */
[----:B------:R-:W-:-:S02]  /*1f30*/  IADD3.X R131, PT, PT, RZ, R127, RZ, P1, !PT ;  /* 0x0000007fff837210 */ /* 0x000fc40000ffe4ff */
        /* <DEDUP_REMOVED lines=9> */
[C---:B---3--:R-:W-:Y:S01]  /*1fd0*/  IADD3 R148, P0, PT, R76.reuse, UR16, RZ ;  /* 0x000000104c947c10 */ /* 0x048fe2000ff1e0ff */
        /* <DEDUP_REMOVED lines=8> */
[----:B--2---:R-:W-:Y:S01]  /*2060*/  IADD3 R128, P1, PT, R82, UR4, RZ ;  /* 0x0000000452807c10 */ /* 0x004fe2000ff3e0ff */
[----:B------:R-:W5:Y:S01]  /*2070*/  LDG.E R77, desc[UR20][R148.64] ;  /* 0x00000014944d7981 */ /* 0x000f62000c1e1900 */
[----:B------:R-:W-:Y:S02]  /*2080*/  IADD3.X R131, PT, PT, RZ, R83, RZ, P0, !PT ;  /* 0x00000053ff837210 */ /* 0x000fe400007fe4ff */
[----:B------:R-:W-:Y:S01]  /*2090*/  IADD3.X R81, PT, PT, RZ, R7, RZ, P6, !PT ;  /* 0x00000007ff517210 */ /* 0x000fe200037fe4ff */
[----:B------:R-:W5:Y:S01]  /*20a0*/  LDG.E R76, desc[UR20][R146.64] ;  /* 0x00000014924c7981 */ /* 0x000f62000c1e1900 */
[C---:B---3--:R-:W-:Y:S02]  /*20b0*/  IADD3 R126, P0, PT, R80.reuse, UR16, RZ ;  /* 0x00000010507e7c10 */ /* 0x048fe4000ff1e0ff */
[----:B------:R-:W-:Y:S01]  /*20c0*/  IADD3.X R129, PT, PT, RZ, R83, RZ, P1, !PT ;  /* 0x00000053ff817210 */ /* 0x000fe20000ffe4ff */
[----:B------:R2:W5:Y:S01]  /*20d0*/  LDG.E R75, desc[UR20][R80.64] ;  /* 0x00000014504b7981 */ /* 0x000562000c1e1900 */
[----:B0-----:R-:W-:-:S02]  /*20e0*/  IADD3 R132, P1, PT, R80, UR14, RZ ;  /* 0x0000000e50847c10 */ /* 0x001fc4000ff3e0ff */
[-C--:B------:R-:W-:Y:S01]  /*20f0*/  IADD3.X R127, PT, PT, RZ, R81.reuse, RZ, P0, !PT ;  /* 0x00000051ff7f7210 */ /* 0x080fe200007fe4ff */
[----:B------:R0:W5:Y:S01]  /*2100*/  LDG.E R38, desc[UR20][R130.64] ;  /* 0x0000001482267981 */ /* 0x000162000c1e1900 */
[C---:B-1----:R-:W-:Y:S02]  /*2110*/  IADD3 R124, P0, PT, R34.reuse, UR15, RZ ;  /* 0x0000000f227c7c10 */ /* 0x042fe4000ff1e0ff */
[----:B------:R-:W-:Y:S01]  /*2120*/  IADD3.X R133, PT, PT, RZ, R81, RZ, P1, !PT ;  /* 0x00000051ff857210 */ /* 0x000fe20000ffe4ff */
[----:B------:R1:W5:Y:S01]  /*2130*/  LDG.E R37, desc[UR20][R128.64] ;  /* 0x0000001480257981 */ /* 0x000362000c1e1900 */
[----:B------:R-:W-:Y:S02]  /*2140*/  IADD3 R82, P1, PT, R34, UR4, RZ ;  /* 0x0000000422527c10 */ /* 0x000fe4000ff3e0ff */
[----:B------:R-:W-:Y:S01]  /*2150*/  IADD3.X R125, PT, PT, RZ, R35, RZ, P0, !PT ;  /* 0x00000023ff7d7210 */ /* 0x000fe200007fe4ff */
[----:B------:R3:W5:Y:S01]  /*2160*/  LDG.E R74, desc[UR20][R126.64] ;  /* 0x000000147e4a7981 */ /* 0x000762000c1e1900 */
[----:B--2---:R-:W-:-:S02]  /*2170*/  IADD3 R80, P0, PT, R70, UR16, RZ ;  /* 0x0000001046507c10 */ /* 0x004fc4000ff1e0ff */
[----:B------:R-:W-:Y:S01]  /*2180*/  IADD3.X R83, PT, PT, RZ, R35, RZ, P1, !PT ;  /* 0x00000023ff537210 */ /* 0x000fe20000ffe4ff */
[----:B------:R-:W5:Y:S01]  /*2190*/  LDG.E R73, desc[UR20][R132.64] ;  /* 0x0000001484497981 */ /* 0x000f62000c1e1900 */
[----:B0-----:R-:W-:Y:S02]  /*21a0*/  IADD3 R130, P1, PT, R70, UR14, RZ ;  /* 0x0000000e46827c10 */ /* 0x001fe4000ff3e0ff */
[-C--:B------:R-:W-:Y:S01]  /*21b0*/  IADD3.X R81, PT, PT, RZ, R71.reuse, RZ, P0, !PT ;  /* 0x00000047ff517210 */ /* 0x080fe200007fe4ff */
[----:B------:R0:W5:Y:S01]  /*21c0*/  LDG.E R35, desc[UR20][R124.64] ;  /* 0x000000147c237981 */ /* 0x000162000c1e1900 */
[C---:B-1----:R-:W-:Y:S02]  /*21d0*/  IADD3 R128, P0, PT, R64.reuse, UR15, RZ ;  /* 0x0000000f40807c10 */ /* 0x042fe4000ff1e0ff */
[----:B------:R-:W-:Y:S01]  /*21e0*/  IADD3.X R131, PT, PT, RZ, R71, RZ, P1, !PT ;  /* 0x00000047ff837210 */ /* 0x000fe20000ffe4ff */
[----:B------:R1:W5:Y:S01]  /*21f0*/  LDG.E R34, desc[UR20][R82.64] ;  /* 0x0000001452227981 */ /* 0x000362000c1e1900 */
[----:B---3--:R-:W-:-:S02]  /*2200*/  IADD3 R126, P1, PT, R64, UR4, RZ ;  /* 0x00000004407e7c10 */ /* 0x008fc4000ff3e0ff */
[----:B------:R-:W-:Y:S01]  /*2210*/  IADD3.X R129, PT, PT, RZ, R65, RZ, P0, !PT ;  /* 0x00000041ff817210 */ /* 0x000fe200007fe4ff */
[----:B------:R2:W5:Y:S01]  /*2220*/  LDG.E R71, desc[UR20][R80.64] ;  /* 0x0000001450477981 */ /* 0x000562000c1e1900 */
[----:B------:R-:W-:Y:S02]  /*2230*/  IADD3.X R29, PT, PT, RZ, R7, RZ, P5, !PT ;  /* 0x00000007ff1d7210 */ /* 0x000fe40002ffe4ff */
[C---:B------:R-:W-:Y:S01]  /*2240*/  IADD3 R64, P0, PT, R28.reuse, UR16, RZ ;  /* 0x000000101c407c10 */ /* 0x040fe2000ff1e0ff */
[----:B------:R-:W5:Y:S01]  /*2250*/  LDG.E R70, desc[UR20][R130.64] ;  /* 0x0000001482467981 */ /* 0x000f62000c1e1900 */
[----:B------:R-:W-:Y:S02]  /*2260*/  IADD3.X R127, PT, PT, RZ, R65, RZ, P1, !PT ;  /* 0x00000041ff7f7210 */ /* 0x000fe40000ffe4ff */
[----:B------:R-:W-:Y:S01]  /*2270*/  IADD3.X R7, PT, PT, RZ, R7, RZ, P2, !PT ;  /* 0x00000007ff077210 */ /* 0x000fe200017fe4ff */
[----:B------:R-:W5:Y:S01]  /*2280*/  LDG.E R69, desc[UR20][R28.64] ;  /* 0x000000141c457981 */ /* 0x000f62000c1e1900 */
[----:B0-----:R-:W-:-:S02]  /*2290*/  IADD3 R124, P1, PT, R28, UR14, RZ ;  /* 0x0000000e1c7c7c10 */ /* 0x001fc4000ff3e0ff */
[-C--:B------:R-:W-:Y:S01]  /*22a0*/  IADD3.X R65, PT, PT, RZ, R29.reuse, RZ, P0, !PT ;  /* 0x0000001dff417210 */ /* 0x080fe200007fe4ff */
[----:B------:R0:W5:Y:S01]  /*22b0*/  LDG.E R66, desc[UR20][R6.64] ;  /* 0x0000001406427981 */ /* 0x000162000c1e1900 */
[C---:B-1----:R-:W-:Y:S02]  /*22c0*/  IADD3 R82, P0, PT, R8.reuse, UR15, RZ ;  /* 0x0000000f08527c10 */ /* 0x042fe4000ff1e0ff */
[----:B------:R-:W-:Y:S01]  /*22d0*/  IADD3.X R125, PT, PT, RZ, R29, RZ, P1, !PT ;  /* 0x0000001dff7d7210 */ /* 0x000fe20000ffe4ff */
[----:B------:R1:W5:Y:S01]  /*22e0*/  LDG.E R68, desc[UR20][R64.64] ;  /* 0x0000001440447981 */ /* 0x000362000c1e1900 */
[----:B--2---:R-:W-:Y:S02]  /*22f0*/  IADD3 R80, P2, PT, R8, UR4, RZ ;  /* 0x0000000408507c10 */ /* 0x004fe4000ff5e0ff */
[----:B------:R-:W-:Y:S01]  /*2300*/  IADD3 R8, P1, PT, R6, UR16, RZ ;  /* 0x0000001006087c10 */ /* 0x000fe2000ff3e0ff */
[----:B------:R1:W5:Y:S01]  /*2310*/  LDG.E R32, desc[UR20][R128.64] ;  /* 0x0000001480207981 */ /* 0x000362000c1e1900 */
[----:B------:R-:W-:-:S02]  /*2320*/  IADD3.X R83, PT, PT, RZ, R9, RZ, P0, !PT ;  /* 0x00000009ff537210 */ /* 0x000fc400007fe4ff */
[----:B0-----:R-:W-:Y:S01]  /*2330*/  IADD3 R6, P0, PT, R6, UR14, RZ ;  /* 0x0000000e06067c10 */ /* 0x001fe2000ff1e0ff */
[----:B------:R1:W5:Y:S01]  /*2340*/  LDG.E R31, desc[UR20][R126.64] ;  /* 0x000000147e1f7981 */ /* 0x000362000c1e1900 */
[----:B------:R-:W-:Y:S02]  /*2350*/  IADD3.X R81, PT, PT, RZ, R9, RZ, P2, !PT ;  /* 0x00000009ff517210 */ /* 0x000fe400017fe4ff */
[-C--:B------:R-:W-:Y:S01]  /*2360*/  IADD3.X R9, PT, PT, RZ, R7.reuse, RZ, P1, !PT ;  /* 0x00000007ff097210 */ /* 0x080fe20000ffe4ff */
[----:B------:R1:W5:Y:S01]  /*2370*/  LDG.E R67, desc[UR20][R124.64] ;  /* 0x000000147c437981 */ /* 0x000362000c1e1900 */
[----:B------:R-:W-:-:S03]  /*2380*/  IADD3.X R7, PT, PT, RZ, R7, RZ, P0, !PT ;  /* 0x00000007ff077210 */ /* 0x000fc600007fe4ff */
[----:B------:R1:W5:Y:S04]  /*2390*/  LDG.E R29, desc[UR20][R82.64] ;  /* 0x00000014521d7981 */ /* 0x000368000c1e1900 */
[----:B------:R1:W5:Y:S04]  /*23a0*/  LDG.E R28, desc[UR20][R80.64] ;  /* 0x00000014501c7981 */ /* 0x000368000c1e1900 */
[----:B------:R1:W5:Y:S04]  /*23b0*/  LDG.E R65, desc[UR20][R8.64] ;  /* 0x0000001408417981 */ /* 0x000368000c1e1900 */
[----:B------:R1:W5:Y:S02]  /*23c0*/  LDG.E R64, desc[UR20][R6.64] ;  /* 0x0000001406407981 */ /* 0x000364000c1e1900 */
.L_x_108:
[----:B-1----:R-:W0:Y:S01]  /*23d0*/  LDC.64 R8, c[0x0][0x4d8] ;  /* 0x00013600ff087b82 */ /* 0x002e220000000a00 */
[----:B------:R-:W1:Y:S01]  /*23e0*/  LDCU.64 UR16, c[0x0][0x508] ;  /* 0x0000a100ff1077ac */ /* 0x000e620008000a00 */
[----:B------:R-:W2:Y:S06]  /*23f0*/  LDCU UR4, c[0x0][0x468] ;  /* 0x00008d00ff0477ac */ /* 0x000eac0008000800 */
[----:B------:R-:W3:Y:S01]  /*2400*/  LDC.64 R82, c[0x0][0x4d0] ;  /* 0x00013400ff527b82 */ /* 0x000ee20000000a00 */
[----:B------:R-:W4:Y:S07]  /*2410*/  LDCU UR14, c[0x0][0x4a0] ;  /* 0x00009400ff0e77ac */ /* 0x000f2e0008000800 */
[----:B------:R-:W1:Y:S01]  /*2420*/  LDC.64 R6, c[0x0][0x510] ;  /* 0x00014400ff067b82 */ /* 0x000e620000000a00 */
[----:B0-----:R-:W-:-:S07]  /*2430*/  IMAD R129, R123, R8, RZ ;  /* 0x000000087b817224 */ /* 0x001fce00078e02ff */
[----:B------:R-:W0:Y:S01]  /*2440*/  LDC.64 R80, c[0x0][0x460] ;  /* 0x00011800ff507b82 */ /* 0x000e220000000a00 */
[----:B---3--:R-:W-:-:S04]  /*2450*/  IADD3 R128, P0, PT, R129, R82, RZ ;  /* 0x0000005281807210 */ /* 0x008fc80007f1e0ff */
[----:B------:R-:W-:-:S03]  /*2460*/  IADD3.X R129, PT, PT, RZ, R83, RZ, P0, !PT ;  /* 0x00000053ff817210 */ /* 0x000fc600007fe4ff */
[----:B------:R-:W3:Y:S01]  /*2470*/  LDC.64 R82, c[0x0][0x498] ;  /* 0x00012600ff527b82 */ /* 0x000ee20000000a00 */
[----:B------:R-:W-:Y:S01]  /*2480*/  IADD3 R124, P0, PT, R128, R9, RZ ;  /* 0x00000009807c7210 */ /* 0x000fe20007f1e0ff */
[----:B-1----:R-:W-:Y:S01]  /*2490*/  IMAD R6, R123, R6, RZ ;  /* 0x000000067b067224 */ /* 0x002fe200078e02ff */
[----:B------:R-:W-:Y:S01]  /*24a0*/  LEA R126, P1, R9, R128, 0x1 ;  /* 0x00000080097e7211 */ /* 0x000fe200078208ff */
[----:B--2---:R-:W-:Y:S01]  /*24b0*/  IMAD R9, R123, UR4, RZ ;  /* 0x000000047b097c24 */ /* 0x004fe2000f8e02ff */
[-C--:B------:R-:W-:Y:S01]  /*24c0*/  IADD3.X R125, PT, PT, RZ, R129.reuse, RZ, P0, !PT ;  /* 0x00000081ff7d7210 */ /* 0x080fe200007fe4ff */
[----:B------:R-:W5:Y:S01]  /*24d0*/  LDG.E R5, desc[UR20][R128.64] ;  /* 0x0000001480057981 */ /* 0x000f62000c1e1900 */
[----:B------:R-:W-:Y:S02]  /*24e0*/  IADD3 R132, P0, PT, R6, UR16, RZ ;  /* 0x0000001006847c10 */ /* 0x000fe4000ff1e0ff */
[----:B------:R-:W-:Y:S01]  /*24f0*/  IADD3.X R127, PT, PT, RZ, R129, RZ, P1, !PT ;  /* 0x00000081ff7f7210 */ /* 0x000fe20000ffe4ff */
[----:B------:R-:W5:Y:S01]  /*2500*/  LDG.E R124, desc[UR20][R124.64] ;  /* 0x000000147c7c7981 */ /* 0x000f62000c1e1900 */
[----:B------:R-:W-:-:S02]  /*2510*/  IADD3.X R133, PT, PT, RZ, UR17, RZ, P0, !PT ;  /* 0x00000011ff857c10 */ /* 0x000fc400087fe4ff */
[----:B0-----:R-:W-:Y:S01]  /*2520*/  IADD3 R80, P0, PT, R9, R80, RZ ;  /* 0x0000005009507210 */ /* 0x001fe20007f1e0ff */
[----:B----4-:R-:W-:Y:S01]  /*2530*/  IMAD R9, R123, UR14, RZ ;  /* 0x0000000e7b097c24 */ /* 0x010fe2000f8e02ff */
[----:B------:R-:W-:Y:S01]  /*2540*/  IADD3 R130, P1, PT, R132, R7, RZ ;  /* 0x0000000784827210 */ /* 0x000fe20007f3e0ff */
[----:B------:R0:W5:Y:S03]  /*2550*/  LDG.E R6, desc[UR20][R132.64] ;  /* 0x0000001484067981 */ /* 0x000166000c1e1900 */
[----:B------:R-:W-:Y:S01]  /*2560*/  IADD3.X R131, PT, PT, RZ, R133, RZ, P1, !PT ;  /* 0x00000085ff837210 */ /* 0x000fe20000ffe4ff */
[----:B------:R-:W5:Y:S01]  /*2570*/  LDG.E R122, desc[UR20][R126.64] ;  /* 0x000000147e7a7981 */ /* 0x000f62000c1e1900 */
[----:B------:R-:W-:Y:S02]  /*2580*/  LEA R8, P2, R7, R132, 0x1 ;  /* 0x0000008407087211 */ /* 0x000fe400078408ff */
[----:B---3--:R-:W-:Y:S01]  /*2590*/  IADD3 R82, P1, PT, R9, R82, RZ ;  /* 0x0000005209527210 */ /* 0x008fe20007f3e0ff */
[----:B------:R1:W5:Y:S01]  /*25a0*/  LDG.E R125, desc[UR20][R130.64] ;  /* 0x00000014827d7981 */ /* 0x000362000c1e1900 */
[----:B------:R-:W-:-:S02]  /*25b0*/  IADD3.X R81, PT, PT, RZ, R81, RZ, P0, !PT ;  /* 0x00000051ff517210 */ /* 0x000fc400007fe4ff */
[----:B------:R-:W-:-:S03]  /*25c0*/  IADD3.X R83, PT, PT, RZ, R83, RZ, P1, !PT ;  /* 0x00000053ff537210 */ /* 0x000fc60000ffe4ff */
[----:B------:R-:W5:Y:S04]  /*25d0*/  LDG.E R128, desc[UR20][R80.64] ;  /* 0x0000001450807981 */ /* 0x000f68000c1e1900 */
[----:B------:R-:W5:Y:S01]  /*25e0*/  LDG.E R129, desc[UR20][R82.64] ;  /* 0x0000001452817981 */ /* 0x000f62000c1e1900 */
[----:B------:R-:W-:Y:S01]  /*25f0*/  IADD3.X R9, PT, PT, RZ, R133, RZ, P2, !PT ;  /* 0x00000085ff097210 */ /* 0x000fe200017fe4ff */
[C---:B-----5:R-:W-:Y:S01]  /*2600*/  FFMA R7, R139.reuse, UR5, RZ ;  /* 0x000000058b077c23 */ /* 0x060fe200080000ff */
[----:B0-----:R-:W-:Y:S01]  /*2610*/  FFMA R133, R139, UR7, RZ ;  /* 0x000000078b857c23 */ /* 0x001fe200080000ff */
[----:B------:R-:W-:Y:S01]  /*2620*/  FFMA R146, R4, R139, RZ ;  /* 0x0000008b04927223 */ /* 0x000fe200000000ff */
[C---:B-1----:R-:W-:Y:S01]  /*2630*/  FFMA R131, R135.reuse, UR6, RZ ;  /* 0x0000000687837c23 */ /* 0x042fe200080000ff */
[----:B------:R0:W5:Y:S01]  /*2640*/  LDG.E R127, desc[UR20][R8.64] ;  /* 0x00000014087f7981 */ /* 0x000162000c1e1900 */
[C---:B------:R-:W-:Y:S01]  /*2650*/  FFMA R126, R134.reuse, UR8, R7 ;  /* 0x00000008867e7c23 */ /* 0x040fe20008000007 */
[----:B------:R-:W-:Y:S01]  /*2660*/  FFMA R132, R134, UR10, R133 ;  /* 0x0000000a86847c23 */ /* 0x000fe20008000085 */
[C---:B------:R-:W-:Y:S01]  /*2670*/  FFMA R7, R135.reuse, UR5, RZ ;  /* 0x0000000587077c23 */ /* 0x040fe200080000ff */
[----:B------:R-:W-:Y:S01]  /*2680*/  FFMA R133, R135, UR7, RZ ;  /* 0x0000000787857c23 */ /* 0x000fe200080000ff */
[----:B------:R-:W-:Y:S01]  /*2690*/  FFMA R148, R138, UR9, R131 ;  /* 0x000000098a947c23 */ /* 0x000fe20008000083 */
[----:B------:R-:W-:Y:S01]  /*26a0*/  FFMA R147, R139, UR6, RZ ;  /* 0x000000068b937c23 */ /* 0x000fe200080000ff */
[-C--:B0-----:R-:W-:Y:S01]  /*26b0*/  FFMA R8, R4, R135.reuse, RZ ;  /* 0x0000008704087223 */ /* 0x081fe200000000ff */
[----:B------:R-:W-:Y:S01]  /*26c0*/  FFMA R135, RZ, R135, RZ ;  /* 0x00000087ff877223 */ /* 0x000fe200000000ff */
[C---:B------:R-:W-:Y:S01]  /*26d0*/  FFMA R9, R119.reuse, R134, R146 ;  /* 0x0000008677097223 */ /* 0x040fe20000000092 */
[C---:B------:R-:W-:Y:S01]  /*26e0*/  FFMA R146, R138.reuse, UR8, R7 ;  /* 0x000000088a927c23 */ /* 0x040fe20008000007 */
[----:B------:R-:W-:Y:S01]  /*26f0*/  FFMA R150, R138, UR10, R133 ;  /* 0x0000000a8a967c23 */ /* 0x000fe20008000085 */
[-C--:B------:R-:W-:Y:S01]  /*2700*/  FFMA R131, R119, R138.reuse, R8 ;  /* 0x0000008a77837223 */ /* 0x080fe20000000008 */
[----:B------:R-:W-:Y:S01]  /*2710*/  FFMA R139, RZ, R139, RZ ;  /* 0x0000008bff8b7223 */ /* 0x000fe200000000ff */
[----:B------:R-:W-:Y:S01]  /*2720*/  FFMA R138, RZ, R138, R135 ;  /* 0x0000008aff8a7223 */ /* 0x000fe20000000087 */
[C---:B------:R-:W-:Y:S01]  /*2730*/  FFMA R133, R137.reuse, UR6, RZ ;  /* 0x0000000689857c23 */ /* 0x040fe200080000ff */
[C---:B------:R-:W-:Y:S01]  /*2740*/  FFMA R135, R137.reuse, UR7, RZ ;  /* 0x0000000789877c23 */ /* 0x040fe200080000ff */
[----:B------:R-:W-:Y:S01]  /*2750*/  FFMA R7, R137, UR5, RZ ;  /* 0x0000000589077c23 */ /* 0x000fe200080000ff */
[-C--:B------:R-:W-:Y:S01]  /*2760*/  FFMA R8, R4, R137.reuse, RZ ;  /* 0x0000008904087223 */ /* 0x080fe200000000ff */
[----:B------:R-:W-:Y:S01]  /*2770*/  FFMA R130, R134, UR9, R147 ;  /* 0x0000000986827c23 */ /* 0x000fe20008000093 */
[----:B------:R-:W-:Y:S01]  /*2780*/  FFMA R134, RZ, R134, R139 ;  /* 0x00000086ff867223 */ /* 0x000fe2000000008b */
[----:B------:R-:W-:Y:S01]  /*2790*/  FFMA R137, RZ, R137, RZ ;  /* 0x00000089ff897223 */ /* 0x000fe200000000ff */
[C---:B------:R-:W-:Y:S01]  /*27a0*/  FFMA R154, R142.reuse, UR9, R133 ;  /* 0x000000098e9a7c23 */ /* 0x040fe20008000085 */
[C---:B------:R-:W-:Y:S01]  /*27b0*/  FFMA R156, R142.reuse, UR10, R135 ;  /* 0x0000000a8e9c7c23 */ /* 0x040fe20008000087 */
[----:B------:R-:W-:Y:S01]  /*27c0*/  FFMA R152, R142, UR8, R7 ;  /* 0x000000088e987c23 */ /* 0x000fe20008000007 */
[-C--:B------:R-:W-:Y:S01]  /*27d0*/  FFMA R133, R119, R142.reuse, R8 ;  /* 0x0000008e77857223 */ /* 0x080fe20000000008 */
[C---:B------:R-:W-:Y:S01]  /*27e0*/  FFMA R126, R141.reuse, UR11, R126 ;  /* 0x0000000b8d7e7c23 */ /* 0x040fe2000800007e */
[C---:B------:R-:W-:Y:S01]  /*27f0*/  FFMA R130, R141.reuse, UR12, R130 ;  /* 0x0000000c8d827c23 */ /* 0x040fe20008000082 */
[----:B------:R-:W-:Y:S01]  /*2800*/  FFMA R7, R141, UR13, R132 ;  /* 0x0000000d8d077c23 */ /* 0x000fe20008000084 */
[CC--:B------:R-:W-:Y:S01]  /*2810*/  FFMA R8, R118.reuse, R141.reuse, R9 ;  /* 0x0000008d76087223 */ /* 0x0c0fe20000000009 */
[----:B------:R-:W-:Y:S01]  /*2820*/  FFMA R141, RZ, R141, R134 ;  /* 0x0000008dff8d7223 */ /* 0x000fe20000000086 */
[C---:B------:R-:W-:Y:S01]  /*2830*/  FFMA R9, R143.reuse, UR13, R150 ;  /* 0x0000000d8f097c23 */ /* 0x040fe20008000096 */
[-C--:B------:R-:W-:Y:S01]  /*2840*/  FFMA R132, R118, R143.reuse, R131 ;  /* 0x0000008f76847223 */ /* 0x080fe20000000083 */
[----:B------:R-:W-:Y:S01]  /*2850*/  FFMA R142, RZ, R142, R137 ;  /* 0x0000008eff8e7223 */ /* 0x000fe20000000089 */
[----:B------:R-:W-:Y:S01]  /*2860*/  FFMA R146, R143, UR11, R146 ;  /* 0x0000000b8f927c23 */ /* 0x000fe20008000092 */
[----:B------:R-:W-:Y:S01]  /*2870*/  FFMA R131, R145, UR13, R156 ;  /* 0x0000000d91837c23 */ /* 0x000fe2000800009c */
[----:B------:R-:W-:Y:S01]  /*2880*/  FFMA R148, R143, UR12, R148 ;  /* 0x0000000c8f947c23 */ /* 0x000fe20008000094 */
[-C--:B------:R-:W-:Y:S01]  /*2890*/  FFMA R135, R3, R136.reuse, R126 ;  /* 0x0000008803877223 */ /* 0x080fe2000000007e */
[----:B------:R-:W-:Y:S01]  /*28a0*/  FFMA R143, RZ, R143, R138 ;  /* 0x0000008fff8f7223 */ /* 0x000fe2000000008a */
[-C--:B------:R-:W-:Y:S01]  /*28b0*/  FFMA R126, R116, R136.reuse, R7 ;  /* 0x00000088747e7223 */ /* 0x080fe20000000007 */
[C---:B------:R-:W-:Y:S01]  /*28c0*/  FFMA R152, R145.reuse, UR11, R152 ;  /* 0x0000000b91987c23 */ /* 0x040fe20008000098 */
[----:B------:R-:W-:Y:S01]  /*28d0*/  FFMA R154, R145, UR12, R154 ;  /* 0x0000000c919a7c23 */ /* 0x000fe2000800009a */
[-C--:B------:R-:W-:Y:S01]  /*28e0*/  FFMA R138, R118, R145.reuse, R133 ;  /* 0x00000091768a7223 */ /* 0x080fe20000000085 */
[-C--:B------:R-:W-:Y:S01]  /*28f0*/  FFMA R137, R117, R136.reuse, R130 ;  /* 0x0000008875897223 */ /* 0x080fe20000000082 */
[-C--:B------:R-:W-:Y:S01]  /*2900*/  FFMA R8, R115, R136.reuse, R8 ;  /* 0x0000008873087223 */ /* 0x080fe20000000008 */
[----:B------:R-:W-:Y:S01]  /*2910*/  FFMA R7, RZ, R136, R141 ;  /* 0x00000088ff077223 */ /* 0x000fe2000000008d */
[CC--:B------:R-:W-:Y:S01]  /*2920*/  FFMA R134, R116.reuse, R140.reuse, R9 ;  /* 0x0000008c74867223 */ /* 0x0c0fe20000000009 */
[----:B------:R-:W-:Y:S01]  /*2930*/  FFMA R145, RZ, R145, R142 ;  /* 0x00000091ff917223 */ /* 0x000fe2000000008e */
[-C--:B------:R-:W-:Y:S01]  /*2940*/  FFMA R139, R3, R140.reuse, R146 ;  /* 0x0000008c038b7223 */ /* 0x080fe20000000092 */
[----:B------:R-:W-:Y:S01]  /*2950*/  FFMA R9, R115, R140, R132 ;  /* 0x0000008c73097223 */ /* 0x000fe20000000084 */
[----:B------:R-:W-:Y:S01]  /*2960*/  FFMA R136, R116, R144, R131 ;  /* 0x0000009074887223 */ /* 0x000fe20000000083 */
[----:B------:R-:W-:Y:S01]  /*2970*/  FFMA R130, RZ, UR5, RZ ;  /* 0x00000005ff827c23 */ /* 0x000fe200080000ff */
[----:B------:R-:W-:Y:S01]  /*2980*/  FFMA R131, RZ, UR6, RZ ;  /* 0x00000006ff837c23 */ /* 0x000fe200080000ff */
[----:B------:R-:W-:Y:S01]  /*2990*/  FFMA R132, RZ, UR7, RZ ;  /* 0x00000007ff847c23 */ /* 0x000fe200080000ff */
[----:B------:R-:W-:Y:S01]  /*29a0*/  FFMA R146, RZ, R4, RZ ;  /* 0x00000004ff927223 */ /* 0x000fe200000000ff */
[-C--:B------:R-:W-:Y:S01]  /*29b0*/  FFMA R141, R117, R140.reuse, R148 ;  /* 0x0000008c758d7223 */ /* 0x080fe20000000094 */
[----:B------:R-:W-:Y:S01]  /*29c0*/  FFMA R140, RZ, R140, R143 ;  /* 0x0000008cff8c7223 */ /* 0x000fe2000000008f */
[-C--:B------:R-:W-:Y:S01]  /*29d0*/  FFMA R143, R3, R144.reuse, R152 ;  /* 0x00000090038f7223 */ /* 0x080fe20000000098 */
[-C--:B------:R-:W-:Y:S01]  /*29e0*/  FFMA R147, R117, R144.reuse, R154 ;  /* 0x0000009075937223 */ /* 0x080fe2000000009a */
[-C--:B------:R-:W-:Y:S01]  /*29f0*/  FFMA R133, R115, R144.reuse, R138 ;  /* 0x0000009073857223 */ /* 0x080fe2000000008a */
[----:B------:R-:W-:Y:S01]  /*2a00*/  FFMA R145, RZ, R144, R145 ;  /* 0x00000090ff917223 */ /* 0x000fe20000000091 */
[----:B------:R-:W-:Y:S01]  /*2a10*/  FFMA R138, RZ, UR8, R130 ;  /* 0x00000008ff8a7c23 */ /* 0x000fe20008000082 */
[----:B------:R-:W-:Y:S01]  /*2a20*/  FFMA R142, RZ, UR9, R131 ;  /* 0x00000009ff8e7c23 */ /* 0x000fe20008000083 */
[----:B------:R-:W-:Y:S01]  /*2a30*/  FFMA R144, RZ, UR10, R132 ;  /* 0x0000000aff907c23 */ /* 0x000fe20008000084 */
[----:B------:R-:W-:Y:S01]  /*2a40*/  FFMA R151, RZ, R119, R146 ;  /* 0x00000077ff977223 */ /* 0x000fe20000000092 */
[----:B------:R-:W-:Y:S01]  /*2a50*/  FFMA R138, RZ, UR11, R138 ;  /* 0x0000000bff8a7c23 */ /* 0x000fe2000800008a */
[----:B------:R-:W-:Y:S01]  /*2a60*/  FFMA R142, RZ, UR12, R142 ;  /* 0x0000000cff8e7c23 */ /* 0x000fe2000800008e */
[----:B------:R-:W-:Y:S01]  /*2a70*/  FFMA R149, RZ, UR13, R144 ;  /* 0x0000000dff957c23 */ /* 0x000fe20008000090 */
[----:B------:R-:W-:Y:S01]  /*2a80*/  FFMA R150, RZ, R118, R151 ;  /* 0x00000076ff967223 */ /* 0x000fe20000000097 */
[----:B------:R-:W-:Y:S01]  /*2a90*/  FFMA R144, RZ, R3, R138 ;  /* 0x00000003ff907223 */ /* 0x000fe2000000008a */
[----:B------:R-:W-:Y:S01]  /*2aa0*/  FFMA R146, RZ, R117, R142 ;  /* 0x00000075ff927223 */ /* 0x000fe2000000008e */
[----:B------:R-:W-:Y:S01]  /*2ab0*/  FFMA R148, RZ, R116, R149 ;  /* 0x00000074ff947223 */ /* 0x000fe20000000095 */
[----:B------:R-:W-:Y:S01]  /*2ac0*/  FFMA R150, RZ, R115, R150 ;  /* 0x00000073ff967223 */ /* 0x000fe20000000096 */
[--C-:B------:R-:W-:Y:S01]  /*2ad0*/  FADD R153, R144, R7.reuse ;  /* 0x0000000790997221 */ /* 0x100fe20000000000 */
[--C-:B------:R-:W-:Y:S01]  /*2ae0*/  FADD R151, R146, R7.reuse ;  /* 0x0000000792977221 */ /* 0x100fe20000000000 */
[--C-:B------:R-:W-:Y:S01]  /*2af0*/  FADD R138, R148, R7.reuse ;  /* 0x00000007948a7221 */ /* 0x100fe20000000000 */
[----:B------:R-:W-:Y:S01]  /*2b00*/  FADD R142, R150, R7 ;  /* 0x00000007968e7221 */ /* 0x000fe20000000000 */
[C---:B------:R-:W-:Y:S01]  /*2b10*/  FFMA R159, R2.reuse, R135, RZ ;  /* 0x00000087029f7223 */ /* 0x040fe200000000ff */
[----:B------:R-:W-:Y:S01]  /*2b20*/  FFMA R152, R2, R143, RZ ;  /* 0x0000008f02987223 */ /* 0x000fe200000000ff */
[C-C-:B------:R-:W-:Y:S01]  /*2b30*/  FADD R149, R144.reuse, R140.reuse ;  /* 0x0000008c90957221 */ /* 0x140fe20000000000 */
[--C-:B------:R-:W-:Y:S01]  /*2b40*/  FADD R7, R144, R145.reuse ;  /* 0x0000009190077221 */ /* 0x100fe20000000000 */
[C-C-:B------:R-:W-:Y:S01]  /*2b50*/  FADD R155, R146.reuse, R140.reuse ;  /* 0x0000008c929b7221 */ /* 0x140fe20000000000 */
[--C-:B------:R-:W-:Y:S01]  /*2b60*/  FADD R157, R146, R145.reuse ;  /* 0x00000091929d7221 */ /* 0x100fe20000000000 */
[----:B------:R-:W-:Y:S01]  /*2b70*/  FFMA R135, R0, R135, RZ ;  /* 0x0000008700877223 */ /* 0x000fe200000000ff */
[--C-:B------:R-:W-:Y:S01]  /*2b80*/  FADD R146, R148, R140.reuse ;  /* 0x0000008c94927221 */ /* 0x100fe20000000000 */
[----:B------:R-:W-:Y:S01]  /*2b90*/  FADD R144, R150, R140 ;  /* 0x0000008c96907221 */ /* 0x000fe20000000000 */
[--C-:B------:R-:W-:Y:S01]  /*2ba0*/  FADD R140, R148, R145.reuse ;  /* 0x00000091948c7221 */ /* 0x100fe20000000000 */
[----:B------:R-:W-:Y:S01]  /*2bb0*/  FADD R145, R150, R145 ;  /* 0x0000009196917221 */ /* 0x000fe20000000000 */
[----:B------:R-:W-:Y:S01]  /*2bc0*/  FFMA R152, R114, R147, R152 ;  /* 0x0000009372987223 */ /* 0x000fe20000000098 */
[----:B------:R-:W-:Y:S01]  /*2bd0*/  FFMA R150, R112, R137, R135 ;  /* 0x0000008970967223 */ /* 0x000fe20000000087 */
[-C--:B------:R-:W-:Y:S01]  /*2be0*/  FFMA R135, R2, R139.reuse, RZ ;  /* 0x0000008b02877223 */ /* 0x080fe200000000ff */
[----:B------:R-:W-:Y:S01]  /*2bf0*/  FFMA R139, R0, R139, RZ ;  /* 0x0000008b008b7223 */ /* 0x000fe200000000ff */
[----:B------:R-:W-:-:S02]  /*2c00*/  FFMA R152, R113, R136, R152 ;  /* 0x0000008871987223 */ /* 0x000fc40000000098 */
[-C--:B------:R-:W-:Y:S01]  /*2c10*/  FFMA R135, R114, R141.reuse, R135 ;  /* 0x0000008d72877223 */ /* 0x080fe20000000087 */
[----:B------:R-:W-:Y:S01]  /*2c20*/  FFMA R141, R112, R141, R139 ;  /* 0x0000008d708d7223 */ /* 0x000fe2000000008b */
[----:B------:R-:W-:-:S04]  /*2c30*/  FADD R139, R133, R152 ;  /* 0x00000098858b7221 */ /* 0x000fc80000000000 */
[----:B------:R-:W-:Y:S01]  /*2c40*/  FADD R139, R139, 1.0000000116860974231e-07 ;  /* 0x33d6bf958b8b7421 */ /* 0x000fe20000000000 */
[----:B------:R-:W-:-:S03]  /*2c50*/  FFMA R154, R2, R7, RZ ;  /* 0x00000007029a7223 */ /* 0x000fc600000000ff */
[----:B------:R-:W0:Y:S01]  /*2c60*/  MUFU.RCP R152, R139 ;  /* 0x0000008b00987308 */ /* 0x000e220000001000 */
[C---:B------:R-:W-:Y:S01]  /*2c70*/  FFMA R148, R114.reuse, R137, R159 ;  /* 0x0000008972947223 */ /* 0x040fe2000000009f */
[----:B------:R-:W-:Y:S01]  /*2c80*/  FFMA R157, R114, R157, R154 ;  /* 0x0000009d729d7223 */ /* 0x000fe2000000009a */
[-C--:B------:R-:W-:Y:S02]  /*2c90*/  FFMA R7, R111, R126.reuse, R150 ;  /* 0x0000007e6f077223 */ /* 0x080fe40000000096 */
[C---:B------:R-:W-:Y:S01]  /*2ca0*/  FFMA R137, R113.reuse, R126, R148 ;  /* 0x0000007e71897223 */ /* 0x040fe20000000094 */
[-C--:B------:R-:W-:Y:S01]  /*2cb0*/  FFMA R126, R113, R134.reuse, R135 ;  /* 0x00000086717e7223 */ /* 0x080fe20000000087 */
[----:B------:R-:W-:Y:S01]  /*2cc0*/  FFMA R148, R111, R134, R141 ;  /* 0x000000866f947223 */ /* 0x000fe2000000008d */
[----:B------:R-:W-:Y:S01]  /*2cd0*/  FFMA R134, R113, R140, R157 ;  /* 0x0000008c71867223 */ /* 0x000fe2000000009d */
[----:B------:R-:W-:Y:S01]  /*2ce0*/  FADD R140, R8, R137 ;  /* 0x00000089088c7221 */ /* 0x000fe20000000000 */
[----:B------:R-:W-:Y:S01]  /*2cf0*/  FFMA R153, R2, R153, RZ ;  /* 0x0000009902997223 */ /* 0x000fe200000000ff */
[----:B------:R-:W-:Y:S01]  /*2d00*/  FFMA R143, R0, R143, RZ ;  /* 0x0000008f008f7223 */ /* 0x000fe200000000ff */
[----:B------:R-:W-:Y:S01]  /*2d10*/  FFMA R149, R2, R149, RZ ;  /* 0x0000009502957223 */ /* 0x000fe200000000ff */
[----:B------:R-:W1:Y:S01]  /*2d20*/  FCHK P0, R140, R139 ;  /* 0x0000008b8c007302 */ /* 0x000e620000000000 */
[----:B------:R-:W-:Y:S01]  /*2d30*/  FFMA R151, R114, R151, R153 ;  /* 0x0000009772977223 */ /* 0x000fe20000000099 */
[----:B0-----:R-:W-:Y:S01]  /*2d40*/  FFMA R135, -R139, R152, 1 ;  /* 0x3f8000008b877423 */ /* 0x001fe20000000198 */
[----:B------:R-:W-:Y:S01]  /*2d50*/  FFMA R143, R112, R147, R143 ;  /* 0x00000093708f7223 */ /* 0x000fe2000000008f */
[----:B------:R-:W-:Y:S01]  /*2d60*/  FFMA R8, RZ, R8, R7 ;  /* 0x00000008ff087223 */ /* 0x000fe20000000007 */
[----:B------:R-:W-:Y:S01]  /*2d70*/  FFMA R149, R114, R155, R149 ;  /* 0x0000009b72957223 */ /* 0x000fe20000000095 */
[----:B------:R-:W-:Y:S01]  /*2d80*/  FFMA R7, R152, R135, R152 ;  /* 0x0000008798077223 */ /* 0x000fe20000000098 */
[----:B------:R-:W-:Y:S01]  /*2d90*/  FFMA R151, R113, R138, R151 ;  /* 0x0000008a71977223 */ /* 0x000fe20000000097 */
[----:B------:R-:W-:Y:S01]  /*2da0*/  FFMA R136, R111, R136, R143 ;  /* 0x000000886f887223 */ /* 0x000fe2000000008f */
[----:B------:R-:W-:Y:S01]  /*2db0*/  FADD R138, R9, R126 ;  /* 0x0000007e098a7221 */ /* 0x000fe20000000000 */
[----:B------:R-:W-:Y:S01]  /*2dc0*/  FFMA R149, R113, R146, R149 ;  /* 0x0000009271957223 */ /* 0x000fe20000000095 */
[----:B------:R-:W-:Y:S01]  /*2dd0*/  FFMA R126, R140, R7, RZ ;  /* 0x000000078c7e7223 */ /* 0x000fe200000000ff */
[----:B------:R-:W-:Y:S01]  /*2de0*/  FFMA R135, RZ, R133, R136 ;  /* 0x00000085ff877223 */ /* 0x000fe20000000088 */
[----:B------:R-:W-:Y:S01]  /*2df0*/  FFMA R9, RZ, R9, R148 ;  /* 0x00000009ff097223 */ /* 0x000fe20000000094 */
[----:B------:R-:W-:Y:S01]  /*2e00*/  FADD R137, R142, R151 ;  /* 0x000000978e897221 */ /* 0x000fe20000000000 */
[----:B------:R-:W-:Y:S01]  /*2e10*/  FADD R136, R144, R149 ;  /* 0x0000009590887221 */ /* 0x000fe20000000000 */
[----:B------:R-:W-:Y:S01]  /*2e20*/  FADD R134, R145, R134 ;  /* 0x0000008691867221 */ /* 0x000fe20000000000 */
[----:B------:R-:W-:Y:S01]  /*2e30*/  FFMA R133, -R139, R126, R140 ;  /* 0x0000007e8b857223 */ /* 0x000fe2000000018c */
[----:B------:R-:W-:Y:S01]  /*2e40*/  BSSY.RECONVERGENT B2, `(.L_x_109) ;  /* 0x000000b000027945 */ /* 0x000fe20003800200 */
[----:B------:R-:W-:Y:S01]  /*2e50*/  FADD R137, R137, R8 ;  /* 0x0000000889897221 */ /* 0x000fe20000000000 */
[----:B------:R-:W-:Y:S01]  /*2e60*/  FADD R136, R136, R9 ;  /* 0x0000000988887221 */ /* 0x000fe20000000000 */
[----:B------:R-:W-:Y:S01]  /*2e70*/  FADD R135, R134, R135 ;  /* 0x0000008786877221 */ /* 0x000fe20000000000 */
[----:B------:R-:W-:Y:S01]  /*2e80*/  FFMA R133, R7, R133, R126 ;  /* 0x0000008507857223 */ /* 0x000fe2000000007e */
[----:B-1----:R-:W-:Y:S06]  /*2e90*/  @!P0 BRA `(.L_x_110) ;  /* 0x0000000000148947 */ /* 0x002fec0003800000 */
[----:B------:R-:W-:Y:S02]  /*2ea0*/  MOV R9, R140 ;  /* 0x0000008c00097202 */ /* 0x000fe40000000f00 */
[----:B------:R-:W-:Y:S02]  /*2eb0*/  MOV R8, R139 ;  /* 0x0000008b00087202 */ /* 0x000fe40000000f00 */
[----:B------:R-:W-:-:S07]  /*2ec0*/  MOV R126, 0x2ee0 ;  /* 0x00002ee0007e7802 */ /* 0x000fce0000000f00 */
[----:B-----5:R-:W-:Y:S05]  /*2ed0*/  CALL.REL.NOINC `($__internal_4_$__cuda_sm3x_div_rn_noftz_f32_slowpath) ;  /* 0x0000009800907944 */ /* 0x020fea0003c00000 */
[----:B------:R-:W-:-:S07]  /*2ee0*/  MOV R133, R8 ;  /* 0x0000000800857202 */ /* 0x000fce0000000f00 */
.L_x_110:
[----:B------:R-:W-:Y:S05]  /*2ef0*/  BSYNC.RECONVERGENT B2 ;  /* 0x0000000000027941 */ /* 0x000fea0003800200 */
.L_x_109:
        /* <DEDUP_REMOVED lines=12> */
[----:B-----5:R-:W-:Y:S05]  /*2fc0*/  CALL.REL.NOINC `($__internal_4_$__cuda_sm3x_div_rn_noftz_f32_slowpath) ;  /* 0x0000009800547944 */ /* 0x020fea0003c00000 */
[----:B------:R-:W-:-:S07]  /*2fd0*/  MOV R134, R8 ;  /* 0x0000000800867202 */ /* 0x000fce0000000f00 */
.L_x_112:
[----:B------:R-:W-:Y:S05]  /*2fe0*/  BSYNC.RECONVERGENT B2 ;  /* 0x0000000000027941 */ /* 0x000fea0003800200 */
.L_x_111:
[----:B------:R-:W-:Y:S01]  /*2ff0*/  FMUL R7, R139, R139 ;  /* 0x0000008b8b077220 */ /* 0x000fe20000400000 */
[-C--:B------:R-:W-:Y:S01]  /*3000*/  FMUL R140, R140, R135.reuse ;  /* 0x000000878c8c7220 */ /* 0x080fe20000400000 */
[----:B------:R-:W-:Y:S01]  /*3010*/  FMUL R135, R138, R135 ;  /* 0x000000878a877220 */ /* 0x000fe20000400000 */
[----:B------:R-:W-:Y:S01]  /*3020*/  BSSY.RECONVERGENT B2, `(.L_x_113) ;  /* 0x000000f000027945 */ /* 0x000fe20003800200 */
[----:B------:R-:W0:Y:S01]  /*3030*/  MUFU.RCP R8, R7 ;  /* 0x0000000700087308 */ /* 0x000e220000001000 */
[-C--:B------:R-:W-:Y:S01]  /*3040*/  FFMA R9, R137, R139.reuse, -R140 ;  /* 0x0000008b89097223 */ /* 0x080fe2000000088c */
[----:B------:R-:W-:-:S06]  /*3050*/  FFMA R138, R136, R139, -R135 ;  /* 0x0000008b888a7223 */ /* 0x000fcc0000000887 */
        /* <DEDUP_REMOVED lines=9> */
[----:B-----5:R-:W-:Y:S05]  /*30f0*/  CALL.REL.NOINC `($__internal_4_$__cuda_sm3x_div_rn_noftz_f32_slowpath) ;  /* 0x0000009800087944 */ /* 0x020fea0003c00000 */
[----:B------:R-:W-:-:S07]  /*3100*/  MOV R135, R8 ;  /* 0x0000000800877202 */ /* 0x000fce0000000f00 */
.L_x_114:
[----:B------:R-:W-:Y:S05]  /*3110*/  BSYNC.RECONVERGENT B2 ;  /* 0x0000000000027941 */ /* 0x000fea0003800200 */
.L_x_113:
        /* <DEDUP_REMOVED lines=14> */
.L_x_116:
[----:B------:R-:W-:Y:S05]  /*3200*/  BSYNC.RECONVERGENT B2 ;  /* 0x0000000000027941 */ /* 0x000fea0003800200 */
.L_x_115:
[----:B------:R-:W-:Y:S01]  /*3210*/  FFMA R9, R2, UR11, RZ ;  /* 0x0000000b02097c23 */ /* 0x000fe200080000ff */
[----:B------:R-:W-:Y:S01]  /*3220*/  FFMA R7, RZ, R2, RZ ;  /* 0x00000002ff077223 */ /* 0x000fe200000000ff */
[----:B------:R-:W-:Y:S01]  /*3230*/  BSSY.RECONVERGENT B2, `(.L_x_117) ;  /* 0x00006bf000027945 */ /* 0x000fe20003800200 */
[----:B------:R-:W-:Y:S02]  /*3240*/  HFMA2 R137, -RZ, RZ, 0, 0 ;  /* 0x00000000ff897431 */ /* 0x000fe400000001ff */
[----:B------:R-:W-:Y:S01]  /*3250*/  FFMA R8, R114, UR12, R9 ;  /* 0x0000000c72087c23 */ /* 0x000fe20008000009 */
[----:B------:R-:W-:Y:S02]  /*3260*/  CS2R R138, SRZ ;  /* 0x00000000008a7805 */ /* 0x000fe4000001ff00 */
[----:B------:R-:W-:Y:S02]  /*3270*/  CS2R R140, SRZ ;  /* 0x00000000008c7805 */ /* 0x000fe4000001ff00 */
[----:B------:R-:W-:Y:S01]  /*3280*/  CS2R R142, SRZ ;  /* 0x00000000008e7805 */ /* 0x000fe2000001ff00 */
[----:B------:R-:W-:Y:S01]  /*3290*/  FFMA R9, R113, UR13, R8 ;  /* 0x0000000d71097c23 */ /* 0x000fe20008000008 */
[----:B------:R-:W-:Y:S01]  /*32a0*/  FFMA R8, RZ, R114, R7 ;  /* 0x00000072ff087223 */ /* 0x000fe20000000007 */
[----:B------:R-:W-:-:S02]  /*32b0*/  CS2R R144, SRZ ;  /* 0x0000000000907805 */ /* 0x000fc4000001ff00 */
[----:B------:R-:W-:Y:S01]  /*32c0*/  CS2R R146, SRZ ;  /* 0x0000000000927805 */ /* 0x000fe2000001ff00 */
[----:B------:R-:W-:Y:S01]  /*32d0*/  FADD R7, R118, R9 ;  /* 0x0000000976077221 */ /* 0x000fe20000000000 */
[----:B------:R-:W-:Y:S01]  /*32e0*/  FFMA R8, RZ, R113, R8 ;  /* 0x00000071ff087223 */ /* 0x000fe20000000008 */
[----:B------:R-:W-:Y:S02]  /*32f0*/  CS2R R148, SRZ ;  /* 0x0000000000947805 */ /* 0x000fe4000001ff00 */
[----:B------:R-:W-:Y:S02]  /*3300*/  CS2R R150, SRZ ;  /* 0x0000000000967805 */ /* 0x000fe4000001ff00 */
[----:B------:R-:W-:Y:S01]  /*3310*/  MOV R153, RZ ;  /* 0x000000ff00997202 */ /* 0x000fe20000000f00 */
[----:B------:R-:W-:Y:S01]  /*3320*/  FADD R152, RZ, R8 ;  /* 0x00000008ff987221 */ /* 0x000fe20000000000 */
[----:B------:R-:W-:Y:S02]  /*3330*/  FSETP.GTU.AND P0, PT, R7, 0.20000000298023223877, PT ;  /* 0x3e4ccccd0700780b */ /* 0x000fe40003f0c000 */
[----:B------:R-:W-:-:S02]  /*3340*/  CS2R R154, SRZ ;  /* 0x00000000009a7805 */ /* 0x000fc4000001ff00 */
[----:B------:R-:W-:-:S09]  /*3350*/  CS2R R156, SRZ ;  /* 0x00000000009c7805 */ /* 0x000fd2000001ff00 */
[----:B------:R-:W-:Y:S05]  /*3360*/  @!P0 BRA `(.L_x_118) ;  /* 0x0000006800ac8947 */ /* 0x000fea0003800000 */
[----:B------:R-:W0:Y:S08]  /*3370*/  LDC R145, c[0x0][0x46c] ;  /* 0x00011b00ff917b82 */ /* 0x000e300000000800 */
[----:B------:R-:W1:Y:S01]  /*3380*/  LDC R139, c[0x0][0x4a4] ;  /* 0x00012900ff8b7b82 */ /* 0x000e620000000800 */
[-C--:B0-----:R-:W-:Y:S02]  /*3390*/  IADD3 R146, P0, PT, R80, R145.reuse, RZ ;  /* 0x0000009150927210 */ /* 0x081fe40007f1e0ff */
[----:B------:R-:W-:-:S02]  /*33a0*/  LEA R143, R145, R145, 0x1 ;  /* 0x00000091918f7211 */ /* 0x000fc400078e08ff */
[-C--:B------:R-:W-:Y:S02]  /*33b0*/  LEA R144, P1, R145, R80.reuse, 0x1 ;  /* 0x0000005091907211 */ /* 0x080fe400078208ff */
[----:B------:R-:W-:Y:S02]  /*33c0*/  IADD3.X R147, PT, PT, RZ, R81, RZ, P0, !PT ;  /* 0x00000051ff937210 */ /* 0x000fe400007fe4ff */
[----:B------:R-:W-:Y:S02]  /*33d0*/  IADD3 R142, P2, PT, R143, R80, RZ ;  /* 0x000000508f8e7210 */ /* 0x000fe40007f5e0ff */
[-C--:B-1----:R-:W-:Y:S01]  /*33e0*/  IADD3 R140, P0, PT, R82, R139.reuse, RZ ;  /* 0x0000008b528c7210 */ /* 0x082fe20007f1e0ff */
[----:B------:R-:W-:Y:S01]  /*33f0*/  FADD R121, -R121, R114 ;  /* 0x0000007279797221 */ /* 0x000fe20000000100 */
[----:B------:R-:W-:Y:S01]  /*3400*/  LEA R9, R139, R139, 0x1 ;  /* 0x0000008b8b097211 */ /* 0x000fe200078e08ff */
[----:B------:R-:W-:Y:S01]  /*3410*/  FADD R105, -R105, R2 ;  /* 0x0000000269697221 */ /* 0x000fe20000000100 */
[-C--:B------:R-:W-:Y:S01]  /*3420*/  IADD3.X R145, PT, PT, RZ, R81.reuse, RZ, P1, !PT ;  /* 0x00000051ff917210 */ /* 0x080fe20000ffe4ff */
[----:B------:R0:W5:Y:S01]  /*3430*/  LDG.E R80, desc[UR20][R146.64] ;  /* 0x0000001492507981 */ /* 0x000162000c1e1900 */
[----:B------:R-:W-:-:S02]  /*3440*/  IADD3.X R143, PT, PT, RZ, R81, RZ, P2, !PT ;  /* 0x00000051ff8f7210 */ /* 0x000fc400017fe4ff */
[-C--:B------:R-:W-:Y:S02]  /*3450*/  LEA R138, P1, R139, R82.reuse, 0x1 ;  /* 0x000000528b8a7211 */ /* 0x080fe400078208ff */
[----:B------:R-:W-:Y:S01]  /*3460*/  IADD3.X R141, PT, PT, RZ, R83, RZ, P0, !PT ;  /* 0x00000053ff8d7210 */ /* 0x000fe200007fe4ff */
[----:B------:R-:W-:Y:S01]  /*3470*/  FMUL R126, R121, R121 ;  /* 0x00000079797e7220 */ /* 0x000fe20000400000 */
[----:B------:R-:W-:Y:S01]  /*3480*/  IADD3 R8, P2, PT, R9, R82, RZ ;  /* 0x0000005209087210 */ /* 0x000fe20007f5e0ff */
[----:B------:R1:W5:Y:S01]  /*3490*/  LDG.E R137, desc[UR20][R144.64] ;  /* 0x0000001490897981 */ /* 0x000362000c1e1900 */
[-C--:B------:R-:W-:Y:S02]  /*34a0*/  IADD3.X R139, PT, PT, RZ, R83.reuse, RZ, P1, !PT ;  /* 0x00000053ff8b7210 */ /* 0x080fe40000ffe4ff */
[----:B------:R-:W-:Y:S01]  /*34b0*/  IADD3.X R9, PT, PT, RZ, R83, RZ, P2, !PT ;  /* 0x00000053ff097210 */ /* 0x000fe200017fe4ff */
[----:B------:R2:W5:Y:S04]  /*34c0*/  LDG.E R81, desc[UR20][R142.64] ;  /* 0x000000148e517981 */ /* 0x000568000c1e1900 */
[----:B------:R-:W5:Y:S01]  /*34d0*/  LDG.E R83, desc[UR20][R140.64] ;  /* 0x000000148c537981 */ /* 0x000f62000c1e1900 */
[----:B0-----:R-:W-:Y:S01]  /*34e0*/  FFMA R147, R105, R105, R126 ;  /* 0x0000006969937223 */ /* 0x001fe2000000007e */
[----:B-1----:R-:W-:-:S02]  /*34f0*/  FADD R144, -R120, R113 ;  /* 0x0000007178907221 */ /* 0x002fc40000000100 */
[----:B------:R0:W5:Y:S02]  /*3500*/  LDG.E R138, desc[UR20][R138.64] ;  /* 0x000000148a8a7981 */ /* 0x000164000c1e1900 */
[----:B------:R-:W-:Y:S01]  /*3510*/  FFMA R147, R144, R144, R147 ;  /* 0x0000009090937223 */ /* 0x000fe20000000093 */
[----:B------:R-:W-:Y:S01]  /*3520*/  FMUL R145, R0, R105 ;  /* 0x0000006900917220 */ /* 0x000fe20000400000 */
[----:B------:R1:W5:Y:S01]  /*3530*/  LDG.E R82, desc[UR20][R8.64] ;  /* 0x0000001408527981 */ /* 0x000362000c1e1900 */
[----:B--2---:R-:W-:Y:S01]  /*3540*/  FMUL R143, R112, R121 ;  /* 0x00000079708f7220 */ /* 0x004fe20000400000 */
[----:B------:R2:W3:Y:S01]  /*3550*/  MUFU.RSQ R126, R147 ;  /* 0x00000093007e7308 */ /* 0x0004e20000001400 */
[----:B------:R-:W-:Y:S01]  /*3560*/  FFMA R145, R0, R105, R145 ;  /* 0x0000006900917223 */ /* 0x000fe20000000091 */
[----:B------:R-:W-:Y:S01]  /*3570*/  BSSY.RECONVERGENT B0, `(.L_x_119) ;  /* 0x0000012000007945 */ /* 0x000fe20003800200 */
[----:B------:R-:W-:Y:S01]  /*3580*/  FFMA R120, R112, R121, R143 ;  /* 0x0000007970787223 */ /* 0x000fe2000000008f */
[----:B0-----:R-:W-:-:S03]  /*3590*/  IADD3 R139, PT, PT, R147, -0xd000000, RZ ;  /* 0xf3000000938b7810 */ /* 0x001fc60007ffe0ff */
[----:B------:R-:W-:Y:S01]  /*35a0*/  FADD R120, R145, R120 ;  /* 0x0000007891787221 */ /* 0x000fe20000000000 */
[----:B------:R-:W-:Y:S01]  /*35b0*/  ISETP.GT.U32.AND P0, PT, R139, 0x727fffff, PT ;  /* 0x727fffff8b00780c */ /* 0x000fe20003f04070 */
[----:B-1----:R-:W-:-:S04]  /*35c0*/  FMUL R8, R111, R144 ;  /* 0x000000906f087220 */ /* 0x002fc80000400000 */
[----:B------:R-:W-:-:S04]  /*35d0*/  FFMA R139, R111, R144, R8 ;  /* 0x000000906f8b7223 */ /* 0x000fc80000000008 */
[----:B------:R-:W-:-:S04]  /*35e0*/  FADD R139, R120, R139 ;  /* 0x0000008b788b7221 */ /* 0x000fc80000000000 */
[----:B--23--:R-:W-:Y:S05]  /*35f0*/  @!P0 BRA `(.L_x_120) ;  /* 0x0000000000148947 */ /* 0x00cfea0003800000 */
[----:B------:R-:W-:Y:S02]  /*3600*/  MOV R8, R147 ;  /* 0x0000009300087202 */ /* 0x000fe40000000f00 */
[----:B------:R-:W-:-:S07]  /*3610*/  MOV R126, 0x3630 ;  /* 0x00003630007e7802 */ /* 0x000fce0000000f00 */
[----:B-----5:R-:W-:Y:S05]  /*3620*/  CALL.REL.NOINC `($__internal_3_$__cuda_sm20_sqrt_rn_f32_slowpath) ;  /* 0x0000009000647944 */ /* 0x020fea0003c00000 */
[----:B------:R-:W-:Y:S01]  /*3630*/  MOV R120, R159 ;  /* 0x0000009f00787202 */ /* 0x000fe20000000f00 */
[----:B------:R-:W-:Y:S06]  /*3640*/  BRA `(.L_x_121) ;  /* 0x0000000000107947 */ /* 0x000fec0003800000 */
.L_x_120:
[----:B------:R-:W-:Y:S01]  /*3650*/  FMUL.FTZ R120, R147, R126 ;  /* 0x0000007e93787220 */ /* 0x000fe20000410000 */
[----:B------:R-:W-:-:S03]  /*3660*/  FMUL.FTZ R126, R126, 0.5 ;  /* 0x3f0000007e7e7820 */ /* 0x000fc60000410000 */
[----:B------:R-:W-:-:S04]  /*3670*/  FFMA R9, -R120, R120, R147 ;  /* 0x0000007878097223 */ /* 0x000fc80000000193 */
[----:B------:R-:W-:-:S07]  /*3680*/  FFMA R120, R9, R126, R120 ;  /* 0x0000007e09787223 */ /* 0x000fce0000000078 */
.L_x_121:
[----:B------:R-:W-:Y:S05]  /*3690*/  BSYNC.RECONVERGENT B0 ;  /* 0x0000000000007941 */ /* 0x000fea0003800200 */
.L_x_119:
[----:B------:R-:W-:Y:S01]  /*36a0*/  FMNMX R8, R147, 1.0000000116860974231e-07, !PT ;  /* 0x33d6bf9593087809 */ /* 0x000fe20007800000 */
[----:B------:R-:W-:Y:S03]  /*36b0*/  BSSY.RECONVERGENT B0, `(.L_x_122) ;  /* 0x000000c000007945 */ /* 0x000fe60003800200 */
[----:B------:R-:W-:Y:S01]  /*36c0*/  IADD3 R126, PT, PT, R8, -0xd000000, RZ ;  /* 0xf3000000087e7810 */ /* 0x000fe20007ffe0ff */
[----:B------:R0:W1:Y:S03]  /*36d0*/  MUFU.RSQ R9, R8 ;  /* 0x0000000800097308 */ /* 0x0000660000001400 */
[----:B------:R-:W-:-:S13]  /*36e0*/  ISETP.GT.U32.AND P0, PT, R126, 0x727fffff, PT ;  /* 0x727fffff7e00780c */ /* 0x000fda0003f04070 */
[----:B0-----:R-:W-:Y:S05]  /*36f0*/  @!P0 BRA `(.L_x_123) ;  /* 0x00000000000c8947 */ /* 0x001fea0003800000 */
[----:B------:R-:W-:-:S07]  /*3700*/  MOV R126, 0x3720 ;  /* 0x00003720007e7802 */ /* 0x000fce0000000f00 */
[----:B-1---5:R-:W-:Y:S05]  /*3710*/  CALL.REL.NOINC `($__internal_3_$__cuda_sm20_sqrt_rn_f32_slowpath) ;  /* 0x0000009000287944 */ /* 0x022fea0003c00000 */
[----:B------:R-:W-:Y:S05]  /*3720*/  BRA `(.L_x_124) ;  /* 0x0000000000107947 */ /* 0x000fea0003800000 */
.L_x_123:
[----:B-1----:R-:W-:Y:S01]  /*3730*/  FMUL.FTZ R159, R8, R9 ;  /* 0x00000009089f7220 */ /* 0x002fe20000410000 */
[----:B------:R-:W-:-:S03]  /*3740*/  FMUL.FTZ R9, R9, 0.5 ;  /* 0x3f00000009097820 */ /* 0x000fc60000410000 */
[----:B------:R-:W-:-:S04]  /*3750*/  FFMA R8, -R159, R159, R8 ;  /* 0x0000009f9f087223 */ /* 0x000fc80000000108 */
[----:B------:R-:W-:-:S07]  /*3760*/  FFMA R159, R8, R9, R159 ;  /* 0x00000009089f7223 */ /* 0x000fce000000009f */
.L_x_124:
[----:B------:R-:W-:Y:S05]  /*3770*/  BSYNC.RECONVERGENT B0 ;  /* 0x0000000000007941 */ /* 0x000fea0003800200 */
.L_x_122:
[----:B------:R-:W0:Y:S01]  /*3780*/  MUFU.RCP R8, R159 ;  /* 0x0000009f00087308 */ /* 0x000e220000001000 */
[----:B------:R-:W-:Y:S01]  /*3790*/  UMOV UR4, 0x3f000000 ;  /* 0x3f00000000047882 */ /* 0x000fe20000000000 */
[----:B------:R-:W-:Y:S01]  /*37a0*/  BSSY.RECONVERGENT B3, `(.L_x_125) ;  /* 0x000000e000037945 */ /* 0x000fe20003800200 */
[----:B------:R-:W-:-:S05]  /*37b0*/  MOV R126, UR4 ;  /* 0x00000004007e7c02 */ /* 0x000fca0008000f00 */
[----:B------:R-:W1:Y:S01]  /*37c0*/  FCHK P0, -R126, R159 ;  /* 0x0000009f7e007302 */ /* 0x000e620000000100 */
[----:B0-----:R-:W-:-:S04]  /*37d0*/  FFMA R9, R8, -R159, 1 ;  /* 0x3f80000008097423 */ /* 0x001fc8000000089f */
[----:B------:R-:W-:-:S04]  /*37e0*/  FFMA R8, R8, R9, R8 ;  /* 0x0000000908087223 */ /* 0x000fc80000000008 */
[----:B------:R-:W-:-:S04]  /*37f0*/  FFMA R140, R8, -0.5, RZ ;  /* 0xbf000000088c7823 */ /* 0x000fc800000000ff */
[----:B------:R-:W-:-:S04]  /*3800*/  FFMA R9, R140, -R159, -0.5 ;  /* 0xbf0000008c097423 */ /* 0x000fc8000000089f */
[----:B------:R-:W-:Y:S01]  /*3810*/  FFMA R140, R8, R9, R140 ;  /* 0x00000009088c7223 */ /* 0x000fe2000000008c */
[----:B-1----:R-:W-:Y:S06]  /*3820*/  @!P0 BRA `(.L_x_126) ;  /* 0x0000000000148947 */ /* 0x002fec0003800000 */
[----:B------:R-:W-:Y:S01]  /*3830*/  HFMA2 R9, -RZ, RZ, -1.75, 0 ;  /* 0xbf000000ff097431 */ /* 0x000fe200000001ff */
[----:B------:R-:W-:Y:S02]  /*3840*/  MOV R8, R159 ;  /* 0x0000009f00087202 */ /* 0x000fe40000000f00 */
[----:B------:R-:W-:-:S07]  /*3850*/  MOV R126, 0x3870 ;  /* 0x00003870007e7802 */ /* 0x000fce0000000f00 */
[----:B-----5:R-:W-:Y:S05]  /*3860*/  CALL.REL.NOINC `($__internal_4_$__cuda_sm3x_div_rn_noftz_f32_slowpath) ;  /* 0x00000090002c7944 */ /* 0x020fea0003c00000 */
[----:B------:R-:W-:-:S07]  /*3870*/  MOV R140, R8 ;  /* 0x00000008008c7202 */ /* 0x000fce0000000f00 */
.L_x_126:
[----:B------:R-:W-:Y:S05]  /*3880*/  BSYNC.RECONVERGENT B3 ;  /* 0x0000000000037941 */ /* 0x000fea0003800200 */
.L_x_125:
[----:B------:R-:W-:Y:S01]  /*3890*/  IADD3 R8, PT, PT, R120, 0x1800000, RZ ;  /* 0x0180000078087810 */ /* 0x000fe20007ffe0ff */
[----:B------:R-:W-:Y:S03]  /*38a0*/  BSSY.RECONVERGENT B0, `(.L_x_127) ;  /* 0x000000c000007945 */ /* 0x000fe60003800200 */
[----:B------:R-:W-:-:S04]  /*38b0*/  LOP3.LUT R8, R8, 0x7f800000, RZ, 0xc0, !PT ;  /* 0x7f80000008087812 */ /* 0x000fc800078ec0ff */
[----:B------:R-:W-:-:S13]  /*38c0*/  ISETP.GT.U32.AND P0, PT, R8, 0x1ffffff, PT ;  /* 0x01ffffff0800780c */ /* 0x000fda0003f04070 */
[----:B------:R-:W-:Y:S05]  /*38d0*/  @P0 BRA `(.L_x_128) ;  /* 0x0000000000100947 */ /* 0x000fea0003800000 */
[----:B------:R-:W-:-:S07]  /*38e0*/  MOV R126, 0x3900 ;  /* 0x00003900007e7802 */ /* 0x000fce0000000f00 */
[----:B-----5:R-:W-:Y:S05]  /*38f0*/  CALL.REL.NOINC `($__internal_2_$__cuda_sm20_rcp_rn_f32_slowpath) ;  /* 0x0000008800d87944 */ /* 0x020fea0003c00000 */
[----:B------:R-:W-:Y:S01]  /*3900*/  MOV R142, R143 ;  /* 0x0000008f008e7202 */ /* 0x000fe20000000f00 */
[----:B------:R-:W-:Y:S06]  /*3910*/  BRA `(.L_x_129) ;  /* 0x0000000000107947 */ /* 0x000fec0003800000 */
.L_x_128:
[----:B------:R-:W0:Y:S02]  /*3920*/  MUFU.RCP R9, R120 ;  /* 0x0000007800097308 */ /* 0x000e240000001000 */
[----:B0-----:R-:W-:-:S04]  /*3930*/  FFMA R8, R9, R120, -1 ;  /* 0xbf80000009087423 */ /* 0x001fc80000000078 */
[----:B------:R-:W-:-:S04]  /*3940*/  FADD.FTZ R8, -R8, -RZ ;  /* 0x800000ff08087221 */ /* 0x000fc80000010100 */
[----:B------:R-:W-:-:S07]  /*3950*/  FFMA R142, R9, R8, R9 ;  /* 0x00000008098e7223 */ /* 0x000fce0000000009 */
.L_x_129:
[----:B------:R-:W-:Y:S05]  /*3960*/  BSYNC.RECONVERGENT B0 ;  /* 0x0000000000007941 */ /* 0x000fea0003800200 */
.L_x_127:
[----:B------:R-:W-:Y:S01]  /*3970*/  FMUL R126, R120, R120 ;  /* 0x00000078787e7220 */ /* 0x000fe20000400000 */
[----:B------:R-:W-:Y:S01]  /*3980*/  FFMA R9, R139, R140, RZ ;  /* 0x0000008c8b097223 */ /* 0x000fe200000000ff */
[----:B------:R-:W-:Y:S01]  /*3990*/  BSSY.RECONVERGENT B3, `(.L_x_130) ;  /* 0x000000f000037945 */ /* 0x000fe20003800200 */
[----:B------:R-:W-:Y:S01]  /*39a0*/  FMUL R140, R105, R142 ;  /* 0x0000008e698c7220 */ /* 0x000fe20000400000 */
[----:B------:R-:W0:Y:S08]  /*39b0*/  MUFU.RCP R8, R126 ;  /* 0x0000007e00087308 */ /* 0x000e300000001000 */
[----:B------:R-:W1:Y:S01]  /*39c0*/  FCHK P0, R9, R126 ;  /* 0x0000007e09007302 */ /* 0x000e620000000000 */
[----:B0-----:R-:W-:-:S04]  /*39d0*/  FFMA R141, -R126, R8, 1 ;  /* 0x3f8000007e8d7423 */ /* 0x001fc80000000108 */
[----:B------:R-:W-:-:S04]  /*39e0*/  FFMA R8, R8, R141, R8 ;  /* 0x0000008d08087223 */ /* 0x000fc80000000008 */
[----:B------:R-:W-:-:S04]  /*39f0*/  FFMA R139, R9, R8, RZ ;  /* 0x00000008098b7223 */ /* 0x000fc800000000ff */
[----:B------:R-:W-:-:S04]  /*3a00*/  FFMA R120, -R126, R139, R9 ;  /* 0x0000008b7e787223 */ /* 0x000fc80000000109 */
[----:B------:R-:W-:Y:S01]  /*3a10*/  FFMA R8, R8, R120, R139 ;  /* 0x0000007808087223 */ /* 0x000fe2000000008b */
[-C--:B------:R-:W-:Y:S01]  /*3a20*/  FMUL R139, R121, R142.reuse ;  /* 0x0000008e798b7220 */ /* 0x080fe20000400000 */
[----:B------:R-:W-:Y:S01]  /*3a30*/  FMUL R120, R144, R142 ;  /* 0x0000008e90787220 */ /* 0x000fe20000400000 */
[----:B-1----:R-:W-:Y:S06]  /*3a40*/  @!P0 BRA `(.L_x_131) ;  /* 0x00000000000c8947 */ /* 0x002fec0003800000 */
[----:B------:R-:W-:Y:S02]  /*3a50*/  MOV R8, R126 ;  /* 0x0000007e00087202 */ /* 0x000fe40000000f00 */
[----:B------:R-:W-:-:S07]  /*3a60*/  MOV R126, 0x3a80 ;  /* 0x00003a80007e7802 */ /* 0x000fce0000000f00 */
[----:B-----5:R-:W-:Y:S05]  /*3a70*/  CALL.REL.NOINC `($__internal_4_$__cuda_sm3x_div_rn_noftz_f32_slowpath) ;  /* 0x0000008c00a87944 */ /* 0x020fea0003c00000 */
.L_x_131:
[----:B------:R-:W-:Y:S05]  /*3a80*/  BSYNC.RECONVERGENT B3 ;  /* 0x0000000000037941 */ /* 0x000fea0003800200 */
.L_x_130:
[-C--:B------:R-:W-:Y:S01]  /*3a90*/  FMUL R121, R121, R8.reuse ;  /* 0x0000000879797220 */ /* 0x080fe20000400000 */
[-C--:B------:R-:W-:Y:S01]  /*3aa0*/  FMUL R9, R105, R8.reuse ;  /* 0x0000000869097220 */ /* 0x080fe20000400000 */
[----:B------:R-:W-:Y:S01]  /*3ab0*/  FMUL R144, R144, R8 ;  /* 0x0000000890907220 */ /* 0x000fe20000400000 */
[----:B------:R-:W-:Y:S01]  /*3ac0*/  FMUL R105, R110, 0.28209480643272399902 ;  /* 0x3e906ebb6e697820 */ /* 0x000fe20000400000 */
[-C--:B------:R-:W-:Y:S01]  /*3ad0*/  FFMA R8, R112, R142.reuse, R121 ;  /* 0x0000008e70087223 */ /* 0x080fe20000000079 */
[----:B------:R-:W-:Y:S01]  /*3ae0*/  FMUL R110, R109, 0.28209480643272399902 ;  /* 0x3e906ebb6d6e7820 */ /* 0x000fe20000400000 */
[-C--:B------:R-:W-:Y:S01]  /*3af0*/  FFMA R9, R0, R142.reuse, R9 ;  /* 0x0000008e00097223 */ /* 0x080fe20000000009 */
[----:B------:R-:W-:Y:S01]  /*3b00*/  FFMA R121, R111, R142, R144 ;  /* 0x0000008e6f797223 */ /* 0x000fe20000000090 */
[----:B------:R-:W-:Y:S01]  /*3b10*/  FMUL R109, R108, 0.28209480643272399902 ;  /* 0x3e906ebb6c6d7820 */ /* 0x000fe20000400000 */
[----:B------:R-:W-:Y:S01]  /*3b20*/  FMUL R107, R107, 0.28209480643272399902 ;  /* 0x3e906ebb6b6b7820 */ /* 0x000fe20000400000 */
[----:B------:R-:W-:Y:S01]  /*3b30*/  FMUL R106, R106, 0.28209480643272399902 ;  /* 0x3e906ebb6a6a7820 */ /* 0x000fe20000400000 */
[----:B------:R-:W-:Y:S01]  /*3b40*/  FMUL R104, R104, 0.28209480643272399902 ;  /* 0x3e906ebb68687820 */ /* 0x000fe20000400000 */
[----:B------:R-:W-:Y:S06]  /*3b50*/  BRA.U !UP0, `(.L_x_132) ;  /* 0x0000001108487547 */ /* 0x000fec000b800000 */
[----:B------:R-:W0:Y:S01]  /*3b60*/  LDCU UR4, c[0x0][0x578] ;  /* 0x0000af00ff0477ac */ /* 0x000e220008000800 */
[----:B------:R-:W-:Y:S01]  /*3b70*/  FMUL R108, R139, 0.48860251903533935547 ;  /* 0x3efa2a1c8b6c7820 */ /* 0x000fe20000400000 */
[----:B------:R-:W-:-:S03]  /*3b80*/  FMUL R143, R8, 0.48860251903533935547 ;  /* 0x3efa2a1c088f7820 */ /* 0x000fc60000400000 */
[C---:B------:R-:W-:Y:S01]  /*3b90*/  FMUL R126, R108.reuse, R27 ;  /* 0x0000001b6c7e7220 */ /* 0x040fe20000400000 */
[C---:B------:R-:W-:Y:S01]  /*3ba0*/  FFMA R105, -R108.reuse, R18, R105 ;  /* 0x000000126c697223 */ /* 0x040fe20000000169 */
[C---:B------:R-:W-:Y:S01]  /*3bb0*/  FMUL R26, R108.reuse, R26 ;  /* 0x0000001a6c1a7220 */ /* 0x040fe20000400000 */
[----:B------:R-:W-:Y:S01]  /*3bc0*/  FMUL R25, R108, R25 ;  /* 0x000000196c197220 */ /* 0x000fe20000400000 */
[C---:B------:R-:W-:Y:S01]  /*3bd0*/  FFMA R126, R143.reuse, R18, R126 ;  /* 0x000000128f7e7223 */ /* 0x040fe2000000007e */
[----:B------:R-:W-:Y:S01]  /*3be0*/  FMUL R18, R120, 0.48860251903533935547 ;  /* 0x3efa2a1c78127820 */ /* 0x000fe20000400000 */
[CC--:B------:R-:W-:Y:S01]  /*3bf0*/  FFMA R141, -R108.reuse, R17.reuse, R110 ;  /* 0x000000116c8d7223 */ /* 0x0c0fe2000000016e */
[----:B------:R-:W-:Y:S01]  /*3c00*/  FFMA R17, R143, R17, R26 ;  /* 0x000000118f117223 */ /* 0x000fe2000000001a */
[----:B------:R-:W-:Y:S01]  /*3c10*/  FFMA R110, -R108, R16, R109 ;  /* 0x000000106c6e7223 */ /* 0x000fe2000000016d */
[----:B------:R-:W-:Y:S01]  /*3c20*/  FMUL R26, R121, 0.48860251903533935547 ;  /* 0x3efa2a1c791a7820 */ /* 0x000fe20000400000 */
[C---:B------:R-:W-:Y:S01]  /*3c30*/  FMUL R27, R18.reuse, R24 ;  /* 0x00000018121b7220 */ /* 0x040fe20000400000 */
[----:B------:R-:W-:Y:S01]  /*3c40*/  FFMA R25, R143, R16, R25 ;  /* 0x000000108f197223 */ /* 0x000fe20000000019 */
[----:B------:R-:W-:Y:S01]  /*3c50*/  FMUL R23, R18, R23 ;  /* 0x0000001712177220 */ /* 0x000fe20000400000 */
[----:B------:R-:W-:Y:S01]  /*3c60*/  FMUL R109, R140, 0.48860251903533935547 ;  /* 0x3efa2a1c8c6d7820 */ /* 0x000fe20000400000 */
[C---:B------:R-:W-:Y:S01]  /*3c70*/  FMUL R143, R18.reuse, R22 ;  /* 0x00000016128f7220 */ /* 0x040fe20000400000 */
[----:B0-----:R-:W-:Y:S01]  /*3c80*/  UISETP.NE.AND UP1, UPT, UR4, 0x1, UPT ;  /* 0x000000010400788c */ /* 0x001fe2000bf25270 */
[CC--:B------:R-:W-:Y:S01]  /*3c90*/  FFMA R16, R18.reuse, R15.reuse, R105 ;  /* 0x0000000f12107223 */ /* 0x0c0fe20000000069 */
[-C--:B------:R-:W-:Y:S01]  /*3ca0*/  FFMA R22, R18, R14.reuse, R141 ;  /* 0x0000000e12167223 */ /* 0x080fe2000000008d */
[C---:B------:R-:W-:Y:S01]  /*3cb0*/  FFMA R27, R26.reuse, R15, R27 ;  /* 0x0000000f1a1b7223 */ /* 0x040fe2000000001b */
[C---:B------:R-:W-:Y:S01]  /*3cc0*/  FFMA R14, R26.reuse, R14, R23 ;  /* 0x0000000e1a0e7223 */ /* 0x040fe20000000017 */
[----:B------:R-:W-:Y:S01]  /*3cd0*/  FMUL R15, R9, 0.48860251903533935547 ;  /* 0x3efa2a1c090f7820 */ /* 0x000fe20000400000 */
[C---:B------:R-:W-:Y:S01]  /*3ce0*/  FMUL R20, R109.reuse, R20 ;  /* 0x000000146d147220 */ /* 0x040fe20000400000 */
[C---:B------:R-:W-:Y:S01]  /*3cf0*/  FMUL R24, R109.reuse, R21 ;  /* 0x000000156d187220 */ /* 0x040fe20000400000 */
[----:B------:R-:W-:Y:S01]  /*3d00*/  FMUL R19, R109, R19 ;  /* 0x000000136d137220 */ /* 0x000fe20000400000 */
[-C--:B------:R-:W-:Y:S01]  /*3d10*/  FFMA R26, R26, R13.reuse, R143 ;  /* 0x0000000d1a1a7223 */ /* 0x080fe2000000008f */
[----:B------:R-:W-:Y:S01]  /*3d20*/  FADD R126, R107, -R126 ;  /* 0x8000007e6b7e7221 */ /* 0x000fe20000000000 */
[----:B------:R-:W-:Y:S01]  /*3d30*/  FADD R17, R106, -R17 ;  /* 0x800000116a117221 */ /* 0x000fe20000000000 */
[----:B------:R-:W-:Y:S01]  /*3d40*/  FADD R25, R104, -R25 ;  /* 0x8000001968197221 */ /* 0x000fe20000000000 */
[----:B------:R-:W-:Y:S01]  /*3d50*/  FFMA R18, R18, R13, R110 ;  /* 0x0000000d12127223 */ /* 0x000fe2000000006e */
[CC--:B------:R-:W-:Y:S01]  /*3d60*/  FFMA R13, R15.reuse, R11.reuse, R20 ;  /* 0x0000000b0f0d7223 */ /* 0x0c0fe20000000014 */
[C---:B------:R-:W-:Y:S01]  /*3d70*/  FFMA R24, R15.reuse, R12, R24 ;  /* 0x0000000c0f187223 */ /* 0x040fe20000000018 */
[----:B------:R-:W-:Y:S01]  /*3d80*/  FFMA R20, R15, R10, R19 ;  /* 0x0000000a0f147223 */ /* 0x000fe20000000013 */
[----:B------:R-:W-:Y:S01]  /*3d90*/  FADD R27, R126, R27 ;  /* 0x0000001b7e1b7221 */ /* 0x000fe20000000000 */
[----:B------:R-:W-:Y:S01]  /*3da0*/  FADD R14, R17, R14 ;  /* 0x0000000e110e7221 */ /* 0x000fe20000000000 */
[----:B------:R-:W-:Y:S01]  /*3db0*/  FADD R25, R25, R26 ;  /* 0x0000001a19197221 */ /* 0x000fe20000000000 */
[C---:B------:R-:W-:Y:S01]  /*3dc0*/  FFMA R105, -R109.reuse, R12, R16 ;  /* 0x0000000c6d697223 */ /* 0x040fe20000000110 */
[C---:B------:R-:W-:Y:S01]  /*3dd0*/  FFMA R110, -R109.reuse, R11, R22 ;  /* 0x0000000b6d6e7223 */ /* 0x040fe20000000116 */
[----:B------:R-:W-:Y:S01]  /*3de0*/  FFMA R109, -R109, R10, R18 ;  /* 0x0000000a6d6d7223 */ /* 0x000fe20000000112 */
[----:B------:R-:W-:Y:S01]  /*3df0*/  FADD R107, R27, -R24 ;  /* 0x800000181b6b7221 */ /* 0x000fe20000000000 */
[----:B------:R-:W-:Y:S01]  /*3e00*/  FADD R106, R14, -R13 ;  /* 0x8000000d0e6a7221 */ /* 0x000fe20000000000 */
[----:B------:R-:W-:Y:S01]  /*3e10*/  FADD R104, R25, -R20 ;  /* 0x8000001419687221 */ /* 0x000fe20000000000 */
[----:B------:R-:W-:Y:S06]  /*3e20*/  BRA.U !UP1, `(.L_x_132) ;  /* 0x0000000d09947547 */ /* 0x000fec000b800000 */
[C---:B------:R-:W-:Y:S01]  /*3e30*/  FMUL R10, R140.reuse, R139 ;  /* 0x0000008b8c0a7220 */ /* 0x040fe20000400000 */
[C---:B------:R-:W-:Y:S01]  /*3e40*/  FMUL R12, R140.reuse, R8 ;  /* 0x000000088c0c7220 */ /* 0x040fe20000400000 */
[CC--:B------:R-:W-:Y:S01]  /*3e50*/  FMUL R15, R139.reuse, R121.reuse ;  /* 0x000000798b0f7220 */ /* 0x0c0fe20000400000 */
[----:B------:R-:W-:Y:S01]  /*3e60*/  FMUL R17, R140, R121 ;  /* 0x000000798c117220 */ /* 0x000fe20000400000 */
[----:B------:R-:W-:Y:S01]  /*3e70*/  FMUL R14, R10, 1.0925484895706176758 ;  /* 0x3f8bd8a10a0e7820 */ /* 0x000fe20000400000 */
[C---:B------:R-:W-:Y:S01]  /*3e80*/  FFMA R11, R139.reuse, R9, R12 ;  /* 0x000000098b0b7223 */ /* 0x040fe2000000000c */
[----:B------:R-:W-:Y:S01]  /*3e90*/  FMUL R12, R139, R120 ;  /* 0x000000788b0c7220 */ /* 0x000fe20000400000 */
[----:B------:R-:W-:Y:S01]  /*3ea0*/  FFMA R15, R120, R8, R15 ;  /* 0x00000008780f7223 */ /* 0x000fe2000000000f */
[C---:B------:R-:W-:Y:S01]  /*3eb0*/  FFMA R16, R14.reuse, R63, R105 ;  /* 0x0000003f0e107223 */ /* 0x040fe20000000069 */
[C---:B------:R-:W-:Y:S01]  /*3ec0*/  FFMA R110, R14.reuse, R62, R110 ;  /* 0x0000003e0e6e7223 */ /* 0x040fe2000000006e */
[C---:B------:R-:W-:Y:S01]  /*3ed0*/  FMUL R103, R14.reuse, R103 ;  /* 0x000000670e677220 */ /* 0x040fe20000400000 */
[----:B------:R-:W-:Y:S01]  /*3ee0*/  FMUL R18, R11, 1.0925484895706176758 ;  /* 0x3f8bd8a10b127820 */ /* 0x000fe20000400000 */
[C---:B------:R-:W-:Y:S01]  /*3ef0*/  FFMA R109, R14.reuse, R61, R109 ;  /* 0x0000003d0e6d7223 */ /* 0x040fe2000000006d */
[C---:B------:R-:W-:Y:S01]  /*3f00*/  FMUL R13, R14.reuse, R102 ;  /* 0x000000660e0d7220 */ /* 0x040fe20000400000 */
[----:B------:R-:W-:Y:S01]  /*3f10*/  FMUL R14, R14, R101 ;  /* 0x000000650e0e7220 */ /* 0x000fe20000400000 */
[C---:B------:R-:W-:Y:S01]  /*3f20*/  FFMA R20, R18.reuse, R63, R103 ;  /* 0x0000003f12147223 */ /* 0x040fe20000000067 */
[----:B------:R-:W-:Y:S01]  /*3f30*/  FMUL R15, R15, -1.0925484895706176758 ;  /* 0xbf8bd8a10f0f7820 */ /* 0x000fe20000400000 */
[C---:B------:R-:W-:Y:S01]  /*3f40*/  FFMA R21, R18.reuse, R62, R13 ;  /* 0x0000003e12157223 */ /* 0x040fe2000000000d */
[----:B------:R-:W-:Y:S01]  /*3f50*/  FFMA R61, R18, R61, R14 ;  /* 0x0000003d123d7223 */ /* 0x000fe2000000000e */
[----:B------:R-:W-:Y:S01]  /*3f60*/  FMUL R13, R12, -1.0925484895706176758 ;  /* 0xbf8bd8a10c0d7820 */ /* 0x000fe20000400000 */
[----:B------:R-:W-:Y:S01]  /*3f70*/  FMUL R14, R140, R120 ;  /* 0x000000788c0e7220 */ /* 0x000fe20000400000 */
[----:B------:R-:W-:Y:S01]  /*3f80*/  FFMA R17, R120, R9, R17 ;  /* 0x0000000978117223 */ /* 0x000fe20000000011 */
[----:B------:R-:W-:Y:S01]  /*3f90*/  FADD R106, R106, R21 ;  /* 0x000000156a6a7221 */ /* 0x000fe20000000000 */
[C---:B------:R-:W-:Y:S01]  /*3fa0*/  FMUL R100, R13.reuse, R100 ;  /* 0x000000640d647220 */ /* 0x040fe20000400000 */
[C---:B------:R-:W-:Y:S01]  /*3fb0*/  FMUL R18, R13.reuse, R99 ;  /* 0x000000630d127220 */ /* 0x040fe20000400000 */
[C---:B------:R-:W-:Y:S01]  /*3fc0*/  FMUL R98, R13.reuse, R98 ;  /* 0x000000620d627220 */ /* 0x040fe20000400000 */
[C---:B------:R-:W-:Y:S01]  /*3fd0*/  FFMA R16, R13.reuse, R60, R16 ;  /* 0x0000003c0d107223 */ /* 0x040fe20000000010 */
[CC--:B------:R-:W-:Y:S01]  /*3fe0*/  FFMA R19, R13.reuse, R59.reuse, R110 ;  /* 0x0000003b0d137223 */ /* 0x0c0fe2000000006e */
[----:B------:R-:W-:Y:S01]  /*3ff0*/  FFMA R12, R13, R58, R109 ;  /* 0x0000003a0d0c7223 */ /* 0x000fe2000000006d */
[----:B------:R-:W-:Y:S01]  /*4000*/  FMUL R13, R14, -1.0925484895706176758 ;  /* 0xbf8bd8a10e0d7820 */ /* 0x000fe20000400000 */
[----:B------:R-:W-:Y:S01]  /*4010*/  FFMA R99, R15, R59, R18 ;  /* 0x0000003b0f637223 */ /* 0x000fe20000000012 */
[----:B------:R-:W-:Y:S01]  /*4020*/  FMUL R17, R17, -1.0925484895706176758 ;  /* 0xbf8bd8a111117820 */ /* 0x000fe20000400000 */
[----:B------:R-:W-:Y:S01]  /*4030*/  FFMA R100, R15, R60, R100 ;  /* 0x0000003c0f647223 */ /* 0x000fe20000000064 */
[C---:B------:R-:W-:Y:S01]  /*4040*/  FMUL R18, R13.reuse, R93 ;  /* 0x0000005d0d127220 */ /* 0x040fe20000400000 */
[----:B------:R-:W-:Y:S01]  /*4050*/  FMUL R14, R13, R94 ;  /* 0x0000005e0d0e7220 */ /* 0x000fe20000400000 */
[----:B------:R-:W-:Y:S01]  /*4060*/  FFMA R93, R15, R58, R98 ;  /* 0x0000003a0f5d7223 */ /* 0x000fe20000000062 */
[----:B------:R-:W-:Y:S01]  /*4070*/  FMUL R23, R13, R92 ;  /* 0x0000005c0d177220 */ /* 0x000fe20000400000 */
[----:B------:R-:W-:Y:S01]  /*4080*/  FFMA R15, R17, R53, R18 ;  /* 0x00000035110f7223 */ /* 0x000fe20000000012 */
[C---:B------:R-:W-:Y:S01]  /*4090*/  FMUL R25, R140.reuse, R9 ;  /* 0x000000098c197220 */ /* 0x040fe20000400000 */
[C---:B------:R-:W-:Y:S01]  /*40a0*/  FMUL R18, R140.reuse, R140 ;  /* 0x0000008c8c127220 */ /* 0x040fe20000400000 */
[C---:B------:R-:W-:Y:S01]  /*40b0*/  FMUL R21, R139.reuse, R139 ;  /* 0x0000008b8b157220 */ /* 0x040fe20000400000 */
[----:B------:R-:W-:Y:S01]  /*40c0*/  FMUL R24, R139, R8 ;  /* 0x000000088b187220 */ /* 0x000fe20000400000 */
[C---:B------:R-:W-:Y:S01]  /*40d0*/  FFMA R14, R17.reuse, R54, R14 ;  /* 0x00000036110e7223 */ /* 0x040fe2000000000e */
[----:B------:R-:W-:Y:S01]  /*40e0*/  FFMA R17, R17, R52, R23 ;  /* 0x0000003411117223 */ /* 0x000fe20000000017 */
[----:B------:R-:W-:Y:S01]  /*40f0*/  FADD R107, R107, R20 ;  /* 0x000000146b6b7221 */ /* 0x000fe20000000000 */
[----:B------:R-:W-:Y:S01]  /*4100*/  FFMA R22, R140, R9, R25 ;  /* 0x000000098c167223 */ /* 0x000fe20000000019 */
[----:B------:R-:W-:Y:S01]  /*4110*/  FADD R104, R104, R61 ;  /* 0x0000003d68687221 */ /* 0x000fe20000000000 */
[----:B------:R-:W-:Y:S01]  /*4120*/  FMUL R23, R120, R120 ;  /* 0x0000007878177220 */ /* 0x000fe20000400000 */
[----:B------:R-:W-:Y:S01]  /*4130*/  FADD R20, R18, -R21 ;  /* 0x8000001512147221 */ /* 0x000fe20000000000 */
[----:B------:R-:W-:Y:S01]  /*4140*/  FFMA R25, R139, R8, R24 ;  /* 0x000000088b197223 */ /* 0x000fe20000000018 */
[-C--:B------:R-:W-:Y:S01]  /*4150*/  FMUL R61, R120, R121.reuse ;  /* 0x00000079783d7220 */ /* 0x080fe20000400000 */
[----:B------:R-:W-:Y:S01]  /*4160*/  FADD R27, R23, R23 ;  /* 0x00000017171b7221 */ /* 0x000fe20000000000 */
[----:B------:R-:W-:Y:S01]  /*4170*/  FMUL R58, R20, 0.54627424478530883789 ;  /* 0x3f0bd8a1143a7820 */ /* 0x000fe20000400000 */
[----:B------:R-:W-:Y:S01]  /*4180*/  FADD R24, R22, -R25 ;  /* 0x8000001916187221 */ /* 0x000fe20000000000 */
[----:B------:R-:W-:Y:S01]  /*4190*/  FFMA R61, R120, R121, R61 ;  /* 0x00000079783d7223 */ /* 0x000fe2000000003d */
[----:B------:R-:W-:Y:S01]  /*41a0*/  FADD R26, -R18, R27 ;  /* 0x0000001b121a7221 */ /* 0x000fe20000000100 */
[----:B------:R-:W-:Y:S01]  /*41b0*/  FMUL R91, R58, R91 ;  /* 0x0000005b3a5b7220 */ /* 0x000fe20000400000 */
[----:B------:R-:W-:Y:S01]  /*41c0*/  FMUL R60, R24, 0.54627424478530883789 ;  /* 0x3f0bd8a1183c7820 */ /* 0x000fe20000400000 */
[C---:B------:R-:W-:Y:S01]  /*41d0*/  FMUL R63, R58.reuse, R90 ;  /* 0x0000005a3a3f7220 */ /* 0x040fe20000400000 */
[----:B------:R-:W-:Y:S01]  /*41e0*/  FMUL R62, R58, R89 ;  /* 0x000000593a3e7220 */ /* 0x000fe20000400000 */
[----:B------:R-:W-:Y:S01]  /*41f0*/  FADD R59, R61, R61 ;  /* 0x0000003d3d3b7221 */ /* 0x000fe20000000000 */
[----:B------:R-:W-:Y:S01]  /*4200*/  FADD R26, -R21, R26 ;  /* 0x0000001a151a7221 */ /* 0x000fe20000000100 */
[C---:B------:R-:W-:Y:S01]  /*4210*/  FFMA R91, R60.reuse, R51, R91 ;  /* 0x000000333c5b7223 */ /* 0x040fe2000000005b */
[C---:B------:R-:W-:Y:S01]  /*4220*/  FFMA R90, R60.reuse, R50, R63 ;  /* 0x000000323c5a7223 */ /* 0x040fe2000000003f */
[----:B------:R-:W-:Y:S01]  /*4230*/  FFMA R62, R60, R49, R62 ;  /* 0x000000313c3e7223 */ /* 0x000fe2000000003e */
[----:B------:R-:W-:Y:S01]  /*4240*/  FADD R60, -R22, R59 ;  /* 0x0000003b163c7221 */ /* 0x000fe20000000100 */
[----:B------:R-:W-:Y:S01]  /*4250*/  FMUL R63, R26, 0.3153915703296661377 ;  /* 0x3ea17b011a3f7820 */ /* 0x000fe20000400000 */
[----:B------:R-:W-:Y:S01]  /*4260*/  FADD R100, R107, R100 ;  /* 0x000000646b647221 */ /* 0x000fe20000000000 */
[----:B------:R-:W-:Y:S01]  /*4270*/  FADD R99, R106, R99 ;  /* 0x000000636a637221 */ /* 0x000fe20000000000 */
[----:B------:R-:W-:Y:S01]  /*4280*/  FADD R60, -R25, R60 ;  /* 0x0000003c193c7221 */ /* 0x000fe20000000100 */
[C---:B------:R-:W-:Y:S01]  /*4290*/  FFMA R26, R63.reuse, R56, R19 ;  /* 0x000000383f1a7223 */ /* 0x040fe20000000013 */
[C---:B------:R-:W-:Y:S01]  /*42a0*/  FMUL R97, R63.reuse, R97 ;  /* 0x000000613f617220 */ /* 0x040fe20000400000 */
[C---:B------:R-:W-:Y:S01]  /*42b0*/  FMUL R19, R63.reuse, R96 ;  /* 0x000000603f137220 */ /* 0x040fe20000400000 */
[----:B------:R-:W-:Y:S01]  /*42c0*/  FMUL R60, R60, 0.3153915703296661377 ;  /* 0x3ea17b013c3c7820 */ /* 0x000fe20000400000 */
[C---:B------:R-:W-:Y:S01]  /*42d0*/  FMUL R95, R63.reuse, R95 ;  /* 0x0000005f3f5f7220 */ /* 0x040fe20000400000 */
[----:B------:R-:W-:Y:S01]  /*42e0*/  FADD R93, R104, R93 ;  /* 0x0000005d685d7221 */ /* 0x000fe20000000000 */
[----:B------:R-:W-:Y:S01]  /*42f0*/  UISETP.GE.U32.AND UP1, UPT, UR4, 0x3, UPT ;  /* 0x000000030400788c */ /* 0x000fe2000bf26070 */
[C---:B------:R-:W-:Y:S01]  /*4300*/  FFMA R97, R60.reuse, R57, R97 ;  /* 0x000000393c617223 */ /* 0x040fe20000000061 */
[C---:B------:R-:W-:Y:S01]  /*4310*/  FFMA R56, R60.reuse, R56, R19 ;  /* 0x000000383c387223 */ /* 0x040fe20000000013 */
[----:B------:R-:W-:Y:S01]  /*4320*/  FFMA R60, R60, R55, R95 ;  /* 0x000000373c3c7223 */ /* 0x000fe2000000005f */
[C---:B------:R-:W-:Y:S01]  /*4330*/  FFMA R16, R63.reuse, R57, R16 ;  /* 0x000000393f107223 */ /* 0x040fe20000000010 */
[----:B------:R-:W-:Y:S01]  /*4340*/  FFMA R63, R63, R55, R12 ;  /* 0x000000373f3f7223 */ /* 0x000fe2000000000c */
[----:B------:R-:W-:Y:S01]  /*4350*/  FADD R97, R100, R97 ;  /* 0x0000006164617221 */ /* 0x000fe20000000000 */
[----:B------:R-:W-:Y:S01]  /*4360*/  FADD R56, R99, R56 ;  /* 0x0000003863387221 */ /* 0x000fe20000000000 */
[----:B------:R-:W-:Y:S01]  /*4370*/  FADD R60, R93, R60 ;  /* 0x0000003c5d3c7221 */ /* 0x000fe20000000000 */
[C---:B------:R-:W-:Y:S01]  /*4380*/  FFMA R105, R13.reuse, R54, R16 ;  /* 0x000000360d697223 */ /* 0x040fe20000000010 */
        /* <DEDUP_REMOVED lines=11> */
[----:B------:R-:W-:Y:S06]  /*4440*/  BRA.U !UP1, `(.L_x_132) ;  /* 0x00000009090c7547 */ /* 0x000fec000b800000 */
[--C-:B------:R-:W-:Y:S01]  /*4450*/  FFMA R12, R23, 4, -R18.reuse ;  /* 0x40800000170c7823 */ /* 0x100fe20000000812 */
[C---:B------:R-:W-:Y:S01]  /*4460*/  FFMA R14, R18.reuse, -3, R27 ;  /* 0xc0400000120e7823 */ /* 0x040fe2000000001b */
[----:B------:R-:W-:Y:S01]  /*4470*/  FFMA R13, R18, 3, -R21 ;  /* 0x40400000120d7823 */ /* 0x000fe20000000815 */
[C---:B------:R-:W-:Y:S01]  /*4480*/  FFMA R26, R21.reuse, -3, R18 ;  /* 0xc0400000151a7823 */ /* 0x040fe20000000012 */
[----:B------:R-:W-:Y:S01]  /*4490*/  FMUL R18, R8, -0.59004360437393188477 ;  /* 0xbf170d1908127820 */ /* 0x000fe20000400000 */
[----:B------:R-:W-:Y:S01]  /*44a0*/  FADD R16, -R21, R12 ;  /* 0x0000000c15107221 */ /* 0x000fe20000000100 */
[C---:B------:R-:W-:Y:S01]  /*44b0*/  FFMA R17, R22.reuse, 3, -R25 ;  /* 0x4040000016117823 */ /* 0x040fe20000000819 */
[----:B------:R-:W-:Y:S01]  /*44c0*/  FMUL R12, R139, -0.59004360437393188477 ;  /* 0xbf170d198b0c7820 */ /* 0x000fe20000400000 */
[----:B------:R-:W-:Y:S01]  /*44d0*/  FMUL R15, R13, R18 ;  /* 0x000000120d0f7220 */ /* 0x000fe20000400000 */
[----:B------:R-:W-:Y:S01]  /*44e0*/  FFMA R21, R21, -3, R14 ;  /* 0xc040000015157823 */ /* 0x000fe2000000000e */
[----:B------:R-:W-:Y:S01]  /*44f0*/  FFMA R14, R61, 4, -R22 ;  /* 0x408000003d0e7823 */ /* 0x000fe20000000816 */
[----:B------:R-:W-:Y:S01]  /*4500*/  FFMA R50, R22, -3, R59 ;  /* 0xc040000016327823 */ /* 0x000fe2000000003b */
[C---:B------:R-:W-:Y:S01]  /*4510*/  FFMA R15, R12.reuse, R17, R15 ;  /* 0x000000110c0f7223 */ /* 0x040fe2000000000f */
[----:B------:R-:W-:Y:S01]  /*4520*/  FMUL R17, R11, 2.8906114101409912109 ;  /* 0x4038ffc70b117820 */ /* 0x000fe20000400000 */
[C---:B------:R-:W-:Y:S01]  /*4530*/  FADD R18, -R25.reuse, R14 ;  /* 0x0000000e19127221 */ /* 0x040fe20000000100 */
[----:B------:R-:W-:Y:S01]  /*4540*/  FFMA R49, R25, -3, R22 ;  /* 0xc040000019317823 */ /* 0x000fe20000000016 */
[----:B------:R-:W-:Y:S01]  /*4550*/  FMUL R14, R12, R13 ;  /* 0x0000000d0c0e7220 */ /* 0x000fe20000400000 */
[----:B------:R-:W-:Y:S01]  /*4560*/  FMUL R11, R120, 1.4453057050704956055 ;  /* 0x3fb8ffc7780b7820 */ /* 0x000fe20000400000 */
[----:B------:R-:W-:Y:S01]  /*4570*/  FMUL R12, R10, 2.8906114101409912109 ;  /* 0x4038ffc70a0c7820 */ /* 0x000fe20000400000 */
[----:B------:R-:W-:Y:S01]  /*4580*/  FMUL R27, R9, -0.59004360437393188477 ;  /* 0xbf170d19091b7820 */ /* 0x000fe20000400000 */
[----:B------:R-:W-:Y:S01]  /*4590*/  FMUL R22, R120, R17 ;  /* 0x0000001178167220 */ /* 0x000fe20000400000 */
[----:B------:R-:W-:Y:S01]  /*45a0*/  FMUL R23, R24, R11 ;  /* 0x0000000b18177220 */ /* 0x000fe20000400000 */
[----:B------:R-:W-:Y:S01]  /*45b0*/  FMUL R13, R140, -0.59004360437393188477 ;  /* 0xbf170d198c0d7820 */ /* 0x000fe20000400000 */
[C---:B------:R-:W-:Y:S01]  /*45c0*/  FMUL R19, R121.reuse, 1.4453057050704956055 ;  /* 0x3fb8ffc779137820 */ /* 0x040fe20000400000 */
[----:B------:R-:W-:Y:S01]  /*45d0*/  FMUL R24, R26, R27 ;  /* 0x0000001b1a187220 */ /* 0x000fe20000400000 */
[-C--:B------:R-:W-:Y:S01]  /*45e0*/  FFMA R22, R121, R12.reuse, R22 ;  /* 0x0000000c79167223 */ /* 0x080fe20000000016 */
[C---:B------:R-:W-:Y:S01]  /*45f0*/  FMUL R12, R120.reuse, R12 ;  /* 0x0000000c780c7220 */ /* 0x040fe20000400000 */
[----:B------:R-:W-:Y:S01]  /*4600*/  FFMA R25, R25, -3, R50 ;  /* 0xc040000019197823 */ /* 0x000fe20000000032 */
[----:B------:R-:W-:Y:S01]  /*4610*/  FMUL R120, R120, 0.37317633628845214844 ;  /* 0x3ebf10f878787820 */ /* 0x000fe20000400000 */
[C---:B------:R-:W-:Y:S01]  /*4620*/  FMUL R10, R20.reuse, R11 ;  /* 0x0000000b140a7220 */ /* 0x040fe20000400000 */
[----:B------:R-:W-:Y:S01]  /*4630*/  FFMA R50, R20, R19, R23 ;  /* 0x0000001314327223 */ /* 0x000fe20000000017 */
[C---:B------:R-:W-:Y:S01]  /*4640*/  FMUL R11, R13.reuse, R26 ;  /* 0x0000001a0d0b7220 */ /* 0x040fe20000400000 */
[----:B------:R-:W-:Y:S01]  /*4650*/  FFMA R49, R13, R49, R24 ;  /* 0x000000310d317223 */ /* 0x000fe20000000018 */
[C---:B------:R-:W-:Y:S01]  /*4660*/  FMUL R88, R14.reuse, R88 ;  /* 0x000000580e587220 */ /* 0x040fe20000400000 */
[C---:B------:R-:W-:Y:S01]  /*4670*/  FMUL R20, R14.reuse, R87 ;  /* 0x000000570e147220 */ /* 0x040fe20000400000 */
[C---:B------:R-:W-:Y:S01]  /*4680*/  FMUL R13, R14.reuse, R86 ;  /* 0x000000560e0d7220 */ /* 0x040fe20000400000 */
[C---:B------:R-:W-:Y:S01]  /*4690*/  FFMA R105, R14.reuse, R48, R105 ;  /* 0x000000300e697223 */ /* 0x040fe20000000069 */
[C---:B------:R-:W-:Y:S01]  /*46a0*/  FFMA R27, R14.reuse, R47, R110 ;  /* 0x0000002f0e1b7223 */ /* 0x040fe2000000006e */
[----:B------:R-:W-:Y:S01]  /*46b0*/  FFMA R109, R14, R46, R109 ;  /* 0x0000002e0e6d7223 */ /* 0x000fe2000000006d */
[----:B------:R-:W-:Y:S01]  /*46c0*/  FMUL R14, R121, 0.37317633628845214844 ;  /* 0x3ebf10f8790e7820 */ /* 0x000fe20000400000 */
[----:B------:R-:W-:Y:S01]  /*46d0*/  FMUL R24, R120, R25 ;  /* 0x0000001978187220 */ /* 0x000fe20000400000 */
[----:B------:R-:W-:Y:S01]  /*46e0*/  FMUL R17, R8, -0.45704579353332519531 ;  /* 0xbeea01e808117820 */ /* 0x000fe20000400000 */
[C---:B------:R-:W-:Y:S01]  /*46f0*/  FFMA R88, R15.reuse, R48, R88 ;  /* 0x000000300f587223 */ /* 0x040fe20000000058 */
[----:B------:R-:W-:Y:S01]  /*4700*/  FFMA R47, R15, R47, R20 ;  /* 0x0000002f0f2f7223 */ /* 0x000fe20000000014 */
[----:B------:R-:W-:Y:S01]  /*4710*/  FFMA R24, R21, R14, R24 ;  /* 0x0000000e15187223 */ /* 0x000fe20000000018 */
[----:B------:R-:W-:Y:S01]  /*4720*/  FMUL R9, R9, -0.45704579353332519531 ;  /* 0xbeea01e809097820 */ /* 0x000fe20000400000 */
[----:B------:R-:W-:Y:S01]  /*4730*/  FFMA R15, R15, R46, R13 ;  /* 0x0000002e0f0f7223 */ /* 0x000fe2000000000d */
[----:B------:R-:W-:Y:S01]  /*4740*/  FMUL R139, R139, -0.45704579353332519531 ;  /* 0xbeea01e88b8b7820 */ /* 0x000fe20000400000 */
[----:B------:R-:W-:Y:S01]  /*4750*/  FMUL R14, R16, R17 ;  /* 0x00000011100e7220 */ /* 0x000fe20000400000 */
[----:B------:R-:W-:Y:S01]  /*4760*/  FMUL R13, R140, -0.45704579353332519531 ;  /* 0xbeea01e88c0d7820 */ /* 0x000fe20000400000 */
[----:B------:R-:W-:Y:S01]  /*4770*/  FMUL R120, R120, R21 ;  /* 0x0000001578787220 */ /* 0x000fe20000400000 */
[----:B------:R-:W-:Y:S01]  /*4780*/  FMUL R21, R16, R9 ;  /* 0x0000000910157220 */ /* 0x000fe20000400000 */
[C---:B------:R-:W-:Y:S01]  /*4790*/  FFMA R19, R139.reuse, R18, R14 ;  /* 0x000000128b137223 */ /* 0x040fe2000000000e */
[----:B------:R-:W-:Y:S01]  /*47a0*/  FMUL R85, R12, R85 ;  /* 0x000000550c557220 */ /* 0x000fe20000400000 */
[----:B------:R-:W-:Y:S01]  /*47b0*/  FMUL R139, R139, R16 ;  /* 0x000000108b8b7220 */ /* 0x000fe20000400000 */
[----:B------:R-:W-:Y:S01]  /*47c0*/  FMUL R9, R16, R13 ;  /* 0x0000000d10097220 */ /* 0x000fe20000400000 */
[----:B------:R-:W-:Y:S01]  /*47d0*/  FMUL R16, R10, R67 ;  /* 0x000000430a107220 */ /* 0x000fe20000400000 */
[C---:B------:R-:W-:Y:S01]  /*47e0*/  FMUL R17, R12.reuse, R84 ;  /* 0x000000540c117220 */ /* 0x040fe20000400000 */
[----:B------:R-:W-:Y:S01]  /*47f0*/  FMUL R8, R12, R79 ;  /* 0x0000004f0c087220 */ /* 0x000fe20000400000 */
[----:B------:R-:W-:Y:S01]  /*4800*/  FFMA R23, R18, R13, R21 ;  /* 0x0000000d12177223 */ /* 0x000fe20000000015 */
[----:B------:R-:W-:Y:S01]  /*4810*/  FMUL R13, R10, R68 ;  /* 0x000000440a0d7220 */ /* 0x000fe20000400000 */
[-C--:B------:R-:W-:Y:S01]  /*4820*/  FFMA R85, R22, R45.reuse, R85 ;  /* 0x0000002d16557223 */ /* 0x080fe20000000055 */
[----:B------:R-:W-:Y:S01]  /*4830*/  FFMA R18, R12, R45, R105 ;  /* 0x0000002d0c127223 */ /* 0x000fe20000000069 */
[----:B------:R-:W-:Y:S01]  /*4840*/  FFMA R45, R50, R31, R16 ;  /* 0x0000001f322d7223 */ /* 0x000fe20000000010 */
[C---:B------:R-:W-:Y:S01]  /*4850*/  FFMA R14, R22.reuse, R44, R17 ;  /* 0x0000002c160e7223 */ /* 0x040fe20000000011 */
[-C--:B------:R-:W-:Y:S01]  /*4860*/  FFMA R8, R22, R43.reuse, R8 ;  /* 0x0000002b16087223 */ /* 0x080fe20000000008 */
[C---:B------:R-:W-:Y:S01]  /*4870*/  FFMA R109, R12.reuse, R43, R109 ;  /* 0x0000002b0c6d7223 */ /* 0x040fe2000000006d */
[C---:B------:R-:W-:Y:S01]  /*4880*/  FMUL R66, R11.reuse, R66 ;  /* 0x000000420b427220 */ /* 0x040fe20000400000 */
[C---:B------:R-:W-:Y:S01]  /*4890*/  FMUL R16, R11.reuse, R65 ;  /* 0x000000410b107220 */ /* 0x040fe20000400000 */
[----:B------:R-:W-:Y:S01]  /*48a0*/  FFMA R44, R12, R44, R27 ;  /* 0x0000002c0c2c7223 */ /* 0x000fe2000000001b */
[----:B------:R-:W-:Y:S01]  /*48b0*/  FFMA R43, R50, R32, R13 ;  /* 0x00000020322b7223 */ /* 0x000fe2000000000d */
[----:B------:R-:W-:Y:S01]  /*48c0*/  FMUL R17, R11, R64 ;  /* 0x000000400b117220 */ /* 0x000fe20000400000 */
[C---:B------:R-:W-:Y:S01]  /*48d0*/  FMUL R78, R139.reuse, R78 ;  /* 0x0000004e8b4e7220 */ /* 0x040fe20000400000 */
[C---:B------:R-:W-:Y:S01]  /*48e0*/  FMUL R12, R139.reuse, R77 ;  /* 0x0000004d8b0c7220 */ /* 0x040fe20000400000 */
[----:B------:R-:W-:Y:S01]  /*48f0*/  FMUL R13, R139, R76 ;  /* 0x0000004c8b0d7220 */ /* 0x000fe20000400000 */
[----:B------:R-:W-:Y:S01]  /*4900*/  FADD R88, R107, R88 ;  /* 0x000000586b587221 */ /* 0x000fe20000000000 */
[----:B------:R-:W-:Y:S01]  /*4910*/  FADD R47, R106, R47 ;  /* 0x0000002f6a2f7221 */ /* 0x000fe20000000000 */
[----:B------:R-:W-:Y:S01]  /*4920*/  FADD R15, R104, R15 ;  /* 0x0000000f680f7221 */ /* 0x000fe20000000000 */
[C---:B------:R-:W-:Y:S01]  /*4930*/  FFMA R66, R49.reuse, R30, R66 ;  /* 0x0000001e31427223 */ /* 0x040fe20000000042 */
[C---:B------:R-:W-:Y:S01]  /*4940*/  FFMA R51, R49.reuse, R29, R16 ;  /* 0x0000001d31337223 */ /* 0x040fe20000000010 */
[----:B------:R-:W-:Y:S01]  /*4950*/  FFMA R49, R49, R28, R17 ;  /* 0x0000001c31317223 */ /* 0x000fe20000000011 */
[C---:B------:R-:W-:Y:S01]  /*4960*/  FFMA R78, R19.reuse, R42, R78 ;  /* 0x0000002a134e7223 */ /* 0x040fe2000000004e */
[C---:B------:R-:W-:Y:S01]  /*4970*/  FFMA R17, R19.reuse, R41, R12 ;  /* 0x0000002913117223 */ /* 0x040fe2000000000c */
[----:B------:R-:W-:Y:S01]  /*4980*/  FFMA R13, R19, R40, R13 ;  /* 0x00000028130d7223 */ /* 0x000fe2000000000d */
        /* <DEDUP_REMOVED lines=9> */
[C---:B------:R-:W-:Y:S01]  /*4a20*/  FMUL R72, R9.reuse, R72 ;  /* 0x0000004809487220 */ /* 0x040fe20000400000 */
[C---:B------:R-:W-:Y:S01]  /*4a30*/  FMUL R16, R9.reuse, R71 ;  /* 0x0000004709107220 */ /* 0x040fe20000400000 */
[----:B------:R-:W-:Y:S01]  /*4a40*/  FMUL R25, R9, R70 ;  /* 0x0000004609197220 */ /* 0x000fe20000400000 */
[C---:B------:R-:W-:Y:S01]  /*4a50*/  FFMA R75, R24.reuse, R39, R75 ;  /* 0x00000027184b7223 */ /* 0x040fe2000000004b */
[C---:B------:R-:W-:Y:S01]  /*4a60*/  FFMA R19, R24.reuse, R38, R19 ;  /* 0x0000002618137223 */ /* 0x040fe20000000013 */
[----:B------:R-:W-:Y:S01]  /*4a70*/  FFMA R21, R24, R37, R12 ;  /* 0x0000002518157223 */ /* 0x000fe2000000000c */
[----:B------:R-:W-:Y:S01]  /*4a80*/  FADD R78, R85, R78 ;  /* 0x0000004e554e7221 */ /* 0x000fe20000000000 */
[----:B------:R-:W-:Y:S01]  /*4a90*/  FADD R14, R14, R17 ;  /* 0x000000110e0e7221 */ /* 0x000fe20000000000 */
[----:B------:R-:W-:Y:S01]  /*4aa0*/  FADD R8, R8, R13 ;  /* 0x0000000d08087221 */ /* 0x000fe20000000000 */
[----:B------:R-:W-:Y:S01]  /*4ab0*/  FMUL R69, R10, R69 ;  /* 0x000000450a457220 */ /* 0x000fe20000400000 */
[C---:B------:R-:W-:Y:S01]  /*4ac0*/  FFMA R72, R23.reuse, R36, R72 ;  /* 0x0000002417487223 */ /* 0x040fe20000000048 */
[C---:B------:R-:W-:Y:S01]  /*4ad0*/  FFMA R27, R23.reuse, R35, R16 ;  /* 0x00000023171b7223 */ /* 0x040fe20000000010 */
[----:B------:R-:W-:Y:S01]  /*4ae0*/  FFMA R25, R23, R34, R25 ;  /* 0x0000002217197223 */ /* 0x000fe20000000019 */
[C---:B------:R-:W-:Y:S01]  /*4af0*/  FFMA R12, R120.reuse, R39, R53 ;  /* 0x00000027780c7223 */ /* 0x040fe20000000035 */
[C---:B------:R-:W-:Y:S01]  /*4b00*/  FFMA R38, R120.reuse, R38, R41 ;  /* 0x0000002678267223 */ /* 0x040fe20000000029 */
[----:B------:R-:W-:Y:S01]  /*4b10*/  FFMA R37, R120, R37, R40 ;  /* 0x0000002578257223 */ /* 0x000fe20000000028 */
[----:B------:R-:W-:Y:S01]  /*4b20*/  FADD R75, R78, R75 ;  /* 0x0000004b4e4b7221 */ /* 0x000fe20000000000 */
[----:B------:R-:W-:Y:S01]  /*4b30*/  FADD R14, R14, R19 ;  /* 0x000000130e0e7221 */ /* 0x000fe20000000000 */
[----:B------:R-:W-:Y:S01]  /*4b40*/  FADD R8, R8, R21 ;  /* 0x0000001508087221 */ /* 0x000fe20000000000 */
[----:B------:R-:W-:Y:S01]  /*4b50*/  FFMA R69, R50, R33, R69 ;  /* 0x0000002132457223 */ /* 0x000fe20000000045 */
        /* <DEDUP_REMOVED lines=17> */
[----:B------:R-:W-:-:S07]  /*4c70*/  FADD R104, R8, R49 ;  /* 0x0000003108687221 */ /* 0x000fce0000000000 */
.L_x_132:
[-C--:B-----5:R-:W-:Y:S01]  /*4c80*/  FMUL R9, R80, R83.reuse ;  /* 0x0000005350097220 */ /* 0x0a0fe20000400000 */
[-C--:B------:R-:W-:Y:S01]  /*4c90*/  FMUL R12, R128, R82.reuse ;  /* 0x00000052800c7220 */ /* 0x080fe20000400000 */
[-C--:B------:R-:W-:Y:S01]  /*4ca0*/  FMUL R11, R137, R82.reuse ;  /* 0x00000052890b7220 */ /* 0x080fe20000400000 */
[-C--:B------:R-:W-:Y:S01]  /*4cb0*/  FMUL R10, R81, R82.reuse ;  /* 0x00000052510a7220 */ /* 0x080fe20000400000 */
[C---:B------:R-:W-:Y:S01]  /*4cc0*/  FFMA R16, R80.reuse, R83, R9 ;  /* 0x0000005350107223 */ /* 0x040fe20000000009 */
[CC--:B------:R-:W-:Y:S01]  /*4cd0*/  FMUL R9, R80.reuse, R81.reuse ;  /* 0x0000005150097220 */ /* 0x0c0fe20000400000 */
[-C--:B------:R-:W-:Y:S01]  /*4ce0*/  FFMA R17, R129, R81.reuse, R12 ;  /* 0x0000005181117223 */ /* 0x080fe2000000000c */
[----:B------:R-:W-:Y:S01]  /*4cf0*/  FMUL R14, R80, R82 ;  /* 0x00000052500e7220 */ /* 0x000fe20000400000 */
[----:B------:R-:W-:Y:S01]  /*4d00*/  FMUL R12, R128, R80 ;  /* 0x00000050800c7220 */ /* 0x000fe20000400000 */
[C---:B------:R-:W-:Y:S01]  /*4d10*/  FMUL R8, R137.reuse, R138 ;  /* 0x0000008a89087220 */ /* 0x040fe20000400000 */
[----:B------:R-:W-:Y:S01]  /*4d20*/  FFMA R18, R138, R81, R11 ;  /* 0x000000518a127223 */ /* 0x000fe2000000000b */
[CCC-:B------:R-:W-:Y:S01]  /*4d30*/  FFMA R21, R128.reuse, R137.reuse, R9.reuse ;  /* 0x0000008980157223 */ /* 0x1c0fe20000000009 */
[C---:B------:R-:W-:Y:S01]  /*4d40*/  FFMA R23, -R128.reuse, R137, R9 ;  /* 0x0000008980177223 */ /* 0x040fe20000000109 */
[----:B------:R-:W-:Y:S01]  /*4d50*/  FMUL R15, R128, R81 ;  /* 0x00000051800f7220 */ /* 0x000fe20000400000 */
[----:B------:R-:W-:Y:S01]  /*4d60*/  FMUL R9, R137, R137 ;  /* 0x0000008989097220 */ /* 0x000fe20000400000 */
[CC--:B------:R-:W-:Y:S01]  /*4d70*/  FMUL R11, R81.reuse, R81.reuse ;  /* 0x00000051510b7220 */ /* 0x0c0fe20000400000 */
[----:B------:R-:W-:Y:S01]  /*4d80*/  FFMA R13, R81, R82, R10 ;  /* 0x00000052510d7223 */ /* 0x000fe2000000000a */
[-C--:B------:R-:W-:Y:S01]  /*4d90*/  FFMA R14, R83, R81.reuse, R14 ;  /* 0x00000051530e7223 */ /* 0x080fe2000000000e */
[CC--:B------:R-:W-:Y:S01]  /*4da0*/  FFMA R22, R137.reuse, R81.reuse, -R12 ;  /* 0x0000005189167223 */ /* 0x0c0fe2000000080c */
[-C--:B------:R-:W-:Y:S01]  /*4db0*/  FMUL R10, R80, R138.reuse ;  /* 0x0000008a500a7220 */ /* 0x080fe20000400000 */
[CC--:B------:R-:W-:Y:S01]  /*4dc0*/  FFMA R8, R137.reuse, R138.reuse, R8 ;  /* 0x0000008a89087223 */ /* 0x0c0fe20000000008 */
[----:B------:R-:W-:Y:S01]  /*4dd0*/  FFMA R81, R137, R81, R12 ;  /* 0x0000005189517223 */ /* 0x000fe2000000000c */
[----:B------:R-:W-:Y:S01]  /*4de0*/  FMUL R138, R128, R138 ;  /* 0x0000008a808a7220 */ /* 0x000fe20000400000 */
[CC--:B------:R-:W-:Y:S01]  /*4df0*/  FFMA R20, R80.reuse, R137.reuse, -R15 ;  /* 0x0000008950147223 */ /* 0x0c0fe2000000080f */
[----:B------:R-:W-:Y:S01]  /*4e00*/  FADD R12, R9, R11 ;  /* 0x0000000b090c7221 */ /* 0x000fe20000000000 */
[CC--:B------:R-:W-:Y:S01]  /*4e10*/  FFMA R15, R80.reuse, R137.reuse, R15 ;  /* 0x00000089500f7223 */ /* 0x0c0fe2000000000f */
[-C--:B------:R-:W-:Y:S01]  /*4e20*/  FFMA R11, R80, R80.reuse, R11 ;  /* 0x00000050500b7223 */ /* 0x080fe2000000000b */
[----:B------:R-:W-:Y:S01]  /*4e30*/  FFMA R10, R83, R137, R10 ;  /* 0x00000089530a7223 */ /* 0x000fe2000000000a */
[----:B------:R-:W-:Y:S01]  /*4e40*/  FMUL R83, R128, R83 ;  /* 0x0000005380537220 */ /* 0x000fe20000400000 */
[----:B------:R-:W-:Y:S01]  /*4e50*/  FFMA R19, R129, R137, R138 ;  /* 0x0000008981137223 */ /* 0x000fe2000000008a */
[----:B------:R-:W-:Y:S01]  /*4e60*/  FADD R15, R15, R15 ;  /* 0x0000000f0f0f7221 */ /* 0x000fe20000000000 */
[----:B------:R-:W-:Y:S01]  /*4e70*/  FADD R11, R11, R11 ;  /* 0x0000000b0b0b7221 */ /* 0x000fe20000000000 */
[-C--:B------:R-:W-:Y:S01]  /*4e80*/  FFMA R83, R129, R80.reuse, R83 ;  /* 0x0000005081537223 */ /* 0x080fe20000000053 */
[C-C-:B------:R-:W-:Y:S01]  /*4e90*/  FADD R26, R14.reuse, R19.reuse ;  /* 0x000000130e1a7221 */ /* 0x140fe20000000000 */
[----:B------:R-:W-:Y:S01]  /*4ea0*/  FADD R28, R14, -R19 ;  /* 0x800000130e1c7221 */ /* 0x000fe20000000000 */
[----:B------:R-:W-:Y:S01]  /*4eb0*/  FFMA R80, R80, R80, R9 ;  /* 0x0000005050507223 */ /* 0x000fe20000000009 */
[----:B------:R-:W-:Y:S01]  /*4ec0*/  FADD R11, -R11, 1 ;  /* 0x3f8000000b0b7421 */ /* 0x000fe20000000100 */
[-C--:B------:R-:W-:Y:S01]  /*4ed0*/  FFMA R14, R6, R15.reuse, RZ ;  /* 0x0000000f060e7223 */ /* 0x080fe200000000ff */
[--C-:B------:R-:W-:Y:S01]  /*4ee0*/  FADD R25, R13, R16.reuse ;  /* 0x000000100d197221 */ /* 0x100fe20000000000 */
[----:B------:R-:W-:Y:S01]  /*4ef0*/  FADD R9, R10, R17 ;  /* 0x000000110a097221 */ /* 0x000fe20000000000 */
[C---:B------:R-:W-:Y:S01]  /*4f00*/  FADD R29, R8.reuse, R16 ;  /* 0x00000010081d7221 */ /* 0x040fe20000000000 */
[----:B------:R-:W-:Y:S01]  /*4f10*/  FADD R24, R8, R13 ;  /* 0x0000000d08187221 */ /* 0x000fe20000000000 */
[----:B------:R-:W-:Y:S01]  /*4f20*/  FADD R16, R10, -R17 ;  /* 0x800000110a107221 */ /* 0x000fe20000000000 */
[-C--:B------:R-:W-:Y:S01]  /*4f30*/  FFMA R8, R5, R15.reuse, RZ ;  /* 0x0000000f05087223 */ /* 0x080fe200000000ff */
[----:B------:R-:W-:Y:S01]  /*4f40*/  FFMA R10, RZ, R15, RZ ;  /* 0x0000000fff0a7223 */ /* 0x000fe200000000ff */
[-C--:B------:R-:W-:Y:S01]  /*4f50*/  FFMA R35, RZ, R11.reuse, R14 ;  /* 0x0000000bff237223 */ /* 0x080fe2000000000e */
[----:B------:R-:W-:Y:S01]  /*4f60*/  FADD R23, R23, R23 ;  /* 0x0000001717177221 */ /* 0x000fe20000000000 */
[----:B------:R-:W-:Y:S01]  /*4f70*/  FADD R25, R25, R25 ;  /* 0x0000001919197221 */ /* 0x000fe20000000000 */
[----:B------:R-:W-:Y:S01]  /*4f80*/  FADD R14, R9, R9 ;  /* 0x00000009090e7221 */ /* 0x000fe20000000000 */
[----:B------:R-:W-:Y:S01]  /*4f90*/  FADD R12, R12, R12 ;  /* 0x0000000c0c0c7221 */ /* 0x000fe20000000000 */
[-C--:B------:R-:W-:Y:S01]  /*4fa0*/  FFMA R13, RZ, R11.reuse, R8 ;  /* 0x0000000bff0d7223 */ /* 0x080fe20000000008 */
[-CC-:B------:R-:W-:Y:S01]  /*4fb0*/  FFMA R15, R124, R11.reuse, R10.reuse ;  /* 0x0000000b7c0f7223 */ /* 0x180fe2000000000a */
[-CC-:B------:R-:W-:Y:S01]  /*4fc0*/  FFMA R17, RZ, R11.reuse, R10.reuse ;  /* 0x0000000bff117223 */ /* 0x180fe2000000000a */
[----:B------:R-:W-:Y:S01]  /*4fd0*/  FFMA R37, R125, R11, R10 ;  /* 0x0000000b7d257223 */ /* 0x000fe2000000000a */
[----:B------:R-:W-:Y:S01]  /*4fe0*/  FADD R81, R81, R81 ;  /* 0x0000005151517221 */ /* 0x000fe20000000000 */
[-C--:B------:R-:W-:Y:S01]  /*4ff0*/  FFMA R32, R6, R23.reuse, RZ ;  /* 0x0000001706207223 */ /* 0x080fe200000000ff */
[----:B------:R-:W-:Y:S01]  /*5000*/  FADD R9, RZ, -R25 ;  /* 0x80000019ff097221 */ /* 0x000fe20000000000 */
[CC--:B------:R-:W-:Y:S01]  /*5010*/  FFMA R30, R5.reuse, R14.reuse, RZ ;  /* 0x0000000e051e7223 */ /* 0x0c0fe200000000ff */
[----:B------:R-:W-:Y:S01]  /*5020*/  FFMA R11, RZ, R14, RZ ;  /* 0x0000000eff0b7223 */ /* 0x000fe200000000ff */
[----:B------:R-:W-:Y:S01]  /*5030*/  FADD R12, -R12, 1 ;  /* 0x3f8000000c0c7421 */ /* 0x000fe20000000100 */
[CC--:B------:R-:W-:Y:S01]  /*5040*/  FFMA R8, R5.reuse, R23.reuse, RZ ;  /* 0x0000001705087223 */ /* 0x0c0fe200000000ff */
[----:B------:R-:W-:Y:S01]  /*5050*/  FFMA R10, RZ, R23, RZ ;  /* 0x00000017ff0a7223 */ /* 0x000fe200000000ff */
[----:B------:R-:W-:Y:S01]  /*5060*/  FFMA R39, RZ, R81, R32 ;  /* 0x00000051ff277223 */ /* 0x000fe20000000020 */
[-C--:B------:R-:W-:Y:S01]  /*5070*/  FFMA R30, RZ, R9.reuse, R30 ;  /* 0x00000009ff1e7223 */ /* 0x080fe2000000001e */
[-CC-:B------:R-:W-:Y:S01]  /*5080*/  FFMA R32, R124, R9.reuse, R11.reuse ;  /* 0x000000097c207223 */ /* 0x180fe2000000000b */
[----:B------:R-:W-:Y:S01]  /*5090*/  FFMA R31, RZ, R9, R11 ;  /* 0x00000009ff1f7223 */ /* 0x000fe2000000000b */
[----:B------:R-:W-:Y:S01]  /*50a0*/  FADD R20, R20, R20 ;  /* 0x0000001414147221 */ /* 0x000fe20000000000 */
[-C--:B------:R-:W-:Y:S01]  /*50b0*/  FFMA R9, R5, R12.reuse, RZ ;  /* 0x0000000c05097223 */ /* 0x080fe200000000ff */
[-C--:B------:R-:W-:Y:S01]  /*50c0*/  FFMA R33, R6, R12.reuse, RZ ;  /* 0x0000000c06217223 */ /* 0x080fe200000000ff */
[----:B------:R-:W-:Y:S01]  /*50d0*/  FFMA R11, RZ, R12, RZ ;  /* 0x0000000cff0b7223 */ /* 0x000fe200000000ff */
[--C-:B------:R-:W-:Y:S01]  /*50e0*/  FADD R27, R18, -R83.reuse ;  /* 0x80000053121b7221 */ /* 0x100fe20000000000 */
[----:B------:R-:W-:Y:S01]  /*50f0*/  FADD R24, R24, R24 ;  /* 0x0000001818187221 */ /* 0x000fe20000000000 */
[----:B------:R-:W-:Y:S01]  /*5100*/  FADD R18, R18, R83 ;  /* 0x0000005312127221 */ /* 0x000fe20000000000 */
[-C--:B------:R-:W-:Y:S01]  /*5110*/  FFMA R19, RZ, R81.reuse, R8 ;  /* 0x00000051ff137223 */ /* 0x080fe20000000008 */
[-CC-:B------:R-:W-:Y:S01]  /*5120*/  FFMA R23, R124, R81.reuse, R10.reuse ;  /* 0x000000517c177223 */ /* 0x180fe2000000000a */
[-C--:B------:R-:W-:Y:S01]  /*5130*/  FFMA R25, RZ, R81.reuse, R10 ;  /* 0x00000051ff197223 */ /* 0x080fe2000000000a */
[----:B------:R-:W-:Y:S01]  /*5140*/  FADD R28, R28, R28 ;  /* 0x0000001c1c1c7221 */ /* 0x000fe20000000000 */
[C---:B------:R-:W-:Y:S01]  /*5150*/  FFMA R81, R125.reuse, R81, R10 ;  /* 0x000000517d517223 */ /* 0x040fe2000000000a */
[-C--:B------:R-:W-:Y:S01]  /*5160*/  FFMA R10, RZ, R20.reuse, R9 ;  /* 0x00000014ff0a7223 */ /* 0x080fe20000000009 */
[-C--:B------:R-:W-:Y:S01]  /*5170*/  FFMA R34, RZ, R20.reuse, R33 ;  /* 0x00000014ff227223 */ /* 0x080fe20000000021 */
[-CC-:B------:R-:W-:Y:S01]  /*5180*/  FFMA R36, R125, R20.reuse, R11.reuse ;  /* 0x000000147d247223 */ /* 0x180fe2000000000b */
[-CC-:B------:R-:W-:Y:S01]  /*5190*/  FFMA R12, R124, R20.reuse, R11.reuse ;  /* 0x000000147c0c7223 */ /* 0x180fe2000000000b */
[----:B------:R-:W-:Y:S01]  /*51a0*/  FFMA R20, RZ, R20, R11 ;  /* 0x00000014ff147223 */ /* 0x000fe2000000000b */
[----:B------:R-:W-:Y:S01]  /*51b0*/  FADD R80, R80, R80 ;  /* 0x0000005050507221 */ /* 0x000fe20000000000 */
[----:B------:R-:W-:Y:S01]  /*51c0*/  FADD R24, RZ, -R24 ;  /* 0x80000018ff187221 */ /* 0x000fe20000000000 */
[----:B------:R-:W-:Y:S01]  /*51d0*/  FADD R11, R18, R18 ;  /* 0x00000012120b7221 */ /* 0x000fe20000000000 */
[-C--:B------:R-:W-:Y:S01]  /*51e0*/  FFMA R33, RZ, R28.reuse, RZ ;  /* 0x0000001cff217223 */ /* 0x080fe200000000ff */
[C---:B------:R-:W-:Y:S01]  /*51f0*/  FFMA R6, R5.reuse, R28, RZ ;  /* 0x0000001c05067223 */ /* 0x040fe200000000ff */
[----:B------:R-:W-:Y:S01]  /*5200*/  FADD R22, R22, R22 ;  /* 0x0000001616167221 */ /* 0x000fe20000000000 */
[----:B------:R-:W-:Y:S01]  /*5210*/  FADD R80, -R80, 1 ;  /* 0x3f80000050507421 */ /* 0x000fe20000000100 */
[----:B------:R-:W-:Y:S01]  /*5220*/  FADD R16, R16, R16 ;  /* 0x0000001010107221 */ /* 0x000fe20000000000 */
[----:B------:R-:W-:Y:S01]  /*5230*/  FFMA R5, R5, R24, RZ ;  /* 0x0000001805057223 */ /* 0x000fe200000000ff */
[-C--:B------:R-:W-:Y:S01]  /*5240*/  FFMA R28, R124, R11.reuse, R33 ;  /* 0x0000000b7c1c7223 */ /* 0x080fe20000000021 */
[----:B------:R-:W-:Y:S01]  /*5250*/  FADD R21, R21, R21 ;  /* 0x0000001515157221 */ /* 0x000fe20000000000 */
[-C--:B------:R-:W-:Y:S01]  /*5260*/  FFMA R9, RZ, R11.reuse, R6 ;  /* 0x0000000bff097223 */ /* 0x080fe20000000006 */
[----:B------:R-:W-:Y:S01]  /*5270*/  FFMA R33, RZ, R11, R33 ;  /* 0x0000000bff217223 */ /* 0x000fe20000000021 */
[----:B------:R-:W-:Y:S01]  /*5280*/  FFMA R6, RZ, R22, R13 ;  /* 0x00000016ff067223 */ /* 0x000fe2000000000d */
[----:B------:R-:W-:Y:S01]  /*5290*/  FFMA R11, RZ, R24, RZ ;  /* 0x00000018ff0b7223 */ /* 0x000fe200000000ff */
[-C--:B------:R-:W-:Y:S01]  /*52a0*/  FFMA R35, RZ, R22.reuse, R35 ;  /* 0x00000016ff237223 */ /* 0x080fe20000000023 */
[-C--:B------:R-:W-:Y:S01]  /*52b0*/  FFMA R15, RZ, R22.reuse, R15 ;  /* 0x00000016ff0f7223 */ /* 0x080fe2000000000f */
[-C--:B------:R-:W-:Y:S01]  /*52c0*/  FFMA R37, RZ, R22.reuse, R37 ;  /* 0x00000016ff257223 */ /* 0x080fe20000000025 */
[C---:B------:R-:W-:Y:S01]  /*52d0*/  FFMA R13, R122.reuse, R22, R17 ;  /* 0x000000167a0d7223 */ /* 0x040fe20000000011 */
[-C--:B------:R-:W-:Y:S01]  /*52e0*/  FFMA R8, RZ, R80.reuse, R19 ;  /* 0x00000050ff087223 */ /* 0x080fe20000000013 */
[-C--:B------:R-:W-:Y:S01]  /*52f0*/  FFMA R24, RZ, R80.reuse, R39 ;  /* 0x00000050ff187223 */ /* 0x080fe20000000027 */
[-C--:B------:R-:W-:Y:S01]  /*5300*/  FFMA R23, RZ, R80.reuse, R23 ;  /* 0x00000050ff177223 */ /* 0x080fe20000000017 */
[-C--:B------:R-:W-:Y:S01]  /*5310*/  FFMA R81, RZ, R80.reuse, R81 ;  /* 0x00000050ff517223 */ /* 0x080fe20000000051 */
[C---:B------:R-:W-:Y:S01]  /*5320*/  FFMA R14, R122.reuse, R80, R25 ;  /* 0x000000507a0e7223 */ /* 0x040fe20000000019 */
[----:B------:R-:W-:Y:S01]  /*5330*/  FFMA R18, RZ, R16, R5 ;  /* 0x00000010ff127223 */ /* 0x000fe20000000005 */
[C---:B------:R-:W-:Y:S01]  /*5340*/  FFMA R22, R127.reuse, R22, R17 ;  /* 0x000000167f167223 */ /* 0x040fe20000000011 */
[C---:B------:R-:W-:Y:S01]  /*5350*/  FFMA R80, R127.reuse, R80, R25 ;  /* 0x000000507f507223 */ /* 0x040fe20000000019 */
[-C--:B------:R-:W-:Y:S01]  /*5360*/  FFMA R5, RZ, R21.reuse, R10 ;  /* 0x00000015ff057223 */ /* 0x080fe2000000000a */
[-C--:B------:R-:W-:Y:S01]  /*5370*/  FFMA R34, RZ, R21.reuse, R34 ;  /* 0x00000015ff227223 */ /* 0x080fe20000000022 */
[-C--:B------:R-:W-:Y:S01]  /*5380*/  FFMA R12, RZ, R21.reuse, R12 ;  /* 0x00000015ff0c7223 */ /* 0x080fe2000000000c */
[-C--:B------:R-:W-:Y:S01]  /*5390*/  FFMA R19, RZ, R21.reuse, R36 ;  /* 0x00000015ff137223 */ /* 0x080fe20000000024 */
[-CC-:B------:R-:W-:Y:S01]  /*53a0*/  FFMA R127, R127, R21.reuse, R20.reuse ;  /* 0x000000157f7f7223 */ /* 0x180fe20000000014 */
[----:B------:R-:W-:Y:S01]  /*53b0*/  FFMA R10, R122, R21, R20 ;  /* 0x000000157a0a7223 */ /* 0x000fe20000000014 */
[----:B------:R-:W-:Y:S01]  /*53c0*/  FADD R27, R27, R27 ;  /* 0x0000001b1b1b7221 */ /* 0x000fe20000000000 */
[----:B------:R-:W0:Y:S01]  /*53d0*/  LDC R21, c[0x0][0x824] ;  /* 0x00020900ff157b82 */ /* 0x000e220000000800 */
[----:B------:R-:W-:Y:S01]  /*53e0*/  FADD R29, R29, R29 ;  /* 0x0000001d1d1d7221 */ /* 0x000fe20000000000 */
[-CC-:B------:R-:W-:Y:S01]  /*53f0*/  FFMA R124, R124, R16.reuse, R11.reuse ;  /* 0x000000107c7c7223 */ /* 0x180fe2000000000b */
[-C--:B------:R-:W-:Y:S01]  /*5400*/  FFMA R30, RZ, R27.reuse, R30 ;  /* 0x0000001bff1e7223 */ /* 0x080fe2000000001e */
[----:B------:R-:W-:Y:S01]  /*5410*/  FFMA R16, RZ, R16, R11 ;  /* 0x00000010ff107223 */ /* 0x000fe2000000000b */
[----:B------:R-:W-:Y:S01]  /*5420*/  FADD R29, RZ, -R29 ;  /* 0x8000001dff1d7221 */ /* 0x000fe20000000000 */
[----:B------:R-:W-:Y:S01]  /*5430*/  FADD R11, R26, R26 ;  /* 0x0000001a1a0b7221 */ /* 0x000fe20000000000 */
[----:B------:R-:W-:Y:S01]  /*5440*/  FFMA R32, RZ, R27, R32 ;  /* 0x0000001bff207223 */ /* 0x000fe20000000020 */
[----:B------:R-:W-:Y:S01]  /*5450*/  FADD R35, R30, R35 ;  /* 0x000000231e237221 */ /* 0x000fe20000000000 */
[----:B------:R-:W-:Y:S01]  /*5460*/  FFMA R17, RZ, R29, R9 ;  /* 0x0000001dff117223 */ /* 0x000fe20000000009 */
[CC--:B------:R-:W-:Y:S01]  /*5470*/  FFMA R16, R122.reuse, R11.reuse, R16 ;  /* 0x0000000b7a107223 */ /* 0x0c0fe20000000010 */
[-C--:B------:R-:W-:Y:S01]  /*5480*/  FFMA R9, RZ, R11.reuse, R18 ;  /* 0x0000000bff097223 */ /* 0x080fe20000000012 */
[----:B------:R-:W-:Y:S01]  /*5490*/  FFMA R124, RZ, R11, R124 ;  /* 0x0000000bff7c7223 */ /* 0x000fe2000000007c */
[-C--:B------:R-:W-:Y:S01]  /*54a0*/  FFMA R28, RZ, R29.reuse, R28 ;  /* 0x0000001dff1c7223 */ /* 0x080fe2000000001c */
[----:B------:R-:W-:Y:S01]  /*54b0*/  FFMA R33, R122, R29, R33 ;  /* 0x0000001d7a217223 */ /* 0x000fe20000000021 */
[----:B------:R-:W-:Y:S01]  /*54c0*/  FADD R32, R32, R37 ;  /* 0x0000002520207221 */ /* 0x000fe20000000000 */
[-C--:B------:R-:W-:Y:S01]  /*54d0*/  FFMA R11, R5, R35.reuse, RZ ;  /* 0x00000023050b7223 */ /* 0x080fe200000000ff */
[----:B------:R-:W-:Y:S01]  /*54e0*/  FADD R17, R17, R24 ;  /* 0x0000001811117221 */ /* 0x000fe20000000000 */
[----:B------:R-:W-:Y:S01]  /*54f0*/  FFMA R18, R6, R35, RZ ;  /* 0x0000002306127223 */ /* 0x000fe200000000ff */
[----:B------:R-:W-:Y:S01]  /*5500*/  FADD R127, R16, R127 ;  /* 0x0000007f107f7221 */ /* 0x000fe20000000000 */
[-C--:B------:R-:W-:Y:S01]  /*5510*/  FFMA R25, R12, R32.reuse, R11 ;  /* 0x000000200c197223 */ /* 0x080fe2000000000b */
[----:B------:R-:W-:Y:S01]  /*5520*/  FADD R28, R28, R81 ;  /* 0x000000511c1c7221 */ /* 0x000fe20000000000 */
[----:B------:R-:W-:Y:S01]  /*5530*/  FFMA R20, R15, R32, R18 ;  /* 0x000000200f147223 */ /* 0x000fe20000000012 */
[-C--:B------:R-:W-:Y:S01]  /*5540*/  FFMA R11, R5, R17.reuse, RZ ;  /* 0x00000011050b7223 */ /* 0x080fe200000000ff */
[----:B0-----:R-:W-:Y:S01]  /*5550*/  FMUL R21, R21, 0.5 ;  /* 0x3f00000015157820 */ /* 0x001fe20000400000 */
[----:B------:R-:W-:Y:S01]  /*5560*/  FFMA R16, R6, R17, RZ ;  /* 0x0000001106107223 */ /* 0x000fe200000000ff */
[----:B------:R-:W-:Y:S01]  /*5570*/  FFMA R31, R122, R27, R31 ;  /* 0x0000001b7a1f7223 */ /* 0x000fe2000000001f */
[----:B------:R-:W-:Y:S01]  /*5580*/  FFMA R18, R8, R17, RZ ;  /* 0x0000001108127223 */ /* 0x000fe200000000ff */
[----:B------:R-:W-:Y:S01]  /*5590*/  FMUL R29, R21, 0.63661974668502807617 ;  /* 0x3f22f983151d7820 */ /* 0x000fe20000400000 */
[----:B------:R-:W-:Y:S01]  /*55a0*/  FADD R9, R9, R34 ;  /* 0x0000002209097221 */ /* 0x000fe20000000000 */
[-C--:B------:R-:W-:Y:S01]  /*55b0*/  FFMA R24, R12, R28.reuse, R11 ;  /* 0x0000001c0c187223 */ /* 0x080fe2000000000b */
[-C--:B------:R-:W-:Y:S01]  /*55c0*/  FFMA R26, R15, R28.reuse, R16 ;  /* 0x0000001c0f1a7223 */ /* 0x080fe20000000010 */
[----:B------:R0:W1:Y:S01]  /*55d0*/  F2I.NTZ R30, R29 ;  /* 0x0000001d001e7305 */ /* 0x0000620000203100 */
[----:B------:R-:W-:Y:S01]  /*55e0*/  FADD R31, R31, R22 ;  /* 0x000000161f1f7221 */ /* 0x000fe20000000000 */
[----:B------:R-:W-:Y:S01]  /*55f0*/  FFMA R28, R23, R28, R18 ;  /* 0x0000001c171c7223 */ /* 0x000fe20000000012 */
[----:B------:R-:W-:Y:S01]  /*5600*/  FFMA R22, R8, R35, RZ ;  /* 0x0000002308167223 */ /* 0x000fe200000000ff */
[C---:B------:R-:W-:Y:S01]  /*5610*/  FFMA R11, R5.reuse, R5, RZ ;  /* 0x00000005050b7223 */ /* 0x040fe200000000ff */
[C---:B------:R-:W-:Y:S01]  /*5620*/  FFMA R16, R5.reuse, R6, RZ ;  /* 0x0000000605107223 */ /* 0x040fe200000000ff */
[C---:B------:R-:W-:Y:S01]  /*5630*/  FFMA R18, R5.reuse, R8, RZ ;  /* 0x0000000805127223 */ /* 0x040fe200000000ff */
[----:B------:R-:W-:Y:S01]  /*5640*/  FADD R124, R124, R19 ;  /* 0x000000137c7c7221 */ /* 0x000fe20000000000 */
[----:B------:R-:W-:Y:S01]  /*5650*/  FFMA R5, R5, R9, RZ ;  /* 0x0000000905057223 */ /* 0x000fe200000000ff */
[----:B------:R-:W-:Y:S01]  /*5660*/  FADD R33, R33, R80 ;  /* 0x0000005021217221 */ /* 0x000fe20000000000 */
[C---:B------:R-:W-:Y:S01]  /*5670*/  FFMA R27, R23.reuse, R32, R22 ;  /* 0x00000020171b7223 */ /* 0x040fe20000000016 */
[C---:B------:R-:W-:Y:S01]  /*5680*/  FFMA R11, R12.reuse, R12, R11 ;  /* 0x0000000c0c0b7223 */ /* 0x040fe2000000000b */
[C---:B------:R-:W-:Y:S01]  /*5690*/  FFMA R16, R12.reuse, R15, R16 ;  /* 0x0000000f0c107223 */ /* 0x040fe20000000010 */
[C---:B------:R-:W-:Y:S01]  /*56a0*/  FFMA R17, R12.reuse, R23, R18 ;  /* 0x000000170c117223 */ /* 0x040fe20000000012 */
[----:B------:R-:W-:Y:S01]  /*56b0*/  FFMA R22, R12, R124, R5 ;  /* 0x0000007c0c167223 */ /* 0x000fe20000000005 */
[C---:B------:R-:W-:Y:S01]  /*56c0*/  FFMA R12, R6.reuse, R6, RZ ;  /* 0x00000006060c7223 */ /* 0x040fe200000000ff */
[CC--:B------:R-:W-:Y:S01]  /*56d0*/  FFMA R18, R6.reuse, R8.reuse, RZ ;  /* 0x0000000806127223 */ /* 0x0c0fe200000000ff */
[-C--:B------:R-:W-:Y:S01]  /*56e0*/  FFMA R5, R6, R9.reuse, RZ ;  /* 0x0000000906057223 */ /* 0x080fe200000000ff */
[C---:B------:R-:W-:Y:S01]  /*56f0*/  FFMA R6, R8.reuse, R9, RZ ;  /* 0x0000000908067223 */ /* 0x040fe200000000ff */
[----:B------:R-:W-:Y:S01]  /*5700*/  FFMA R8, R8, R8, RZ ;  /* 0x0000000808087223 */ /* 0x000fe200000000ff */
[C---:B0-----:R-:W-:Y:S01]  /*5710*/  FFMA R29, R10.reuse, R33, R24 ;  /* 0x000000210a1d7223 */ /* 0x041fe20000000018 */
[----:B-1----:R-:W-:Y:S01]  /*5720*/  I2FP.F32.S32 R24, R30 ;  /* 0x0000001e00187245 */ /* 0x002fe20000201400 */
[----:B------:R-:W-:Y:S01]  /*5730*/  FFMA R25, R10, R31, R25 ;  /* 0x0000001f0a197223 */ /* 0x000fe20000000019 */
[----:B------:R-:W-:Y:S01]  /*5740*/  FFMA R19, R23, R23, R8 ;  /* 0x0000001717137223 */ /* 0x000fe20000000008 */
[----:B------:R-:W-:Y:S01]  /*5750*/  FSETP.GE.AND P3, PT, |R21|, 105615, PT ;  /* 0x47ce47801500780b */ /* 0x000fe20003f66200 */
[-C--:B------:R-:W-:Y:S01]  /*5760*/  FFMA R8, R13, R31.reuse, R20 ;  /* 0x0000001f0d087223 */ /* 0x080fe20000000014 */
[----:B------:R-:W-:Y:S01]  /*5770*/  FFMA R27, R14, R31, R27 ;  /* 0x0000001f0e1b7223 */ /* 0x000fe2000000001b */
[C---:B------:R-:W-:Y:S01]  /*5780*/  FFMA R31, R24.reuse, -1.5707962512969970703, R21 ;  /* 0xbfc90fda181f7823 */ /* 0x040fe20000000015 */
[C---:B------:R-:W-:Y:S01]  /*5790*/  FFMA R12, R15.reuse, R15, R12 ;  /* 0x0000000f0f0c7223 */ /* 0x040fe2000000000c */
[C---:B------:R-:W-:Y:S01]  /*57a0*/  FFMA R9, R15.reuse, R23, R18 ;  /* 0x000000170f097223 */ /* 0x040fe20000000012 */
[-C--:B------:R-:W-:Y:S01]  /*57b0*/  FFMA R18, R15, R124.reuse, R5 ;  /* 0x0000007c0f127223 */ /* 0x080fe20000000005 */
[----:B------:R-:W-:Y:S01]  /*57c0*/  FFMA R31, R24, -7.5497894158615963534e-08, R31 ;  /* 0xb3a22168181f7823 */ /* 0x000fe2000000001f */
[----:B------:R-:W-:Y:S01]  /*57d0*/  FFMA R23, R23, R124, R6 ;  /* 0x0000007c17177223 */ /* 0x000fe20000000006 */
[----:B------:R-:W-:Y:S01]  /*57e0*/  FSETP.GT.AND P0, PT, R105, -0.5, PT ;  /* 0xbf0000006900780b */ /* 0x000fe20003f04000 */
[----:B------:R-:W-:Y:S01]  /*57f0*/  FFMA R26, R13, R33, R26 ;  /* 0x000000210d1a7223 */ /* 0x000fe2000000001a */
[----:B------:R-:W-:Y:S01]  /*5800*/  FSETP.GT.AND P1, PT, R110, -0.5, PT ;  /* 0xbf0000006e00780b */ /* 0x000fe20003f24000 */
[C---:B------:R-:W-:Y:S01]  /*5810*/  FFMA R11, R10.reuse, R10, R11 ;  /* 0x0000000a0a0b7223 */ /* 0x040fe2000000000b */
[----:B------:R-:W-:Y:S01]  /*5820*/  FSETP.GT.AND P2, PT, R109, -0.5, PT ;  /* 0xbf0000006d00780b */ /* 0x000fe20003f44000 */
[C---:B------:R-:W-:Y:S01]  /*5830*/  FFMA R5, R10.reuse, R13, R16 ;  /* 0x0000000d0a057223 */ /* 0x040fe20000000010 */
[CC--:B------:R-:W-:Y:S01]  /*5840*/  FFMA R6, R10.reuse, R14.reuse, R17 ;  /* 0x0000000e0a067223 */ /* 0x0c0fe20000000011 */
[----:B------:R-:W-:Y:S01]  /*5850*/  FFMA R22, R10, R127, R22 ;  /* 0x0000007f0a167223 */ /* 0x000fe20000000016 */
[----:B------:R-:W-:Y:S01]  /*5860*/  FFMA R15, R13, R13, R12 ;  /* 0x0000000d0d0f7223 */ /* 0x000fe2000000000c */
[----:B------:R-:W-:Y:S01]  /*5870*/  FFMA R31, R24, -5.3903029534742383927e-15, R31 ;  /* 0xa7c234c5181f7823 */ /* 0x000fe2000000001f */
[----:B------:R-:W-:Y:S01]  /*5880*/  FADD R105, R105, 0.5 ;  /* 0x3f00000069697421 */ /* 0x000fe20000000000 */
[----:B------:R-:W-:Y:S01]  /*5890*/  FADD R110, R110, 0.5 ;  /* 0x3f0000006e6e7421 */ /* 0x000fe20000000000 */
[----:B------:R-:W-:Y:S01]  /*58a0*/  FADD R109, R109, 0.5 ;  /* 0x3f0000006d6d7421 */ /* 0x000fe20000000000 */
[CC--:B------:R-:W-:Y:S01]  /*58b0*/  FFMA R12, R13.reuse, R127.reuse, R18 ;  /* 0x0000007f0d0c7223 */ /* 0x0c0fe20000000012 */
[C---:B------:R-:W-:Y:S01]  /*58c0*/  FFMA R10, R14.reuse, R127, R23 ;  /* 0x0000007f0e0a7223 */ /* 0x040fe20000000017 */
[C---:B------:R-:W-:Y:S01]  /*58d0*/  FFMA R20, R14.reuse, R33, R28 ;  /* 0x000000210e147223 */ /* 0x040fe2000000001c */
[-C--:B------:R-:W-:Y:S01]  /*58e0*/  FFMA R16, R13, R14.reuse, R9 ;  /* 0x0000000e0d107223 */ /* 0x080fe20000000009 */
[----:B------:R-:W-:Y:S01]  /*58f0*/  FFMA R17, R14, R14, R19 ;  /* 0x0000000e0e117223 */ /* 0x000fe20000000013 */
[----:B------:R-:W-:Y:S01]  /*5900*/  FADD R18, R27, R26 ;  /* 0x0000001a1b127221 */ /* 0x000fe20000000000 */
[----:B------:R-:W-:Y:S01]  /*5910*/  FADD R12, R12, R25 ;  /* 0x000000190c0c7221 */ /* 0x000fe20000000000 */
[----:B------:R-:W-:Y:S01]  /*5920*/  FADD R10, R10, R29 ;  /* 0x0000001d0a0a7221 */ /* 0x000fe20000000000 */
[----:B------:R-:W-:Y:S01]  /*5930*/  FMNMX R140, RZ, R105, !PT ;  /* 0x00000069ff8c7209 */ /* 0x000fe20007800000 */
[----:B------:R-:W-:Y:S01]  /*5940*/  FADD R19, R8, R8 ;  /* 0x0000000808137221 */ /* 0x000fe20000000000 */
[----:B------:R-:W-:Y:S01]  /*5950*/  FSEL R150, R107, RZ, P0 ;  /* 0x000000ff6b967208 */ /* 0x000fe20000000000 */
[----:B------:R-:W-:Y:S01]  /*5960*/  FADD R13, R22, R22 ;  /* 0x00000016160d7221 */ /* 0x000fe20000000000 */
[----:B------:R-:W-:-:S02]  /*5970*/  FMNMX R141, RZ, R110, !PT ;  /* 0x0000006eff8d7209 */ /* 0x000fc40007800000 */
[----:B------:R-:W-:Y:S02]  /*5980*/  FSEL R151, R106, RZ, P1 ;  /* 0x000000ff6a977208 */ /* 0x000fe40000800000 */
[----:B------:R-:W-:Y:S02]  /*5990*/  FMNMX R142, RZ, R109, !PT ;  /* 0x0000006dff8e7209 */ /* 0x000fe40007800000 */
[----:B------:R-:W-:Y:S02]  /*59a0*/  FSEL R153, R104, RZ, P2 ;  /* 0x000000ff68997208 */ /* 0x000fe40001000000 */
[----:B------:R-:W-:Y:S02]  /*59b0*/  MOV R27, R30 ;  /* 0x0000001e001b7202 */ /* 0x000fe40000000f00 */
[----:B------:R-:W-:Y:S02]  /*59c0*/  P2R R9, PR, RZ, 0x8 ;  /* 0x00000008ff097803 */ /* 0x000fe40000000000 */
[----:B------:R-:W-:Y:S01]  /*59d0*/  MOV R28, R31 ;  /* 0x0000001f001c7202 */ /* 0x000fe20000000f00 */
[----:B------:R-:W-:Y:S06]  /*59e0*/  @!P3 BRA `(.L_x_133) ;  /* 0x000000040074b947 */ /* 0x000fec0003800000 */
[----:B------:R-:W-:-:S13]  /*59f0*/  FSETP.NEU.AND P0, PT, |R21|, +INF , PT ;  /* 0x7f8000001500780b */ /* 0x000fda0003f0d200 */
[----:B------:R-:W-:Y:S01]  /*5a00*/  @!P0 FMUL R28, RZ, R21 ;  /* 0x00000015ff1c8220 */ /* 0x000fe20000400000 */
[----:B------:R-:W-:Y:S01]  /*5a10*/  @!P0 MOV R30, RZ ;  /* 0x000000ff001e8202 */ /* 0x000fe20000000f00 */
[----:B------:R-:W-:Y:S06]  /*5a20*/  @!P0 BRA `(.L_x_133) ;  /* 0x0000000400648947 */ /* 0x000fec0003800000 */
[----:B------:R-:W-:Y:S01]  /*5a30*/  SHF.L.U32 R8, R21, 0x8, RZ ;  /* 0x0000000815087819 */ /* 0x000fe200000006ff */
[----:B------:R-:W-:Y:S01]  /*5a40*/  HFMA2 R35, -RZ, RZ, 0, 0 ;  /* 0x00000000ff237431 */ /* 0x000fe200000001ff */
[----:B------:R-:W-:Y:S01]  /*5a50*/  CS2R R32, SRZ ;  /* 0x0000000000207805 */ /* 0x000fe2000001ff00 */
[----:B------:R-:W0:Y:S01]  /*5a60*/  LDCU.64 UR14, c[0x4][URZ] ;  /* 0x01000000ff0e77ac */ /* 0x000e220008000a00 */
[----:B------:R-:W-:Y:S01]  /*5a70*/  LOP3.LUT R30, R8, 0x80000000, RZ, 0xfc, !PT ;  /* 0x80000000081e7812 */ /* 0x000fe200078efcff */
[----:B------:R-:W-:-:S06]  /*5a80*/  UMOV UR4, URZ ;  /* 0x000000ff00047c82 */ /* 0x000fcc0008000000 */
.L_x_134:
        /* <DEDUP_REMOVED lines=11> */
[----:B------:R-:W-:Y:S01]  /*5b40*/  ISETP.EQ.AND P5, PT, R32, 0x14, PT ;  /* 0x000000142000780c */ /* 0x000fe20003fa2270 */
[----:B--2---:R-:W-:-:S03]  /*5b50*/  IMAD.WIDE.U32 R8, R9, R30, RZ ;  /* 0x0000001e09087225 */ /* 0x004fc600078e00ff */
[----:B------:R-:W-:-:S04]  /*5b60*/  IADD3 R8, P2, PT, R8, R35, RZ ;  /* 0x0000002308087210 */ /* 0x000fc80007f5e0ff */
[----:B------:R-:W-:Y:S02]  /*5b70*/  IADD3.X R35, PT, PT, R9, R33, RZ, P2, !PT ;  /* 0x0000002109237210 */ /* 0x000fe400017fe4ff */
[----:B------:R-:W-:Y:S02]  /*5b80*/  ISETP.EQ.AND P2, PT, R32, 0x8, PT ;  /* 0x000000082000780c */ /* 0x000fe40003f42270 */
[-C--:B------:R-:W-:Y:S02]  /*5b90*/  @P0 MOV R14, R8.reuse ;  /* 0x00000008000e0202 */ /* 0x080fe40000000f00 */
[-C--:B------:R-:W-:Y:S02]  /*5ba0*/  @P1 MOV R22, R8.reuse ;  /* 0x0000000800161202 */ /* 0x080fe40000000f00 */
[-C--:B------:R-:W-:Y:S02]  /*5bb0*/  @P3 MOV R24, R8.reuse ;  /* 0x0000000800183202 */ /* 0x080fe40000000f00 */
[----:B------:R-:W-:-:S02]  /*5bc0*/  @P4 MOV R25, R8 ;  /* 0x0000000800194202 */ /* 0x000fc40000000f00 */
[-C--:B------:R-:W-:Y:S02]  /*5bd0*/  @P5 MOV R26, R8.reuse ;  /* 0x00000008001a5202 */ /* 0x080fe40000000f00 */
[----:B------:R-:W-:Y:S02]  /*5be0*/  IADD3 R32, PT, PT, R32, 0x4, RZ ;  /* 0x0000000420207810 */ /* 0x000fe40007ffe0ff */
        /* <DEDUP_REMOVED lines=13> */
[----:B------:R-:W-:-:S03]  /*5cc0*/  ISETP.EQ.AND P5, PT, R29, 0x4, PT ;  /* 0x000000041d00780c */ /* 0x000fc60003fa2270 */
[-C--:B------:R-:W-:Y:S02]  /*5cd0*/  @P3 MOV R9, R14.reuse ;  /* 0x0000000e00093202 */ /* 0x080fe40000000f00 */
[----:B------:R-:W-:Y:S02]  /*5ce0*/  @P4 MOV R28, R14 ;  /* 0x0000000e001c4202 */ /* 0x000fe40000000f00 */
[C---:B------:R-:W-:Y:S02]  /*5cf0*/  ISETP.EQ.AND P3, PT, R29.reuse, -0x4, PT ;  /* 0xfffffffc1d00780c */ /* 0x040fe40003f62270 */
[----:B------:R-:W-:Y:S02]  /*5d00*/  @P4 MOV R9, R22 ;  /* 0x0000001600094202 */ /* 0x000fe40000000f00 */
[----:B------:R-:W-:Y:S02]  /*5d10*/  ISETP.EQ.AND P4, PT, R29, RZ, PT ;  /* 0x000000ff1d00720c */ /* 0x000fe40003f82270 */
        /* <DEDUP_REMOVED lines=14> */
[----:B------:R-:W-:Y:S02]  /*5e00*/  ISETP.EQ.AND P0, PT, R29, 0x8, PT ;  /* 0x000000081d00780c */ /* 0x000fe40003f02270 */
[----:B------:R-:W-:Y:S02]  /*5e10*/  @P1 MOV R9, R22 ;  /* 0x0000001600091202 */ /* 0x000fe40000000f00 */
[----:B------:R-:W-:Y:S02]  /*5e20*/  @P2 MOV R9, R23 ;  /* 0x0000001700092202 */ /* 0x000fe40000000f00 */
[----:B------:R-:W-:Y:S02]  /*5e30*/  @P3 MOV R9, R24 ;  /* 0x0000001800093202 */ /* 0x000fe40000000f00 */
[----:B------:R-:W-:-:S02]  /*5e40*/  @P4 MOV R9, R25 ;  /* 0x0000001900094202 */ /* 0x000fc40000000f00 */
[----:B------:R-:W-:Y:S02]  /*5e50*/  @P5 MOV R9, R26 ;  /* 0x0000001a00095202 */ /* 0x000fe40000000f00 */
[----:B------:R-:W-:Y:S02]  /*5e60*/  LOP3.LUT R8, R8, 0x1f, RZ, 0xc0, !PT ;  /* 0x0000001f08087812 */ /* 0x000fe400078ec0ff */
[----:B------:R-:W-:Y:S02]  /*5e70*/  @P0 MOV R9, R35 ;  /* 0x0000002300090202 */ /* 0x000fe40000000f00 */
[-C--:B------:R-:W-:Y:S02]  /*5e80*/  SHF.L.W.U32.HI R33, R28, R8.reuse, R33 ;  /* 0x000000081c217219 */ /* 0x080fe40000010e21 */
[----:B------:R-:W-:-:S07]  /*5e90*/  SHF.L.W.U32.HI R28, R9, R8, R28 ;  /* 0x00000008091c7219 */ /* 0x000fce0000010e1c */
.L_x_135:
        /* <DEDUP_REMOVED lines=18> */
.L_x_133:
[----:B------:R-:W-:Y:S01]  /*5fc0*/  MOV R8, 0x37cbac00 ;  /* 0x37cbac0000087802 */ /* 0x000fe20000000f00 */
[----:B------:R-:W-:Y:S01]  /*5fd0*/  FMUL R9, R28, R28 ;  /* 0x0000001c1c097220 */ /* 0x000fe20000400000 */
[C---:B------:R-:W-:Y:S02]  /*5fe0*/  LOP3.LUT R29, R30.reuse, 0x1, RZ, 0xc0, !PT ;  /* 0x000000011e1d7812 */ /* 0x040fe400078ec0ff */
[----:B------:R-:W-:Y:S01]  /*5ff0*/  MOV R32, 0x3c0885e4 ;  /* 0x3c0885e400207802 */ /* 0x000fe20000000f00 */
[----:B------:R-:W-:Y:S01]  /*6000*/  FFMA R8, R9, R8, -0.0013887860113754868507 ;  /* 0xbab607ed09087423 */ /* 0x000fe20000000008 */
[----:B------:R-:W-:Y:S02]  /*6010*/  ISETP.NE.U32.AND P0, PT, R29, 0x1, PT ;  /* 0x000000011d00780c */ /* 0x000fe40003f05070 */
[----:B------:R-:W-:Y:S02]  /*6020*/  IADD3 R29, PT, PT, R30, 0x1, RZ ;  /* 0x000000011e1d7810 */ /* 0x000fe40007ffe0ff */
[----:B------:R-:W-:-:S02]  /*6030*/  MOV R33, 0x3e2aaaa8 ;  /* 0x3e2aaaa800217802 */ /* 0x000fc40000000f00 */
[----:B------:R-:W-:Y:S02]  /*6040*/  FSEL R30, R8, -0.00019574658654164522886, P0 ;  /* 0xb94d4153081e7808 */ /* 0x000fe40000000000 */
[----:B------:R-:W-:Y:S02]  /*6050*/  FSEL R32, R32, 0.041666727513074874878, !P0 ;  /* 0x3d2aaabb20207808 */ /* 0x000fe40004000000 */
[----:B------:R-:W-:Y:S02]  /*6060*/  FSETP.GE.AND P2, PT, |R21|, 105615, PT ;  /* 0x47ce47801500780b */ /* 0x000fe40003f46200 */
[----:B------:R-:W-:Y:S01]  /*6070*/  LOP3.LUT P1, RZ, R29, 0x2, RZ, 0xc0, !PT ;  /* 0x000000021dff7812 */ /* 0x000fe2000782c0ff */
[----:B------:R-:W-:Y:S01]  /*6080*/  FFMA R30, R9, R30, R32 ;  /* 0x0000001e091e7223 */ /* 0x000fe20000000020 */
[----:B------:R-:W-:Y:S02]  /*6090*/  FSEL R8, R28, 1, !P0 ;  /* 0x3f8000001c087808 */ /* 0x000fe40004000000 */
[----:B------:R-:W-:-:S03]  /*60a0*/  FSEL R33, -R33, -0.4999999701976776123, !P0 ;  /* 0xbeffffff21217808 */ /* 0x000fc60004000100 */
[C---:B------:R-:W-:Y:S02]  /*60b0*/  FFMA R29, R9.reuse, R8, RZ ;  /* 0x00000008091d7223 */ /* 0x040fe400000000ff */
[----:B------:R-:W-:-:S04]  /*60c0*/  FFMA R30, R9, R30, R33 ;  /* 0x0000001e091e7223 */ /* 0x000fc80000000021 */
[----:B------:R-:W-:-:S04]  /*60d0*/  FFMA R30, R29, R30, R8 ;  /* 0x0000001e1d1e7223 */ /* 0x000fc80000000008 */
[----:B------:R-:W-:Y:S01]  /*60e0*/  @P1 FADD R30, RZ, -R30 ;  /* 0x8000001eff1e1221 */ /* 0x000fe20000000000 */
        /* <DEDUP_REMOVED lines=12> */
.L_x_137:
        /* <DEDUP_REMOVED lines=65> */
.L_x_138:
        /* <DEDUP_REMOVED lines=18> */
.L_x_136:
[----:B------:R-:W-:Y:S01]  /*66e0*/  MOV R21, R31 ;  /* 0x0000001f00157202 */ /* 0x000fe20000000f00 */
[----:B------:R-:W-:Y:S01]  /*66f0*/  FMUL R120, R30, R30 ;  /* 0x0000001e1e787220 */ /* 0x000fe20000400000 */
[----:B------:R-:W-:Y:S02]  /*6700*/  MOV R9, 0x3c190000 ;  /* 0x3c19000000097802 */ /* 0x000fe40000000f00 */
[C---:B------:R-:W-:Y:S01]  /*6710*/  FSETP.NEU.AND P0, PT, |R21|.reuse, 0.00049096695147454738617, PT ;  /* 0x3a00b43c1500780b */ /* 0x040fe20003f0d200 */
[----:B------:R-:W-:Y:S01]  /*6720*/  FMUL R8, R21, R21 ;  /* 0x0000001515087220 */ /* 0x000fe20000400000 */
[----:B------:R-:W-:-:S03]  /*6730*/  LOP3.LUT R27, R27, 0x1, RZ, 0xc0, !PT ;  /* 0x000000011b1b7812 */ /* 0x000fc600078ec0ff */
[----:B------:R-:W-:Y:S01]  /*6740*/  FFMA R9, R8, R9, 0.003265380859375 ;  /* 0x3b56000008097423 */ /* 0x000fe20000000009 */
[----:B------:R-:W-:-:S03]  /*6750*/  ISETP.NE.U32.AND P1, PT, R27, 0x1, PT ;  /* 0x000000011b00780c */ /* 0x000fc60003f25070 */
[----:B------:R-:W-:-:S04]  /*6760*/  FFMA R9, R8, R9, 0.0242919921875 ;  /* 0x3cc7000008097423 */ /* 0x000fc80000000009 */
[----:B------:R-:W-:-:S04]  /*6770*/  FFMA R9, R8, R9, 0.053466796875 ;  /* 0x3d5b000008097423 */ /* 0x000fc80000000009 */
[----:B------:R-:W-:-:S04]  /*6780*/  FFMA R9, R8, R9, 0.13337790966033935547 ;  /* 0x3e08943808097423 */ /* 0x000fc80000000009 */
[----:B------:R-:W-:Y:S01]  /*6790*/  FFMA R28, R8, R9, 0.33333230018615722656 ;  /* 0x3eaaaa88081c7423 */ /* 0x000fe20000000009 */
[----:B------:R-:W-:Y:S01]  /*67a0*/  IADD3 R9, PT, PT, R120, 0x1800000, RZ ;  /* 0x0180000078097810 */ /* 0x000fe20007ffe0ff */
[----:B------:R-:W-:-:S03]  /*67b0*/  FMUL R8, R8, R21 ;  /* 0x0000001508087220 */ /* 0x000fc60000400000 */
[----:B------:R-:W-:Y:S01]  /*67c0*/  LOP3.LUT R9, R9, 0x7f800000, RZ, 0xc0, !PT ;  /* 0x7f80000009097812 */ /* 0x000fe200078ec0ff */
[----:B------:R-:W-:-:S03]  /*67d0*/  @P0 FFMA R21, R28, R8, R21 ;  /* 0x000000081c150223 */ /* 0x000fc60000000015 */
[----:B------:R-:W-:-:S03]  /*67e0*/  ISETP.GT.U32.AND P0, PT, R9, 0x1ffffff, PT ;  /* 0x01ffffff0900780c */ /* 0x000fc60003f04070 */
[----:B------:R-:W0:Y:S10]  /*67f0*/  @!P1 MUFU.RCP R21, -R21 ;  /* 0x8000001500159308 */ /* 0x000e340000001000 */
[----:B------:R-:W-:Y:S05]  /*6800*/  @P0 BRA `(.L_x_139) ;  /* 0x00000000000c0947 */ /* 0x000fea0003800000 */
[----:B------:R-:W-:-:S07]  /*6810*/  MOV R126, 0x6830 ;  /* 0x00006830007e7802 */ /* 0x000fce0000000f00 */
[----:B0-----:R-:W-:Y:S05]  /*6820*/  CALL.REL.NOINC `($__internal_2_$__cuda_sm20_rcp_rn_f32_slowpath) ;  /* 0x0000005c000c7944 */ /* 0x001fea0003c00000 */
[----:B------:R-:W-:Y:S05]  /*6830*/  BRA `(.L_x_140) ;  /* 0x0000000000107947 */ /* 0x000fea0003800000 */
.L_x_139:
[----:B------:R-:W1:Y:S02]  /*6840*/  MUFU.RCP R143, R120 ;  /* 0x00000078008f7308 */ /* 0x000e640000001000 */
[----:B-1----:R-:W-:-:S04]  /*6850*/  FFMA R8, R120, R143, -1 ;  /* 0xbf80000078087423 */ /* 0x002fc8000000008f */
[----:B------:R-:W-:-:S04]  /*6860*/  FADD.FTZ R8, -R8, -RZ ;  /* 0x800000ff08087221 */ /* 0x000fc80000010100 */
[----:B------:R-:W-:-:S07]  /*6870*/  FFMA R143, R143, R8, R143 ;  /* 0x000000088f8f7223 */ /* 0x000fce000000008f */
.L_x_140:
[----:B------:R-:W1:Y:S02]  /*6880*/  LDC R27, c[0x0][0x820] ;  /* 0x00020800ff1b7b82 */ /* 0x000e640000000800 */
[----:B-1----:R-:W-:-:S04]  /*6890*/  FMUL R27, R27, 0.5 ;  /* 0x3f0000001b1b7820 */ /* 0x002fc80000400000 */
[C---:B------:R-:W-:Y:S01]  /*68a0*/  FMUL R8, R27.reuse, 0.63661974668502807617 ;  /* 0x3f22f9831b087820 */ /* 0x040fe20000400000 */
[----:B------:R-:W-:-:S03]  /*68b0*/  FSETP.GE.AND P0, PT, |R27|, 105615, PT ;  /* 0x47ce47801b00780b */ /* 0x000fc60003f06200 */
[----:B------:R1:W2:Y:S02]  /*68c0*/  F2I.NTZ R32, R8 ;  /* 0x0000000800207305 */ /* 0x0002a40000203100 */
[----:B-1----:R-:W-:Y:S02]  /*68d0*/  P2R R8, PR, RZ, 0x1 ;  /* 0x00000001ff087803 */ /* 0x002fe40000000000 */
[-C--:B--2---:R-:W-:Y:S02]  /*68e0*/  I2FP.F32.S32 R28, R32.reuse ;  /* 0x00000020001c7245 */ /* 0x084fe40000201400 */
[----:B------:R-:W-:-:S03]  /*68f0*/  MOV R30, R32 ;  /* 0x00000020001e7202 */ /* 0x000fc60000000f00 */
[----:B------:R-:W-:-:S04]  /*6900*/  FFMA R9, R28, -1.5707962512969970703, R27 ;  /* 0xbfc90fda1c097823 */ /* 0x000fc8000000001b */
[----:B------:R-:W-:-:S04]  /*6910*/  FFMA R9, R28, -7.5497894158615963534e-08, R9 ;  /* 0xb3a221681c097823 */ /* 0x000fc80000000009 */
[----:B------:R-:W-:-:S05]  /*6920*/  FFMA R31, R28, -5.3903029534742383927e-15, R9 ;  /* 0xa7c234c51c1f7823 */ /* 0x000fca0000000009 */
        /* <DEDUP_REMOVED lines=9> */
[----:B------:R-:W1:Y:S01]  /*69c0*/  LDCU.64 UR14, c[0x4][URZ] ;  /* 0x01000000ff0e77ac */ /* 0x000e620008000a00 */
[----:B------:R-:W-:Y:S01]  /*69d0*/  LOP3.LUT R32, R8, 0x80000000, RZ, 0xfc, !PT ;  /* 0x8000000008207812 */ /* 0x000fe200078efcff */
[----:B------:R-:W-:-:S06]  /*69e0*/  UMOV UR4, URZ ;  /* 0x000000ff00047c82 */ /* 0x000fcc0008000000 */
.L_x_142:
[----:B-1----:R-:W-:Y:S02]  /*69f0*/  MOV R28, UR14 ;  /* 0x0000000e001c7c02 */ /* 0x002fe40008000f00 */
        /* <DEDUP_REMOVED lines=64> */
.L_x_143:
        /* <DEDUP_REMOVED lines=9> */
[----:B------:R-:W1:Y:S01]  /*6e90*/  I2F.F64.S64 R8, R28 ;  /* 0x0000001c00087312 */ /* 0x000e620000301c00 */
[C---:B------:R-:W-:Y:S02]  /*6ea0*/  LOP3.LUT R33, R34.reuse, R27, RZ, 0x3c, !PT ;  /* 0x0000001b22217212 */ /* 0x040fe400078e3cff */
[----:B------:R-:W-:Y:S02]  /*6eb0*/  LEA.HI R32, R34, R32, RZ, 0x1 ;  /* 0x0000002022207211 */ /* 0x000fe400078f08ff */
[----:B------:R-:W-:Y:S02]  /*6ec0*/  ISETP.GE.AND P1, PT, R33, RZ, PT ;  /* 0x000000ff2100720c */ /* 0x000fe40003f26270 */
[----:B------:R-:W-:-:S04]  /*6ed0*/  IADD3 R33, PT, PT, -R32, RZ, RZ ;  /* 0x000000ff20217210 */ /* 0x000fc80007ffe1ff */
[----:B------:R-:W-:Y:S01]  /*6ee0*/  @!P0 MOV R32, R33 ;  /* 0x0000002100208202 */ /* 0x000fe20000000f00 */
[----:B-1----:R-:W-:-:S10]  /*6ef0*/  DMUL R8, R8, UR14 ;  /* 0x0000000e08087c28 */ /* 0x002fd40008000000 */
[----:B------:R-:W1:Y:S02]  /*6f00*/  F2F.F32.F64 R8, R8 ;  /* 0x0000000800087310 */ /* 0x000e640000301000 */
[----:B-1----:R-:W-:-:S07]  /*6f10*/  FSEL R28, -R8, R8, !P1 ;  /* 0x00000008081c7208 */ /* 0x002fce0004800100 */
.L_x_141:
        /* <DEDUP_REMOVED lines=30> */
.L_x_145:
        /* <DEDUP_REMOVED lines=64> */
.L_x_146:
        /* <DEDUP_REMOVED lines=18> */
.L_x_144:
[----:B------:R-:W-:Y:S01]  /*7620*/  MOV R22, R31 ;  /* 0x0000001f00167202 */ /* 0x000fe20000000f00 */
[----:B------:R-:W-:Y:S01]  /*7630*/  FMUL R120, R32, R32 ;  /* 0x0000002020787220 */ /* 0x000fe20000400000 */
[----:B------:R-:W-:Y:S01]  /*7640*/  MOV R8, 0x3c190000 ;  /* 0x3c19000000087802 */ /* 0x000fe20000000f00 */
[----:B------:R-:W-:Y:S01]  /*7650*/  FADD R20, R20, R20 ;  /* 0x0000001414147221 */ /* 0x000fe20000000000 */
        /* <DEDUP_REMOVED lines=8> */
[C---:B------:R-:W-:Y:S01]  /*76e0*/  FFMA R23, R9.reuse, R8, 0.33333230018615722656 ;  /* 0x3eaaaa8809177423 */ /* 0x040fe20000000008 */
[----:B------:R-:W-:Y:S01]  /*76f0*/  IADD3 R8, PT, PT, R120, 0x1800000, RZ ;  /* 0x0180000078087810 */ /* 0x000fe20007ffe0ff */
[----:B------:R-:W-:-:S03]  /*7700*/  FMUL R9, R9, R22 ;  /* 0x0000001609097220 */ /* 0x000fc60000400000 */
[----:B------:R-:W-:Y:S01]  /*7710*/  LOP3.LUT R8, R8, 0x7f800000, RZ, 0xc0, !PT ;  /* 0x7f80000008087812 */ /* 0x000fe200078ec0ff */
[----:B------:R-:W-:Y:S01]  /*7720*/  @P0 FFMA R22, R23, R9, R22 ;  /* 0x0000000917160223 */ /* 0x000fe20000000016 */
[----:B------:R-:W-:Y:S02]  /*7730*/  FMUL R23, RZ, R143 ;  /* 0x0000008fff177220 */ /* 0x000fe40000400000 */
[----:B------:R-:W-:-:S03]  /*7740*/  ISETP.GT.U32.AND P0, PT, R8, 0x1ffffff, PT ;  /* 0x01ffffff0800780c */ /* 0x000fc60003f04070 */
[----:B------:R-:W1:Y:S10]  /*7750*/  @!P1 MUFU.RCP R22, -R22 ;  /* 0x8000001600169308 */ /* 0x000e740000001000 */
[----:B------:R-:W-:Y:S05]  /*7760*/  @P0 BRA `(.L_x_147) ;  /* 0x00000000000c0947 */ /* 0x000fea0003800000 */
[----:B------:R-:W-:-:S07]  /*7770*/  MOV R126, 0x7790 ;  /* 0x00007790007e7802 */ /* 0x000fce0000000f00 */
[----:B01----:R-:W-:Y:S05]  /*7780*/  CALL.REL.NOINC `($__internal_2_$__cuda_sm20_rcp_rn_f32_slowpath) ;  /* 0x0000004c00347944 */ /* 0x003fea0003c00000 */
[----:B------:R-:W-:Y:S05]  /*7790*/  BRA `(.L_x_148) ;  /* 0x0000000000107947 */ /* 0x000fea0003800000 */
.L_x_147:
[----:B------:R-:W2:Y:S02]  /*77a0*/  MUFU.RCP R143, R120 ;  /* 0x00000078008f7308 */ /* 0x000ea40000001000 */
[----:B--2---:R-:W-:-:S04]  /*77b0*/  FFMA R8, R120, R143, -1 ;  /* 0xbf80000078087423 */ /* 0x004fc8000000008f */
[----:B------:R-:W-:-:S04]  /*77c0*/  FADD.FTZ R8, -R8, -RZ ;  /* 0x800000ff08087221 */ /* 0x000fc80000010100 */
[----:B------:R-:W-:-:S07]  /*77d0*/  FFMA R143, R143, R8, R143 ;  /* 0x000000088f8f7223 */ /* 0x000fce000000008f */
.L_x_148:
[----:B------:R-:W2:Y:S01]  /*77e0*/  LDCU UR4, c[0x0][0x82c] ;  /* 0x00010580ff0477ac */ /* 0x000ea20008000800 */
[----:B0-----:R-:W-:Y:S01]  /*77f0*/  FADD R27, R21, R21 ;  /* 0x00000015151b7221 */ /* 0x001fe20000000000 */
[----:B------:R-:W-:-:S03]  /*7800*/  FMUL R26, RZ, R143 ;  /* 0x0000008fff1a7220 */ /* 0x000fc60000400000 */
[----:B------:R-:W0:Y:S01]  /*7810*/  MUFU.RCP R8, R27 ;  /* 0x0000001b00087308 */ /* 0x000e220000001000 */
[----:B--2---:R-:W-:-:S07]  /*7820*/  I2FP.F32.S32 R14, UR4 ;  /* 0x00000004000e7c45 */ /* 0x004fce0008201400 */
[----:B------:R-:W2:Y:S01]  /*7830*/  FCHK P0, R14, R27 ;  /* 0x0000001b0e007302 */ /* 0x000ea20000000000 */
[----:B0-----:R-:W-:-:S04]  /*7840*/  FFMA R9, -R27, R8, 1 ;  /* 0x3f8000001b097423 */ /* 0x001fc80000000108 */
        /* <DEDUP_REMOVED lines=8> */
[----:B-1----:R-:W-:Y:S05]  /*78d0*/  CALL.REL.NOINC `($__internal_4_$__cuda_sm3x_div_rn_noftz_f32_slowpath) ;  /* 0x0000005000107944 */ /* 0x002fea0003c00000 */
[----:B------:R-:W-:-:S07]  /*78e0*/  MOV R25, R8 ;  /* 0x0000000800197202 */ /* 0x000fce0000000f00 */
.L_x_149:
[----:B------:R-:W-:Y:S01]  /*78f0*/  FMUL R28, R27, R27 ;  /* 0x0000001b1b1c7220 */ /* 0x000fe20000400000 */
[----:B------:R-:W-:Y:S01]  /*7900*/  FADD R9, R23, R23 ;  /* 0x0000001717097221 */ /* 0x000fe20000000000 */
[----:B------:R-:W-:Y:S02]  /*7910*/  BSSY.RECONVERGENT B3, `(.L_x_150) ;  /* 0x000000e000037945 */ /* 0x000fe40003800200 */
[----:B------:R-:W0:Y:S01]  /*7920*/  MUFU.RCP R8, R28 ;  /* 0x0000001c00087308 */ /* 0x000e220000001000 */
[----:B------:R-:W-:-:S07]  /*7930*/  FFMA R9, R14, -R9, RZ ;  /* 0x800000090e097223 */ /* 0x000fce00000000ff */
        /* <DEDUP_REMOVED lines=8> */
[----:B------:R-:W-:-:S07]  /*79c0*/  MOV R126, 0x79e0 ;  /* 0x000079e0007e7802 */ /* 0x000fce0000000f00 */
[----:B-1----:R-:W-:Y:S05]  /*79d0*/  CALL.REL.NOINC `($__internal_4_$__cuda_sm3x_div_rn_noftz_f32_slowpath) ;  /* 0x0000004c00d07944 */ /* 0x002fea0003c00000 */
[----:B------:R-:W-:-:S07]  /*79e0*/  MOV R24, R8 ;  /* 0x0000000800187202 */ /* 0x000fce0000000f00 */
.L_x_151:
[----:B------:R-:W-:Y:S05]  /*79f0*/  BSYNC.RECONVERGENT B3 ;  /* 0x0000000000037941 */ /* 0x000fea0003800200 */
.L_x_150:
        /* <DEDUP_REMOVED lines=11> */
[----:B------:R-:W-:Y:S02]  /*7ab0*/  MOV R9, R14 ;  /* 0x0000000e00097202 */ /* 0x000fe40000000f00 */
[----:B------:R-:W-:Y:S02]  /*7ac0*/  MOV R8, R29 ;  /* 0x0000001d00087202 */ /* 0x000fe40000000f00 */
[----:B------:R-:W-:-:S07]  /*7ad0*/  MOV R126, 0x7af0 ;  /* 0x00007af0007e7802 */ /* 0x000fce0000000f00 */
[----:B------:R-:W-:Y:S05]  /*7ae0*/  CALL.REL.NOINC `($__internal_4_$__cuda_sm3x_div_rn_noftz_f32_slowpath) ;  /* 0x0000004c008c7944 */ /* 0x000fea0003c00000 */
[----:B------:R-:W-:-:S07]  /*7af0*/  MOV R27, R8 ;  /* 0x00000008001b7202 */ /* 0x000fce0000000f00 */
.L_x_152:
[----:B------:R-:W-:Y:S01]  /*7b00*/  FMUL R28, R29, R29 ;  /* 0x0000001d1d1c7220 */ /* 0x000fe20000400000 */
[----:B------:R-:W-:Y:S01]  /*7b10*/  FADD R9, R26, R26 ;  /* 0x0000001a1a097221 */ /* 0x000fe20000000000 */
[----:B------:R-:W-:Y:S02]  /*7b20*/  BSSY.RECONVERGENT B3, `(.L_x_153) ;  /* 0x000000e000037945 */ /* 0x000fe40003800200 */
[----:B------:R-:W0:Y:S01]  /*7b30*/  MUFU.RCP R8, R28 ;  /* 0x0000001c00087308 */ /* 0x000e220000001000 */
[----:B------:R-:W-:-:S07]  /*7b40*/  FFMA R9, R14, -R9, RZ ;  /* 0x800000090e097223 */ /* 0x000fce00000000ff */
        /* <DEDUP_REMOVED lines=9> */
[----:B------:R-:W-:Y:S05]  /*7be0*/  CALL.REL.NOINC `($__internal_4_$__cuda_sm3x_div_rn_noftz_f32_slowpath) ;  /* 0x0000004c004c7944 */ /* 0x000fea0003c00000 */
[----:B------:R-:W-:-:S07]  /*7bf0*/  MOV R14, R8 ;  /* 0x00000008000e7202 */ /* 0x000fce0000000f00 */
.L_x_154:
[----:B------:R-:W-:Y:S05]  /*7c00*/  BSYNC.RECONVERGENT B3 ;  /* 0x0000000000037941 */ /* 0x000fea0003800200 */
.L_x_153:
[----:B------:R-:W-:Y:S01]  /*7c10*/  FFMA R8, R3, R2, RZ ;  /* 0x0000000203087223 */ /* 0x000fe200000000ff */
[C---:B------:R-:W-:Y:S01]  /*7c20*/  FFMA R29, R0.reuse, UR5, RZ ;  /* 0x00000005001d7c23 */ /* 0x040fe200080000ff */
[----:B------:R-:W-:Y:S01]  /*7c30*/  FFMA R31, R0, UR8, RZ ;  /* 0x00000008001f7c23 */ /* 0x000fe200080000ff */
[----:B------:R-:W-:Y:S01]  /*7c40*/  BSSY.RECONVERGENT B3, `(.L_x_155) ;  /* 0x0000027000037945 */ /* 0x000fe20003800200 */
[----:B------:R-:W-:Y:S02]  /*7c50*/  FFMA R9, R117, R114, R8 ;  /* 0x0000007275097223 */ /* 0x000fe40000000008 */
[----:B------:R-:W-:Y:S02]  /*7c60*/  FFMA R30, R112, UR9, R31 ;  /* 0x00000009701e7c23 */ /* 0x000fe4000800001f */
[----:B------:R-:W-:Y:S02]  /*7c70*/  FFMA R8, R116, R113, R9 ;  /* 0x0000007174087223 */ /* 0x000fe40000000009 */
[----:B------:R-:W-:-:S02]  /*7c80*/  FFMA R30, R111, UR10, R30 ;  /* 0x0000000a6f1e7c23 */ /* 0x000fc4000800001e */
[----:B------:R-:W-:-:S04]  /*7c90*/  FADD R8, R115, R8 ;  /* 0x0000000873087221 */ /* 0x000fc80000000000 */
[----:B------:R-:W-:Y:S01]  /*7ca0*/  FADD R32, R8, 1.0000000116860974231e-07 ;  /* 0x33d6bf9508207421 */ /* 0x000fe20000000000 */
[----:B------:R-:W-:Y:S01]  /*7cb0*/  FFMA R8, R3, R0, RZ ;  /* 0x0000000003087223 */ /* 0x000fe200000000ff */
[----:B------:R-:W-:Y:S02]  /*7cc0*/  FFMA R3, R2, UR5, RZ ;  /* 0x0000000502037c23 */ /* 0x000fe400080000ff */
[----:B------:R-:W0:Y:S01]  /*7cd0*/  MUFU.RCP R9, R32 ;  /* 0x0000002000097308 */ /* 0x000e220000001000 */
[----:B------:R-:W-:Y:S01]  /*7ce0*/  FFMA R117, R117, R112, R8 ;  /* 0x0000007075757223 */ /* 0x000fe20000000008 */
[----:B------:R-:W-:-:S03]  /*7cf0*/  FFMA R8, R114, UR6, R3 ;  /* 0x0000000672087c23 */ /* 0x000fc60008000003 */
[----:B------:R-:W-:Y:S01]  /*7d00*/  FFMA R116, R116, R111, R117 ;  /* 0x0000006f74747223 */ /* 0x000fe20000000075 */
[----:B------:R-:W-:-:S03]  /*7d10*/  FFMA R3, R113, UR7, R8 ;  /* 0x0000000771037c23 */ /* 0x000fc60008000008 */
[----:B------:R-:W-:Y:S01]  /*7d20*/  FFMA R115, RZ, R115, R116 ;  /* 0x00000073ff737223 */ /* 0x000fe20000000074 */
[----:B------:R-:W-:-:S04]  /*7d30*/  FADD R3, R4, R3 ;  /* 0x0000000304037221 */ /* 0x000fc80000000000 */
[----:B------:R-:W1:Y:S01]  /*7d40*/  FCHK P0, R3, R32 ;  /* 0x0000002003007302 */ /* 0x000e620000000000 */
[----:B0-----:R-:W-:-:S04]  /*7d50*/  FFMA R28, -R32, R9, 1 ;  /* 0x3f800000201c7423 */ /* 0x001fc80000000109 */
[----:B------:R-:W-:Y:S01]  /*7d60*/  FFMA R34, R9, R28, R9 ;  /* 0x0000001c09227223 */ /* 0x000fe20000000009 */
[----:B------:R-:W-:Y:S01]  /*7d70*/  FFMA R9, R2, UR8, RZ ;  /* 0x0000000802097c23 */ /* 0x000fe200080000ff */
[----:B------:R-:W-:Y:S01]  /*7d80*/  FFMA R28, R112, UR6, R29 ;  /* 0x00000006701c7c23 */ /* 0x000fe2000800001d */
[----:B------:R-:W-:Y:S01]  /*7d90*/  FFMA R29, RZ, R119, R30 ;  /* 0x00000077ff1d7223 */ /* 0x000fe2000000001e */
[----:B------:R-:W-:Y:S01]  /*7da0*/  FFMA R31, R3, R34, RZ ;  /* 0x00000022031f7223 */ /* 0x000fe200000000ff */
[----:B------:R-:W-:Y:S01]  /*7db0*/  FFMA R8, R114, UR9, R9 ;  /* 0x0000000972087c23 */ /* 0x000fe20008000009 */
[----:B------:R-:W-:Y:S01]  /*7dc0*/  FFMA R9, R111, UR7, R28 ;  /* 0x000000076f097c23 */ /* 0x000fe2000800001c */
[----:B------:R-:W-:Y:S02]  /*7dd0*/  FADD R30, R152, R29 ;  /* 0x0000001d981e7221 */ /* 0x000fe40000000000 */
[----:B------:R-:W-:Y:S01]  /*7de0*/  FFMA R8, R113, UR10, R8 ;  /* 0x0000000a71087c23 */ /* 0x000fe20008000008 */
[----:B------:R-:W-:Y:S01]  /*7df0*/  FFMA R9, RZ, R4, R9 ;  /* 0x00000004ff097223 */ /* 0x000fe20000000009 */
[----:B------:R-:W-:-:S02]  /*7e00*/  FFMA R4, -R32, R31, R3 ;  /* 0x0000001f20047223 */ /* 0x000fc40000000103 */
[----:B------:R-:W-:Y:S01]  /*7e10*/  FADD R119, R119, R8 ;  /* 0x0000000877777221 */ /* 0x000fe20000000000 */
[C---:B------:R-:W-:Y:S01]  /*7e20*/  FADD R28, R152.reuse, R9 ;  /* 0x00000009981c7221 */ /* 0x040fe20000000000 */
[----:B------:R-:W-:Y:S01]  /*7e30*/  FADD R152, R152, R115 ;  /* 0x0000007398987221 */ /* 0x000fe20000000000 */
[----:B------:R-:W-:Y:S01]  /*7e40*/  FFMA R29, R34, R4, R31 ;  /* 0x00000004221d7223 */ /* 0x000fe2000000001f */
[----:B-1----:R-:W-:Y:S06]  /*7e50*/  @!P0 BRA `(.L_x_156) ;  /* 0x0000000000148947 */ /* 0x002fec0003800000 */
[----:B------:R-:W-:Y:S02]  /*7e60*/  MOV R9, R3 ;  /* 0x0000000300097202 */ /* 0x000fe40000000f00 */
[----:B------:R-:W-:Y:S02]  /*7e70*/  MOV R8, R32 ;  /* 0x0000002000087202 */ /* 0x000fe40000000f00 */
[----:B------:R-:W-:-:S07]  /*7e80*/  MOV R126, 0x7ea0 ;  /* 0x00007ea0007e7802 */ /* 0x000fce0000000f00 */
[----:B------:R-:W-:Y:S05]  /*7e90*/  CALL.REL.NOINC `($__internal_4_$__cuda_sm3x_div_rn_noftz_f32_slowpath) ;  /* 0x0000004800a07944 */ /* 0x000fea0003c00000 */
[----:B------:R-:W-:-:S07]  /*7ea0*/  MOV R29, R8 ;  /* 0x00000008001d7202 */ /* 0x000fce0000000f00 */
.L_x_156:
[----:B------:R-:W-:Y:S05]  /*7eb0*/  BSYNC.RECONVERGENT B3 ;  /* 0x0000000000037941 */ /* 0x000fea0003800200 */
.L_x_155:
        /* <DEDUP_REMOVED lines=12> */
[----:B------:R-:W-:Y:S05]  /*7f80*/  CALL.REL.NOINC `($__internal_4_$__cuda_sm3x_div_rn_noftz_f32_slowpath) ;  /* 0x0000004800647944 */ /* 0x000fea0003c00000 */
[----:B------:R-:W-:-:S07]  /*7f90*/  MOV R31, R8 ;  /* 0x00000008001f7202 */ /* 0x000fce0000000f00 */
.L_x_158:
[----:B------:R-:W-:Y:S05]  /*7fa0*/  BSYNC.RECONVERGENT B3 ;  /* 0x0000000000037941 */ /* 0x000fea0003800200 */
.L_x_157:
[----:B------:R-:W0:Y:S01]  /*7fb0*/  MUFU.RCP R33, R32 ;  /* 0x0000002000217308 */ /* 0x000e220000001000 */
[----:B------:R-:W-:Y:S01]  /*7fc0*/  FFMA R9, R0, UR11, RZ ;  /* 0x0000000b00097c23 */ /* 0x000fe200080000ff */
[----:B------:R-:W-:Y:S01]  /*7fd0*/  FFMA R35, RZ, R2, RZ ;  /* 0x00000002ff237223 */ /* 0x000fe200000000ff */
[----:B------:R-:W-:Y:S02]  /*7fe0*/  BSSY.RECONVERGENT B3, `(.L_x_159) ;  /* 0x0000014000037945 */ /* 0x000fe40003800200 */
[----:B------:R-:W-:Y:S01]  /*7ff0*/  FFMA R112, R112, UR12, R9 ;  /* 0x0000000c70707c23 */ /* 0x000fe20008000009 */
[----:B------:R-:W-:Y:S02]  /*8000*/  FFMA R114, RZ, R114, R35 ;  /* 0x00000072ff727223 */ /* 0x000fe40000000023 */
[----:B------:R-:W1:Y:S01]  /*8010*/  FCHK P0, R7, R32 ;  /* 0x0000002007007302 */ /* 0x000e620000000000 */
[----:B------:R-:W-:Y:S01]  /*8020*/  FFMA R111, R111, UR13, R112 ;  /* 0x0000000d6f6f7c23 */ /* 0x000fe20008000070 */
[----:B------:R-:W-:-:S03]  /*8030*/  FFMA R114, RZ, R113, R114 ;  /* 0x00000071ff727223 */ /* 0x000fc60000000072 */
[----:B------:R-:W-:Y:S01]  /*8040*/  FFMA R111, RZ, R118, R111 ;  /* 0x00000076ff6f7223 */ /* 0x000fe2000000006f */
[----:B------:R-:W-:Y:S01]  /*8050*/  FADD R114, RZ, R114 ;  /* 0x00000072ff727221 */ /* 0x000fe20000000000 */
[----:B0-----:R-:W-:-:S03]  /*8060*/  FFMA R0, -R32, R33, 1 ;  /* 0x3f80000020007423 */ /* 0x001fc60000000121 */
[----:B------:R-:W-:Y:S01]  /*8070*/  FADD R149, R114, R111 ;  /* 0x0000006f72957221 */ /* 0x000fe20000000000 */
        /* <DEDUP_REMOVED lines=10> */
.L_x_160:
[----:B------:R-:W-:Y:S05]  /*8120*/  BSYNC.RECONVERGENT B3 ;  /* 0x0000000000037941 */ /* 0x000fea0003800200 */
.L_x_159:
[----:B------:R-:W-:Y:S01]  /*8130*/  FMUL R33, R32, R32 ;  /* 0x0000002020217220 */ /* 0x000fe20000400000 */
[-C--:B------:R-:W-:Y:S01]  /*8140*/  FMUL R9, R3, R152.reuse ;  /* 0x0000009803097220 */ /* 0x080fe20000400000 */
[----:B------:R-:W-:Y:S01]  /*8150*/  FMUL R119, R119, R152 ;  /* 0x0000009877777220 */ /* 0x000fe20000400000 */
[----:B------:R-:W-:Y:S01]  /*8160*/  BSSY.RECONVERGENT B3, `(.L_x_161) ;  /* 0x0000011000037945 */ /* 0x000fe20003800200 */
[----:B------:R-:W0:Y:S01]  /*8170*/  MUFU.RCP R0, R33 ;  /* 0x0000002100007308 */ /* 0x000e220000001000 */
[----:B------:R-:W-:-:S07]  /*8180*/  FFMA R9, R28, R32, -R9 ;  /* 0x000000201c097223 */ /* 0x000fce0000000809 */
[----:B------:R-:W1:Y:S01]  /*8190*/  FCHK P0, R9, R33 ;  /* 0x0000002109007302 */ /* 0x000e620000000000 */
[----:B0-----:R-:W-:-:S04]  /*81a0*/  FFMA R3, -R33, R0, 1 ;  /* 0x3f80000021037423 */ /* 0x001fc80000000100 */
[----:B------:R-:W-:Y:S01]  /*81b0*/  FFMA R8, R0, R3, R0 ;  /* 0x0000000300087223 */ /* 0x000fe20000000000 */
[----:B------:R-:W-:Y:S01]  /*81c0*/  FMUL R3, R7, R152 ;  /* 0x0000009807037220 */ /* 0x000fe20000400000 */
[----:B------:R-:W-:Y:S02]  /*81d0*/  FFMA R0, R30, R32, -R119 ;  /* 0x000000201e007223 */ /* 0x000fe40000000877 */
[----:B------:R-:W-:Y:S01]  /*81e0*/  FFMA R35, R9, R8, RZ ;  /* 0x0000000809237223 */ /* 0x000fe200000000ff */
[----:B------:R-:W-:-:S03]  /*81f0*/  FFMA R2, R32, R149, -R3 ;  /* 0x0000009520027223 */ /* 0x000fc60000000803 */
[----:B------:R-:W-:-:S04]  /*8200*/  FFMA R28, -R33, R35, R9 ;  /* 0x00000023211c7223 */ /* 0x000fc80000000109 */
[----:B------:R-:W-:Y:S01]  /*8210*/  FFMA R35, R8, R28, R35 ;  /* 0x0000001c08237223 */ /* 0x000fe20000000023 */
[----:B-1----:R-:W-:Y:S06]  /*8220*/  @!P0 BRA `(.L_x_162) ;  /* 0x0000000000108947 */ /* 0x002fec0003800000 */
[----:B------:R-:W-:Y:S02]  /*8230*/  MOV R8, R33 ;  /* 0x0000002100087202 */ /* 0x000fe40000000f00 */
[----:B------:R-:W-:-:S07]  /*8240*/  MOV R126, 0x8260 ;  /* 0x00008260007e7802 */ /* 0x000fce0000000f00 */
[----:B------:R-:W-:Y:S05]  /*8250*/  CALL.REL.NOINC `($__internal_4_$__cuda_sm3x_div_rn_noftz_f32_slowpath) ;  /* 0x0000004400b07944 */ /* 0x000fea0003c00000 */
[----:B------:R-:W-:-:S07]  /*8260*/  MOV R35, R8 ;  /* 0x0000000800237202 */ /* 0x000fce0000000f00 */
.L_x_162:
[----:B------:R-:W-:Y:S05]  /*8270*/  BSYNC.RECONVERGENT B3 ;  /* 0x0000000000037941 */ /* 0x000fea0003800200 */
.L_x_161:
        /* <DEDUP_REMOVED lines=14> */
.L_x_164:
[----:B------:R-:W-:Y:S05]  /*8360*/  BSYNC.RECONVERGENT B3 ;  /* 0x0000000000037941 */ /* 0x000fea0003800200 */
.L_x_163:
        /* <DEDUP_REMOVED lines=14> */
.L_x_166:
[----:B------:R-:W-:Y:S05]  /*8450*/  BSYNC.RECONVERGENT B3 ;  /* 0x0000000000037941 */ /* 0x000fea0003800200 */
.L_x_165:
[----:B------:R-:W0:Y:S01]  /*8460*/  MUFU.RCP R9, R4 ;  /* 0x0000000400097308 */ /* 0x000e220000001000 */
[----:B------:R-:W-:Y:S01]  /*8470*/  BSSY.RECONVERGENT B3, `(.L_x_167) ;  /* 0x0000012000037945 */ /* 0x000fe20003800200 */
[----:B------:R-:W-:Y:S01]  /*8480*/  FMUL R30, R21, 1.2999999523162841797 ;  /* 0x3fa66666151e7820 */ /* 0x000fe20000400000 */
[----:B------:R-:W-:Y:S01]  /*8490*/  FMUL R23, R23, 1.2999999523162841797 ;  /* 0x3fa6666617177820 */ /* 0x000fe20000400000 */
[----:B------:R-:W-:Y:S01]  /*84a0*/  FMUL R32, R22, 1.2999999523162841797 ;  /* 0x3fa6666616207820 */ /* 0x000fe20000400000 */
[----:B------:R-:W-:Y:S01]  /*84b0*/  FMUL R21, R26, 1.2999999523162841797 ;  /* 0x3fa666661a157820 */ /* 0x000fe20000400000 */
[-C--:B------:R-:W-:Y:S02]  /*84c0*/  FMUL R28, R4, R4.reuse ;  /* 0x00000004041c7220 */ /* 0x080fe40000400000 */
        /* <DEDUP_REMOVED lines=10> */
[----:B------:R-:W-:Y:S05]  /*8570*/  CALL.REL.NOINC `($__internal_4_$__cuda_sm3x_div_rn_noftz_f32_slowpath) ;  /* 0x0000004000e87944 */ /* 0x000fea0003c00000 */
[----:B------:R-:W-:-:S07]  /*8580*/  MOV R2, R8 ;  /* 0x0000000800027202 */ /* 0x000fce0000000f00 */
.L_x_168:
[----:B------:R-:W-:Y:S05]  /*8590*/  BSYNC.RECONVERGENT B3 ;  /* 0x0000000000037941 */ /* 0x000fea0003800200 */
.L_x_167:
[----:B------:R-:W0:Y:S01]  /*85a0*/  MUFU.RCP R33, R28 ;  /* 0x0000001c00217308 */ /* 0x000e220000001000 */
[----:B------:R-:W-:Y:S01]  /*85b0*/  FMUL R0, R3, R31 ;  /* 0x0000001f03007220 */ /* 0x000fe20000400000 */
[----:B------:R-:W-:Y:S03]  /*85c0*/  BSSY.RECONVERGENT B3, `(.L_x_169) ;  /* 0x000000d000037945 */ /* 0x000fe60003800200 */
[----:B------:R-:W-:-:S04]  /*85d0*/  FFMA R9, R37, R4, -R0 ;  /* 0x0000000425097223 */ /* 0x000fc80000000800 */
        /* <DEDUP_REMOVED lines=11> */
.L_x_170:
[----:B------:R-:W-:Y:S05]  /*8690*/  BSYNC.RECONVERGENT B3 ;  /* 0x0000000000037941 */ /* 0x000fea0003800200 */
.L_x_169:
        /* <DEDUP_REMOVED lines=14> */
.L_x_172:
[----:B------:R-:W-:Y:S05]  /*8780*/  BSYNC.RECONVERGENT B3 ;  /* 0x0000000000037941 */ /* 0x000fea0003800200 */
.L_x_171:
        /* <DEDUP_REMOVED lines=15> */
.L_x_174:
[----:B------:R-:W-:Y:S05]  /*8880*/  BSYNC.RECONVERGENT B3 ;  /* 0x0000000000037941 */ /* 0x000fea0003800200 */
.L_x_173:
[----:B------:R-:W0:Y:S01]  /*8890*/  MUFU.RCP R31, R4 ;  /* 0x00000004001f7308 */ /* 0x000e220000001000 */
[----:B------:R-:W-:Y:S01]  /*88a0*/  FMNMX R9, -R30, R26, !PT ;  /* 0x0000001a1e097209 */ /* 0x000fe20007800100 */
[----:B------:R-:W-:Y:S01]  /*88b0*/  BSSY.RECONVERGENT B3, `(.L_x_175) ;  /* 0x0000021000037945 */ /* 0x000fe20003800200 */
[----:B------:R-:W-:Y:S01]  /*88c0*/  FSETP.GEU.AND P0, PT, R26, -R30, PT ;  /* 0x8000001e1a00720b */ /* 0x000fe20003f0e000 */
[----:B------:R-:W-:Y:S01]  /*88d0*/  FMUL R40, R28, R28 ;  /* 0x0000001c1c287220 */ /* 0x000fe20000400000 */
[----:B------:R-:W-:Y:S02]  /*88e0*/  FSETP.GEU.AND P1, PT, R30, R9, PT ;  /* 0x000000091e00720b */ /* 0x000fe40003f2e000 */
[----:B------:R-:W-:Y:S02]  /*88f0*/  FMNMX R29, -R32, R2, !PT ;  /* 0x00000002201d7209 */ /* 0x000fe40007800100 */
[----:B------:R-:W-:Y:S02]  /*8900*/  FSETP.GEU.AND P2, PT, R2, -R32, PT ;  /* 0x800000200200720b */ /* 0x000fe40003f4e000 */
[----:B------:R-:W-:-:S02]  /*8910*/  FSETP.GEU.AND P3, PT, R32, R29, PT ;  /* 0x0000001d2000720b */ /* 0x000fc40003f6e000 */
[----:B------:R-:W-:Y:S02]  /*8920*/  FMNMX R9, R30, R9, PT ;  /* 0x000000091e097209 */ /* 0x000fe40003800000 */
[----:B------:R-:W-:Y:S01]  /*8930*/  FMNMX R29, R32, R29, PT ;  /* 0x0000001d201d7209 */ /* 0x000fe20003800000 */
[----:B0-----:R-:W-:Y:S02]  /*8940*/  FFMA R0, R31, -R4, 1 ;  /* 0x3f8000001f007423 */ /* 0x001fe40000000804 */
[----:B------:R-:W-:Y:S01]  /*8950*/  @P1 FSEL R23, -R23, R8, !P0 ;  /* 0x0000000817171208 */ /* 0x000fe20004000100 */
[----:B------:R-:W0:Y:S01]  /*8960*/  FCHK P0, R25, R4 ;  /* 0x0000000419007302 */ /* 0x000e220000000000 */
[----:B------:R-:W-:Y:S01]  /*8970*/  FMUL R30, R9, R4 ;  /* 0x00000004091e7220 */ /* 0x000fe20000400000 */
[----:B------:R-:W-:Y:S01]  /*8980*/  FFMA R0, R31, R0, R31 ;  /* 0x000000001f007223 */ /* 0x000fe2000000001f */
[----:B------:R-:W-:Y:S02]  /*8990*/  FMUL R36, R29, R4 ;  /* 0x000000041d247220 */ /* 0x000fe40000400000 */
[----:B------:R-:W-:Y:S01]  /*89a0*/  @P3 FSEL R21, -R21, R22, !P2 ;  /* 0x0000001615153208 */ /* 0x000fe20005000100 */
[----:B------:R-:W-:Y:S01]  /*89b0*/  FFMA R31, R0, R25, RZ ;  /* 0x00000019001f7223 */ /* 0x000fe200000000ff */
[----:B------:R-:W-:-:S03]  /*89c0*/  FMUL R22, R3, R4 ;  /* 0x0000000403167220 */ /* 0x000fc60000400000 */
[-C--:B------:R-:W-:Y:S01]  /*89d0*/  FFMA R2, R31, -R4.reuse, R25 ;  /* 0x800000041f027223 */ /* 0x080fe20000000019 */
[-C--:B------:R-:W-:Y:S01]  /*89e0*/  FMUL R8, R21, R4.reuse ;  /* 0x0000000415087220 */ /* 0x080fe20000400000 */
[----:B------:R-:W-:Y:S02]  /*89f0*/  FFMA R38, R3, R4, R22 ;  /* 0x0000000403267223 */ /* 0x000fe40000000016 */
[----:B------:R-:W-:Y:S01]  /*8a00*/  FFMA R0, R0, R2, R31 ;  /* 0x0000000200007223 */ /* 0x000fe2000000001f */
[----:B------:R-:W-:Y:S01]  /*8a10*/  FMUL R2, R23, R4 ;  /* 0x0000000417027220 */ /* 0x000fe20000400000 */
[----:B------:R-:W-:Y:S01]  /*8a20*/  FFMA R34, R29, R3, R8 ;  /* 0x000000031d227223 */ /* 0x000fe20000000008 */
[----:B------:R-:W-:Y:S01]  /*8a30*/  FMUL R23, R30, -R25 ;  /* 0x800000191e177220 */ /* 0x000fe20000400000 */
[----:B------:R-:W-:Y:S01]  /*8a40*/  FMUL R29, R36, -R27 ;  /* 0x8000001b241d7220 */ /* 0x000fe20000400000 */
[----:B------:R-:W-:Y:S01]  /*8a50*/  FFMA R32, R9, R3, R2 ;  /* 0x0000000309207223 */ /* 0x000fe20000000002 */
[----:B0-----:R-:W-:Y:S06]  /*8a60*/  @!P0 BRA `(.L_x_176) ;  /* 0x0000000000148947 */ /* 0x001fec0003800000 */
[----:B------:R-:W-:Y:S02]  /*8a70*/  MOV R9, R25 ;  /* 0x0000001900097202 */ /* 0x000fe40000000f00 */
[----:B------:R-:W-:Y:S02]  /*8a80*/  MOV R8, R4 ;  /* 0x0000000400087202 */ /* 0x000fe40000000f00 */
[----:B------:R-:W-:-:S07]  /*8a90*/  MOV R126, 0x8ab0 ;  /* 0x00008ab0007e7802 */ /* 0x000fce0000000f00 */
[----:B------:R-:W-:Y:S05]  /*8aa0*/  CALL.REL.NOINC `($__internal_4_$__cuda_sm3x_div_rn_noftz_f32_slowpath) ;  /* 0x0000003c009c7944 */ /* 0x000fea0003c00000 */
[----:B------:R-:W-:-:S07]  /*8ab0*/  MOV R0, R8 ;  /* 0x0000000800007202 */ /* 0x000fce0000000f00 */
.L_x_176:
[----:B------:R-:W-:Y:S05]  /*8ac0*/  BSYNC.RECONVERGENT B3 ;  /* 0x0000000000037941 */ /* 0x000fea0003800200 */
.L_x_175:
        /* <DEDUP_REMOVED lines=14> */
.L_x_178:
[----:B------:R-:W-:Y:S05]  /*8bb0*/  BSYNC.RECONVERGENT B3 ;  /* 0x0000000000037941 */ /* 0x000fea0003800200 */
.L_x_177:
        /* <DEDUP_REMOVED lines=14> */
.L_x_180:
[----:B------:R-:W-:Y:S05]  /*8ca0*/  BSYNC.RECONVERGENT B3 ;  /* 0x0000000000037941 */ /* 0x000fea0003800200 */
.L_x_179:
        /* <DEDUP_REMOVED lines=14> */
.L_x_182:
[----:B------:R-:W-:Y:S05]  /*8d90*/  BSYNC.RECONVERGENT B3 ;  /* 0x0000000000037941 */ /* 0x000fea0003800200 */
.L_x_181:
        /* <DEDUP_REMOVED lines=16> */
.L_x_184:
[----:B------:R-:W-:Y:S05]  /*8ea0*/  BSYNC.RECONVERGENT B3 ;  /* 0x0000000000037941 */ /* 0x000fea0003800200 */
.L_x_183:
[----:B------:R-:W0:Y:S01]  /*8eb0*/  MUFU.RCP R8, R40 ;  /* 0x0000002800087308 */ /* 0x000e220000001000 */
[----:B------:R-:W-:Y:S01]  /*8ec0*/  FMUL R25, R32, R25 ;  /* 0x0000001920197220 */ /* 0x000fe20000400000 */
[----:B------:R-:W-:Y:S01]  /*8ed0*/  FMUL R23, R23, R38 ;  /* 0x0000002617177220 */ /* 0x000fe20000400000 */
[----:B------:R-:W-:Y:S02]  /*8ee0*/  BSSY.RECONVERGENT B3, `(.L_x_185) ;  /* 0x000000e000037945 */ /* 0x000fe40003800200 */
[----:B------:R-:W-:-:S04]  /*8ef0*/  FFMA R9, R30, R24, R25 ;  /* 0x000000181e097223 */ /* 0x000fc80000000019 */
[----:B------:R-:W-:-:S04]  /*8f00*/  FFMA R9, R28, -R9, -R23 ;  /* 0x800000091c097223 */ /* 0x000fc80000000817 */
        /* <DEDUP_REMOVED lines=11> */
.L_x_186:
[----:B------:R-:W-:Y:S05]  /*8fc0*/  BSYNC.RECONVERGENT B3 ;  /* 0x0000000000037941 */ /* 0x000fea0003800200 */
.L_x_185:
        /* <DEDUP_REMOVED lines=15> */
.L_x_188:
[----:B------:R-:W-:Y:S05]  /*90c0*/  BSYNC.RECONVERGENT B3 ;  /* 0x0000000000037941 */ /* 0x000fea0003800200 */
.L_x_187:
        /* <DEDUP_REMOVED lines=18> */
.L_x_190:
[----:B------:R-:W-:Y:S05]  /*91f0*/  BSYNC.RECONVERGENT B3 ;  /* 0x0000000000037941 */ /* 0x000fea0003800200 */
.L_x_189:
[--C-:B------:R-:W-:Y:S01]  /*9200*/  FFMA R27, R21, UR8, R130.reuse ;  /* 0x00000008151b7c23 */ /* 0x100fe20008000082 */
[C---:B------:R-:W-:Y:S01]  /*9210*/  FFMA R130, R25.reuse, UR8, R130 ;  /* 0x0000000819827c23 */ /* 0x040fe20008000082 */
[----:B------:R-:W-:Y:S01]  /*9220*/  FFMA R3, RZ, R21, RZ ;  /* 0x00000015ff037223 */ /* 0x000fe200000000ff */
[C-C-:B------:R-:W-:Y:S01]  /*9230*/  FFMA R4, R25.reuse, UR9, R131.reuse ;  /* 0x0000000919047c23 */ /* 0x140fe20008000083 */
[----:B------:R-:W-:Y:S01]  /*9240*/  FFMA R8, R25, UR10, R132 ;  /* 0x0000000a19087c23 */ /* 0x000fe20008000084 */
[----:B------:R-:W-:Y:S01]  /*9250*/  FFMA R29, R21, UR9, R131 ;  /* 0x00000009151d7c23 */ /* 0x000fe20008000083 */
[C---:B------:R-:W-:Y:S01]  /*9260*/  FFMA R130, R9.reuse, UR11, R130 ;  /* 0x0000000b09827c23 */ /* 0x040fe20008000082 */
[----:B------:R-:W-:Y:S01]  /*9270*/  FFMA R3, RZ, R26, R3 ;  /* 0x0000001aff037223 */ /* 0x000fe20000000003 */
[C---:B------:R-:W-:Y:S01]  /*9280*/  FFMA R4, R9.reuse, UR12, R4 ;  /* 0x0000000c09047c23 */ /* 0x040fe20008000004 */
[----:B------:R-:W-:Y:S01]  /*9290*/  FFMA R8, R9, UR13, R8 ;  /* 0x0000000d09087c23 */ /* 0x000fe20008000008 */
[C---:B------:R-:W-:Y:S01]  /*92a0*/  FFMA R27, R26.reuse, UR11, R27 ;  /* 0x0000000b1a1b7c23 */ /* 0x040fe2000800001b */
[C---:B------:R-:W-:Y:S01]  /*92b0*/  FADD R130, R3.reuse, R130 ;  /* 0x0000008203827221 */ /* 0x040fe20000000000 */
[C---:B------:R-:W-:Y:S01]  /*92c0*/  FADD R36, R3.reuse, R4 ;  /* 0x0000000403247221 */ /* 0x040fe20000000000 */
[----:B------:R-:W-:Y:S01]  /*92d0*/  FADD R47, R3, R8 ;  /* 0x00000008032f7221 */ /* 0x000fe20000000000 */
[----:B------:R-:W-:Y:S01]  /*92e0*/  FFMA R29, R26, UR12, R29 ;  /* 0x0000000c1a1d7c23 */ /* 0x000fe2000800001d */
[-C--:B------:R-:W-:Y:S01]  /*92f0*/  FFMA R14, R12, R27.reuse, RZ ;  /* 0x0000001b0c0e7223 */ /* 0x080fe200000000ff */
[-C--:B------:R-:W-:Y:S01]  /*9300*/  FFMA R3, R6, R27.reuse, RZ ;  /* 0x0000001b06037223 */ /* 0x080fe200000000ff */
[-C--:B------:R-:W-:Y:S01]  /*9310*/  FFMA R31, R13, R27.reuse, RZ ;  /* 0x0000001b0d1f7223 */ /* 0x080fe200000000ff */
[-C--:B------:R-:W-:Y:S01]  /*9320*/  FFMA R4, R11, R27.reuse, RZ ;  /* 0x0000001b0b047223 */ /* 0x080fe200000000ff */
[----:B------:R-:W-:Y:S01]  /*9330*/  FFMA R8, R5, R27, RZ ;  /* 0x0000001b05087223 */ /* 0x000fe200000000ff */
[----:B------:R-:W-:Y:S01]  /*9340*/  FFMA R24, R19, R29, R14 ;  /* 0x0000001d13187223 */ /* 0x000fe2000000000e */
[----:B------:R-:W-:Y:S01]  /*9350*/  FFMA R27, R10, R27, RZ ;  /* 0x0000001b0a1b7223 */ /* 0x000fe200000000ff */
[-C--:B------:R-:W-:Y:S01]  /*9360*/  FFMA R14, R16, R29.reuse, R3 ;  /* 0x0000001d100e7223 */ /* 0x080fe20000000003 */
[----:B------:R-:W-:Y:S01]  /*9370*/  FFMA R3, R0, UR5, RZ ;  /* 0x0000000500037c23 */ /* 0x000fe200080000ff */
[-C--:B------:R-:W-:Y:S01]  /*9380*/  FFMA R33, R5, R29.reuse, R4 ;  /* 0x0000001d05217223 */ /* 0x080fe20000000004 */
[-C--:B------:R-:W-:Y:S01]  /*9390*/  FFMA R43, R18, R29.reuse, R27 ;  /* 0x0000001d122b7223 */ /* 0x080fe2000000001b */
[-C--:B------:R-:W-:Y:S01]  /*93a0*/  FFMA R35, R15, R29.reuse, R8 ;  /* 0x0000001d0f237223 */ /* 0x080fe20000000008 */
[----:B------:R-:W-:Y:S01]  /*93b0*/  FFMA R4, R0, UR6, RZ ;  /* 0x0000000600047c23 */ /* 0x000fe200080000ff */
[----:B------:R-:W-:Y:S01]  /*93c0*/  FFMA R27, RZ, UR8, R3 ;  /* 0x00000008ff1b7c23 */ /* 0x000fe20008000003 */
[C---:B------:R-:W-:Y:S01]  /*93d0*/  FFMA R28, R2.reuse, UR5, RZ ;  /* 0x00000005021c7c23 */ /* 0x040fe200080000ff */
[C---:B------:R-:W-:Y:S01]  /*93e0*/  FFMA R30, R2.reuse, UR6, RZ ;  /* 0x00000006021e7c23 */ /* 0x040fe200080000ff */
[----:B------:R-:W-:Y:S01]  /*93f0*/  FFMA R32, R2, UR7, RZ ;  /* 0x0000000702207c23 */ /* 0x000fe200080000ff */
[----:B------:R-:W-:Y:S01]  /*9400*/  FFMA R8, RZ, R0, RZ ;  /* 0x00000000ff087223 */ /* 0x000fe200000000ff */
[----:B------:R-:W-:Y:S01]  /*9410*/  FFMA R39, R12, R29, R31 ;  /* 0x0000001d0c277223 */ /* 0x000fe2000000001f */
[----:B------:R-:W-:Y:S01]  /*9420*/  FFMA R29, RZ, UR9, R4 ;  /* 0x00000009ff1d7c23 */ /* 0x000fe20008000004 */
[C---:B------:R-:W-:Y:S01]  /*9430*/  FFMA R27, R22.reuse, UR11, R27 ;  /* 0x0000000b161b7c23 */ /* 0x040fe2000800001b */
[----:B------:R-:W-:Y:S01]  /*9440*/  FFMA R28, RZ, UR8, R28 ;  /* 0x00000008ff1c7c23 */ /* 0x000fe2000800001c */
[----:B------:R-:W-:Y:S01]  /*9450*/  FFMA R30, RZ, UR9, R30 ;  /* 0x00000009ff1e7c23 */ /* 0x000fe2000800001e */
[----:B------:R-:W-:Y:S01]  /*9460*/  FFMA R32, RZ, UR10, R32 ;  /* 0x0000000aff207c23 */ /* 0x000fe20008000020 */
[----:B------:R-:W-:Y:S01]  /*9470*/  FADD R3, RZ, R8 ;  /* 0x00000008ff037221 */ /* 0x000fe20000000000 */
[----:B------:R-:W-:Y:S01]  /*9480*/  FFMA R29, R22, UR12, R29 ;  /* 0x0000000c161d7c23 */ /* 0x000fe2000800001d */
[-C--:B------:R-:W-:Y:S01]  /*9490*/  FFMA R4, R13, R27.reuse, RZ ;  /* 0x0000001b0d047223 */ /* 0x080fe200000000ff */
[C---:B------:R-:W-:Y:S01]  /*94a0*/  FFMA R28, R23.reuse, UR11, R28 ;  /* 0x0000000b171c7c23 */ /* 0x040fe2000800001c */
[----:B------:R-:W-:Y:S01]  /*94b0*/  FFMA R3, RZ, R22, R3 ;  /* 0x00000016ff037223 */ /* 0x000fe20000000003 */
[C---:B------:R-:W-:Y:S01]  /*94c0*/  FFMA R30, R23.reuse, UR12, R30 ;  /* 0x0000000c171e7c23 */ /* 0x040fe2000800001e */
[----:B------:R-:W-:Y:S01]  /*94d0*/  FFMA R32, R23, UR13, R32 ;  /* 0x0000000d17207c23 */ /* 0x000fe20008000020 */
[C---:B------:R-:W-:Y:S01]  /*94e0*/  FFMA R8, R12.reuse, R27, RZ ;  /* 0x0000001b0c087223 */ /* 0x040fe200000000ff */
[----:B------:R-:W-:Y:S01]  /*94f0*/  FFMA R37, R12, R29, R4 ;  /* 0x0000001d0c257223 */ /* 0x000fe20000000004 */
[C---:B------:R-:W-:Y:S01]  /*9500*/  FADD R34, R3.reuse, R28 ;  /* 0x0000001c03227221 */ /* 0x040fe20000000000 */
[C---:B------:R-:W-:Y:S01]  /*9510*/  FADD R30, R3.reuse, R30 ;  /* 0x0000001e031e7221 */ /* 0x040fe20000000000 */
[----:B------:R-:W-:Y:S01]  /*9520*/  FADD R45, R3, R32 ;  /* 0x00000020032d7221 */ /* 0x000fe20000000000 */
[-C--:B------:R-:W-:Y:S01]  /*9530*/  FFMA R12, R5, R27.reuse, RZ ;  /* 0x0000001b050c7223 */ /* 0x080fe200000000ff */
[----:B------:R-:W-:Y:S01]  /*9540*/  FFMA R31, R21, UR10, R132 ;  /* 0x0000000a151f7c23 */ /* 0x000fe20008000084 */
[----:B------:R-:W-:Y:S01]  /*9550*/  FFMA R3, R6, R27, RZ ;  /* 0x0000001b06037223 */ /* 0x000fe200000000ff */
[----:B------:R-:W-:Y:S01]  /*9560*/  FFMA R41, R19, R29, R8 ;  /* 0x0000001d13297223 */ /* 0x000fe20000000008 */
[-C--:B------:R-:W-:Y:S01]  /*9570*/  FFMA R4, R11, R27.reuse, RZ ;  /* 0x0000001b0b047223 */ /* 0x080fe200000000ff */
[----:B------:R-:W-:Y:S01]  /*9580*/  FFMA R27, R10, R27, RZ ;  /* 0x0000001b0a1b7223 */ /* 0x000fe200000000ff */
[-C--:B------:R-:W-:Y:S01]  /*9590*/  FFMA R19, R15, R29.reuse, R12 ;  /* 0x0000001d0f137223 */ /* 0x080fe2000000000c */
[----:B------:R-:W-:Y:S01]  /*95a0*/  FFMA R31, R26, UR13, R31 ;  /* 0x0000000d1a1f7c23 */ /* 0x000fe2000800001f */
[-C--:B------:R-:W-:Y:S01]  /*95b0*/  FFMA R12, R16, R29.reuse, R3 ;  /* 0x0000001d100c7223 */ /* 0x080fe20000000003 */
[----:B------:R-:W-:Y:S01]  /*95c0*/  FFMA R3, R0, UR7, RZ ;  /* 0x0000000700037c23 */ /* 0x000fe200080000ff */
[-C--:B------:R-:W-:Y:S01]  /*95d0*/  FFMA R8, R5, R29.reuse, R4 ;  /* 0x0000001d05087223 */ /* 0x080fe20000000004 */
[C---:B------:R-:W-:Y:S01]  /*95e0*/  FFMA R29, R18.reuse, R29, R27 ;  /* 0x0000001d121d7223 */ /* 0x040fe2000000001b */
[-C--:B------:R-:W-:Y:S01]  /*95f0*/  FFMA R27, R17, R31.reuse, R14 ;  /* 0x0000001f111b7223 */ /* 0x080fe2000000000e */
[----:B------:R-:W-:Y:S01]  /*9600*/  FFMA R3, RZ, UR10, R3 ;  /* 0x0000000aff037c23 */ /* 0x000fe20008000003 */
[----:B------:R-:W-:Y:S01]  /*9610*/  FFMA R14, R5, R130, RZ ;  /* 0x00000082050e7223 */ /* 0x000fe200000000ff */
[-C--:B------:R-:W-:Y:S01]  /*9620*/  FFMA R28, R18, R31.reuse, R24 ;  /* 0x0000001f121c7223 */ /* 0x080fe20000000018 */
[-C--:B------:R-:W-:Y:S01]  /*9630*/  FFMA R39, R10, R31.reuse, R39 ;  /* 0x0000001f0a277223 */ /* 0x080fe20000000027 */
[-C--:B------:R-:W-:Y:S01]  /*9640*/  FFMA R4, R6, R31.reuse, R33 ;  /* 0x0000001f06047223 */ /* 0x080fe20000000021 */
[-C--:B------:R-:W-:Y:S01]  /*9650*/  FFMA R35, R16, R31.reuse, R35 ;  /* 0x0000001f10237223 */ /* 0x080fe20000000023 */
[----:B------:R-:W-:Y:S01]  /*9660*/  FFMA R43, R20, R31, R43 ;  /* 0x0000001f142b7223 */ /* 0x000fe2000000002b */
[----:B------:R-:W-:Y:S01]  /*9670*/  FFMA R13, R22, UR13, R3 ;  /* 0x0000000d160d7c23 */ /* 0x000fe20008000003 */
[----:B------:R-:W-:Y:S01]  /*9680*/  FFMA R24, R15, R36, R14 ;  /* 0x000000240f187223 */ /* 0x000fe2000000000e */
[C---:B------:R-:W-:Y:S01]  /*9690*/  FFMA R31, R11.reuse, R130, RZ ;  /* 0x000000820b1f7223 */ /* 0x040fe200000000ff */
[-C--:B------:R-:W-:Y:S01]  /*96a0*/  FFMA R14, R11, R34.reuse, RZ ;  /* 0x000000220b0e7223 */ /* 0x080fe200000000ff */
[-C--:B------:R-:W-:Y:S01]  /*96b0*/  FFMA R11, R6, R34.reuse, RZ ;  /* 0x00000022060b7223 */ /* 0x080fe200000000ff */
[-C--:B------:R-:W-:Y:S01]  /*96c0*/  FFMA R41, R18, R13.reuse, R41 ;  /* 0x0000000d12297223 */ /* 0x080fe20000000029 */
[C---:B------:R-:W-:Y:S01]  /*96d0*/  FFMA R18, R5.reuse, R34, RZ ;  /* 0x0000002205127223 */ /* 0x040fe200000000ff */
[----:B------:R-:W-:Y:S01]  /*96e0*/  FFMA R3, R6, R13, R8 ;  /* 0x0000000d06037223 */ /* 0x000fe20000000008 */
[C---:B------:R-:W-:Y:S01]  /*96f0*/  FFMA R31, R5.reuse, R36, R31 ;  /* 0x00000024051f7223 */ /* 0x040fe2000000001f */
[-C--:B------:R-:W-:Y:S01]  /*9700*/  FFMA R14, R5, R30.reuse, R14 ;  /* 0x0000001e050e7223 */ /* 0x080fe2000000000e */
[CC--:B------:R-:W-:Y:S01]  /*9710*/  FFMA R8, R16.reuse, R30.reuse, R11 ;  /* 0x0000001e10087223 */ /* 0x0c0fe2000000000b */
[----:B------:R-:W-:Y:S01]  /*9720*/  FFMA R5, R16, R47, R24 ;  /* 0x0000002f10057223 */ /* 0x000fe20000000018 */
[-C--:B------:R-:W-:Y:S01]  /*9730*/  FFMA R37, R10, R13.reuse, R37 ;  /* 0x0000000d0a257223 */ /* 0x080fe20000000025 */
[-C--:B------:R-:W-:Y:S01]  /*9740*/  FFMA R29, R20, R13.reuse, R29 ;  /* 0x0000000d141d7223 */ /* 0x080fe2000000001d */
[-C--:B------:R-:W-:Y:S01]  /*9750*/  FFMA R10, R16, R13.reuse, R19 ;  /* 0x0000000d100a7223 */ /* 0x080fe20000000013 */
[----:B------:R-:W-:Y:S01]  /*9760*/  FFMA R18, R15, R30, R18 ;  /* 0x0000001e0f127223 */ /* 0x000fe20000000012 */
[C---:B------:R-:W-:Y:S01]  /*9770*/  FFMA R33, R6.reuse, R130, RZ ;  /* 0x0000008206217223 */ /* 0x040fe200000000ff */
[C---:B------:R-:W-:Y:S01]  /*9780*/  FFMA R13, R17.reuse, R13, R12 ;  /* 0x0000000d110d7223 */ /* 0x040fe2000000000c */
[C---:B------:R-:W-:Y:S01]  /*9790*/  FFMA R20, R6.reuse, R47, R31 ;  /* 0x0000002f06147223 */ /* 0x040fe2000000001f */
[-C--:B------:R-:W-:Y:S01]  /*97a0*/  FFMA R30, R6, R45.reuse, R14 ;  /* 0x0000002d061e7223 */ /* 0x080fe2000000000e */
[----:B------:R-:W-:Y:S01]  /*97b0*/  FFMA R34, R17, R45, R8 ;  /* 0x0000002d11227223 */ /* 0x000fe20000000008 */
[C---:B------:R-:W-:Y:S01]  /*97c0*/  FFMA R6, R4.reuse, UR5, RZ ;  /* 0x0000000504067c23 */ /* 0x040fe200080000ff */
[C---:B------:R-:W-:Y:S01]  /*97d0*/  FFMA R8, R4.reuse, UR8, RZ ;  /* 0x0000000804087c23 */ /* 0x040fe200080000ff */
[----:B------:R-:W-:Y:S01]  /*97e0*/  FFMA R12, R4, UR11, RZ ;  /* 0x0000000b040c7c23 */ /* 0x000fe200080000ff */
[----:B------:R-:W-:Y:S01]  /*97f0*/  FADD R28, R28, R5 ;  /* 0x000000051c1c7221 */ /* 0x000fe20000000000 */
[----:B------:R-:W-:Y:S01]  /*9800*/  FFMA R4, RZ, R4, RZ ;  /* 0x00000004ff047223 */ /* 0x000fe200000000ff */
[C---:B------:R-:W-:Y:S01]  /*9810*/  FFMA R5, R3.reuse, UR5, RZ ;  /* 0x0000000503057c23 */ /* 0x040fe200080000ff */
[C---:B------:R-:W-:Y:S01]  /*9820*/  FFMA R11, R3.reuse, UR8, RZ ;  /* 0x00000008030b7c23 */ /* 0x040fe200080000ff */
[----:B------:R-:W-:Y:S01]  /*9830*/  FFMA R15, R3, UR11, RZ ;  /* 0x0000000b030f7c23 */ /* 0x000fe200080000ff */
[----:B------:R-:W-:Y:S01]  /*9840*/  FFMA R3, RZ, R3, RZ ;  /* 0x00000003ff037223 */ /* 0x000fe200000000ff */
[C---:B------:R-:W-:Y:S01]  /*9850*/  FFMA R32, R16.reuse, R45, R18 ;  /* 0x0000002d10207223 */ /* 0x040fe20000000012 */
[C---:B------:R-:W-:Y:S01]  /*9860*/  FFMA R14, R35.reuse, UR6, R6 ;  /* 0x00000006230e7c23 */ /* 0x040fe20008000006 */
[C---:B------:R-:W-:Y:S01]  /*9870*/  FFMA R18, R35.reuse, UR9, R8 ;  /* 0x0000000923127c23 */ /* 0x040fe20008000008 */
[----:B------:R-:W-:Y:S01]  /*9880*/  FFMA R24, R35, UR12, R12 ;  /* 0x0000000c23187c23 */ /* 0x000fe2000800000c */
[----:B------:R-:W-:Y:S01]  /*9890*/  FFMA R36, R16, R36, R33 ;  /* 0x0000002410247223 */ /* 0x000fe20000000021 */
[----:B------:R-:W-:Y:S01]  /*98a0*/  FFMA R6, RZ, R35, R4 ;  /* 0x00000023ff067223 */ /* 0x000fe20000000004 */
[----:B------:R-:W-:Y:S01]  /*98b0*/  FADD R8, R39, R20 ;  /* 0x0000001427087221 */ /* 0x000fe20000000000 */
[C---:B------:R-:W-:Y:S01]  /*98c0*/  FFMA R12, R10.reuse, UR6, R5 ;  /* 0x000000060a0c7c23 */ /* 0x040fe20008000005 */
[C---:B------:R-:W-:Y:S01]  /*98d0*/  FFMA R16, R10.reuse, UR9, R11 ;  /* 0x000000090a107c23 */ /* 0x040fe2000800000b */
[----:B------:R-:W-:Y:S01]  /*98e0*/  FFMA R20, R10, UR12, R15 ;  /* 0x0000000c0a147c23 */ /* 0x000fe2000800000f */
[----:B------:R-:W-:Y:S01]  /*98f0*/  FFMA R4, RZ, R10, R3 ;  /* 0x0000000aff047223 */ /* 0x000fe20000000003 */
[----:B------:R-:W-:Y:S01]  /*9900*/  FFMA R36, R17, R47, R36 ;  /* 0x0000002f11247223 */ /* 0x000fe20000000024 */
[C---:B------:R-:W-:Y:S01]  /*9910*/  FFMA R3, R13.reuse, UR7, R12 ;  /* 0x000000070d037c23 */ /* 0x040fe2000800000c */
[C---:B------:R-:W-:Y:S01]  /*9920*/  FFMA R15, R8.reuse, UR8, RZ ;  /* 0x00000008080f7c23 */ /* 0x040fe200080000ff */
[C---:B------:R-:W-:Y:S01]  /*9930*/  FFMA R16, R13.reuse, UR10, R16 ;  /* 0x0000000a0d107c23 */ /* 0x040fe20008000010 */
[----:B------:R-:W-:Y:S01]  /*9940*/  FFMA R20, R13, UR13, R20 ;  /* 0x0000000d0d147c23 */ /* 0x000fe20008000014 */
[----:B------:R-:W-:Y:S01]  /*9950*/  FFMA R12, RZ, R13, R4 ;  /* 0x0000000dff0c7223 */ /* 0x000fe20000000004 */
[C---:B------:R-:W-:Y:S01]  /*9960*/  FFMA R13, R8.reuse, UR5, RZ ;  /* 0x00000005080d7c23 */ /* 0x040fe200080000ff */
[C---:B------:R-:W-:Y:S01]  /*9970*/  FFMA R5, R27.reuse, UR7, R14 ;  /* 0x000000071b057c23 */ /* 0x040fe2000800000e */
[C---:B------:R-:W-:Y:S01]  /*9980*/  FFMA R18, R27.reuse, UR10, R18 ;  /* 0x0000000a1b127c23 */ /* 0x040fe20008000012 */
[----:B------:R-:W-:Y:S01]  /*9990*/  FFMA R24, R27, UR13, R24 ;  /* 0x0000000d1b187c23 */ /* 0x000fe20008000018 */
[----:B------:R-:W-:Y:S01]  /*99a0*/  FFMA R17, R8, UR11, RZ ;  /* 0x0000000b08117c23 */ /* 0x000fe200080000ff */
[----:B------:R-:W-:Y:S01]  /*99b0*/  FADD R36, R43, R36 ;  /* 0x000000242b247221 */ /* 0x000fe20000000000 */
[----:B------:R-:W-:Y:S01]  /*99c0*/  FFMA R27, RZ, R27, R6 ;  /* 0x0000001bff1b7223 */ /* 0x000fe20000000006 */
[C---:B------:R-:W-:Y:S01]  /*99d0*/  FFMA R15, R28.reuse, UR9, R15 ;  /* 0x000000091c0f7c23 */ /* 0x040fe2000800000f */
[----:B------:R-:W-:Y:S01]  /*99e0*/  FADD R6, R37, R30 ;  /* 0x0000001e25067221 */ /* 0x000fe20000000000 */
[C---:B------:R-:W-:Y:S01]  /*99f0*/  FFMA R13, R28.reuse, UR6, R13 ;  /* 0x000000061c0d7c23 */ /* 0x040fe2000800000d */
[----:B------:R-:W-:Y:S01]  /*9a00*/  FFMA R17, R28, UR12, R17 ;  /* 0x0000000c1c117c23 */ /* 0x000fe20008000011 */
[----:B------:R-:W-:Y:S01]  /*9a10*/  FFMA R28, R36, UR10, R15 ;  /* 0x0000000a241c7c23 */ /* 0x000fe2000800000f */
[----:B------:R-:W-:Y:S01]  /*9a20*/  FADD R32, R41, R32 ;  /* 0x0000002029207221 */ /* 0x000fe20000000000 */
[----:B------:R-:W-:Y:S01]  /*9a30*/  FFMA R15, R6, UR5, RZ ;  /* 0x00000005060f7c23 */ /* 0x000fe200080000ff */
[C---:B------:R-:W-:Y:S01]  /*9a40*/  FFMA R4, R5.reuse, R0, RZ ;  /* 0x0000000005047223 */ /* 0x040fe200000000ff */
[-C--:B------:R-:W-:Y:S01]  /*9a50*/  FFMA R11, R5, R2.reuse, RZ ;  /* 0x00000002050b7223 */ /* 0x080fe200000000ff */
[C---:B------:R-:W-:Y:S01]  /*9a60*/  FFMA R14, R36.reuse, UR7, R13 ;  /* 0x00000007240e7c23 */ /* 0x040fe2000800000d */
[----:B------:R-:W-:Y:S01]  /*9a70*/  FFMA R8, RZ, R5, RZ ;  /* 0x00000005ff087223 */ /* 0x000fe200000000ff */
[----:B------:R-:W-:Y:S01]  /*9a80*/  FFMA R36, R36, UR13, R17 ;  /* 0x0000000d24247c23 */ /* 0x000fe20008000011 */
[C---:B------:R-:W-:Y:S01]  /*9a90*/  FFMA R13, R3.reuse, R2, RZ ;  /* 0x00000002030d7223 */ /* 0x040fe200000000ff */
[C---:B------:R-:W-:Y:S01]  /*9aa0*/  FFMA R17, R6.reuse, UR8, RZ ;  /* 0x0000000806117c23 */ /* 0x040fe200080000ff */
[----:B------:R-:W-:Y:S01]  /*9ab0*/  FFMA R19, R6, UR11, RZ ;  /* 0x0000000b06137c23 */ /* 0x000fe200080000ff */
[----:B------:R-:W-:Y:S01]  /*9ac0*/  FFMA R2, R3, R0, RZ ;  /* 0x0000000003027223 */ /* 0x000fe200000000ff */
[----:B------:R-:W-:Y:S01]  /*9ad0*/  FADD R29, R29, R34 ;  /* 0x000000221d1d7221 */ /* 0x000fe20000000000 */
[----:B------:R-:W-:Y:S01]  /*9ae0*/  FFMA R6, R32, UR6, R15 ;  /* 0x0000000620067c23 */ /* 0x000fe2000800000f */
[-C--:B------:R-:W-:Y:S01]  /*9af0*/  FFMA R5, RZ, R18.reuse, R4 ;  /* 0x00000012ff057223 */ /* 0x080fe20000000004 */
[----:B------:R-:W-:Y:S01]  /*9b00*/  FFMA R10, RZ, R18, R11 ;  /* 0x00000012ff0a7223 */ /* 0x000fe2000000000b */
[C-C-:B------:R-:W-:Y:S01]  /*9b10*/  FFMA R11, R18.reuse, R21, R8.reuse ;  /* 0x00000015120b7223 */ /* 0x140fe20000000008 */
[----:B------:R-:W-:Y:S01]  /*9b20*/  FFMA R4, RZ, R3, RZ ;  /* 0x00000003ff047223 */ /* 0x000fe200000000ff */
[-C--:B------:R-:W-:Y:S01]  /*9b30*/  FFMA R8, R18, R25.reuse, R8 ;  /* 0x0000001912087223 */ /* 0x080fe20000000008 */
[----:B------:R-:W-:Y:S01]  /*9b40*/  FFMA R3, RZ, R16, R2 ;  /* 0x00000010ff037223 */ /* 0x000fe20000000002 */
[----:B------:R-:W-:Y:S01]  /*9b50*/  FFMA R18, R32, UR9, R17 ;  /* 0x0000000920127c23 */ /* 0x000fe20008000011 */
[----:B------:R-:W-:Y:S01]  /*9b60*/  FFMA R15, R29, UR7, R6 ;  /* 0x000000071d0f7c23 */ /* 0x000fe20008000006 */
[----:B------:R-:W-:Y:S01]  /*9b70*/  FFMA R2, R16, R25, R4 ;  /* 0x0000001910027223 */ /* 0x000fe20000000004 */
[-C--:B------:R-:W-:Y:S01]  /*9b80*/  FFMA R144, R24, R22.reuse, R5 ;  /* 0x0000001618907223 */ /* 0x080fe20000000005 */
[----:B------:R-:W-:Y:S01]  /*9b90*/  FADD R5, R27, R14 ;  /* 0x0000000e1b057221 */ /* 0x000fe20000000000 */
[----:B------:R-:W-:Y:S01]  /*9ba0*/  FFMA R143, R20, R22, R3 ;  /* 0x00000016148f7223 */ /* 0x000fe20000000003 */
[----:B------:R-:W-:Y:S01]  /*9bb0*/  FFMA R32, R32, UR12, R19 ;  /* 0x0000000c20207c23 */ /* 0x000fe20008000013 */
[----:B------:R-:W-:Y:S01]  /*9bc0*/  FFMA R17, R29, UR10, R18 ;  /* 0x0000000a1d117c23 */ /* 0x000fe20008000012 */
[----:B------:R-:W-:Y:S01]  /*9bd0*/  FADD R3, R12, R15 ;  /* 0x0000000f0c037221 */ /* 0x000fe20000000000 */
[-C--:B------:R-:W-:Y:S01]  /*9be0*/  FFMA R8, R24, R9.reuse, R8 ;  /* 0x0000000918087223 */ /* 0x080fe20000000008 */
[----:B------:R-:W-:Y:S01]  /*9bf0*/  FFMA R2, R20, R9, R2 ;  /* 0x0000000914027223 */ /* 0x000fe20000000002 */
[----:B------:R-:W-:Y:S01]  /*9c00*/  FFMA R145, R16, R21, R4 ;  /* 0x0000001510917223 */ /* 0x000fe20000000004 */
[-C--:B------:R-:W-:Y:S01]  /*9c10*/  FFMA R9, R5, R0.reuse, RZ ;  /* 0x0000000005097223 */ /* 0x080fe200000000ff */
[----:B------:R-:W-:Y:S01]  /*9c20*/  FFMA R15, RZ, R5, RZ ;  /* 0x00000005ff0f7223 */ /* 0x000fe200000000ff */
[----:B------:R-:W-:Y:S01]  /*9c30*/  FFMA R29, R29, UR13, R32 ;  /* 0x0000000d1d1d7c23 */ /* 0x000fe20008000020 */
[C---:B------:R-:W-:Y:S01]  /*9c40*/  FADD R4, R12.reuse, R17 ;  /* 0x000000110c047221 */ /* 0x040fe20000000000 */
[----:B------:R-:W-:Y:S01]  /*9c50*/  FFMA R5, R3, R0, RZ ;  /* 0x0000000003057223 */ /* 0x000fe200000000ff */
[C---:B------:R-:W-:Y:S01]  /*9c60*/  FADD R28, R27.reuse, R28 ;  /* 0x0000001c1b1c7221 */ /* 0x040fe20000000000 */
[----:B------:R-:W-:Y:S01]  /*9c70*/  FFMA R3, RZ, R3, RZ ;  /* 0x00000003ff037223 */ /* 0x000fe200000000ff */
[----:B------:R-:W-:Y:S01]  /*9c80*/  FADD R29, R12, R29 ;  /* 0x0000001d0c1d7221 */ /* 0x000fe20000000000 */
[----:B------:R-:W-:Y:S01]  /*9c90*/  FFMA R0, RZ, R4, R5 ;  /* 0x00000004ff007223 */ /* 0x000fe20000000005 */
[----:B------:R-:W-:Y:S01]  /*9ca0*/  FFMA R13, RZ, R16, R13 ;  /* 0x00000010ff0d7223 */ /* 0x000fe2000000000d */
[----:B------:R-:W-:Y:S01]  /*9cb0*/  FADD R27, R27, R36 ;  /* 0x000000241b1b7221 */ /* 0x000fe20000000000 */
[----:B------:R-:W-:Y:S01]  /*9cc0*/  FFMA R6, RZ, R28, R9 ;  /* 0x0000001cff067223 */ /* 0x000fe20000000009 */
[-C--:B------:R-:W-:Y:S01]  /*9cd0*/  FFMA R15, R28, R21.reuse, R15 ;  /* 0x000000151c0f7223 */ /* 0x080fe2000000000f */
[----:B------:R-:W-:Y:S01]  /*9ce0*/  FFMA R4, R4, R21, R3 ;  /* 0x0000001504047223 */ /* 0x000fe20000000003 */
[----:B------:R-:W-:Y:S01]  /*9cf0*/  FFMA R0, R29, R22, R0 ;  /* 0x000000161d007223 */ /* 0x000fe20000000000 */
[CC--:B------:R-:W-:Y:S01]  /*9d00*/  FFMA R10, R24.reuse, R23.reuse, R10 ;  /* 0x00000017180a7223 */ /* 0x0c0fe2000000000a */
[----:B------:R-:W-:Y:S01]  /*9d10*/  FFMA R11, R24, R26, R11 ;  /* 0x0000001a180b7223 */ /* 0x000fe2000000000b */
[C---:B------:R-:W-:Y:S01]  /*9d20*/  FFMA R13, R20.reuse, R23, R13 ;  /* 0x00000017140d7223 */ /* 0x040fe2000000000d */
[C---:B------:R-:W-:Y:S01]  /*9d30*/  FFMA R3, R27.reuse, R22, R6 ;  /* 0x000000161b037223 */ /* 0x040fe20000000006 */
[-C--:B------:R-:W-:Y:S01]  /*9d40*/  FFMA R15, R27, R26.reuse, R15 ;  /* 0x0000001a1b0f7223 */ /* 0x080fe2000000000f */
[-C--:B------:R-:W-:Y:S01]  /*9d50*/  FFMA R29, R29, R26.reuse, R4 ;  /* 0x0000001a1d1d7223 */ /* 0x080fe20000000004 */
[----:B------:R-:W-:Y:S01]  /*9d60*/  FFMA R145, R20, R26, R145 ;  /* 0x0000001a14917223 */ /* 0x000fe20000000091 */
[----:B------:R-:W-:Y:S01]  /*9d70*/  FADD R154, R10, R3 ;  /* 0x000000030a9a7221 */ /* 0x000fe20000000000 */
[----:B------:R-:W-:Y:S01]  /*9d80*/  FADD R156, R8, R15 ;  /* 0x0000000f089c7221 */ /* 0x000fe20000000000 */
[----:B------:R-:W-:Y:S01]  /*9d90*/  FADD R155, R13, R0 ;  /* 0x000000000d9b7221 */ /* 0x000fe20000000000 */
[----:B------:R-:W-:Y:S01]  /*9da0*/  FADD R157, R2, R29 ;  /* 0x0000001d029d7221 */ /* 0x000fe20000000000 */
[----:B------:R-:W-:Y:S01]  /*9db0*/  MOV R137, R133 ;  /* 0x0000008500897202 */ /* 0x000fe20000000f00 */
[----:B------:R-:W-:Y:S01]  /*9dc0*/  FADD R146, R11, 0.30000001192092895508 ;  /* 0x3e99999a0b927421 */ /* 0x000fe20000000000 */
[----:B------:R-:W-:Y:S01]  /*9dd0*/  MOV R138, R134 ;  /* 0x00000086008a7202 */ /* 0x000fe20000000f00 */
[----:B------:R-:W-:Y:S01]  /*9de0*/  FADD R143, R143, 0.30000001192092895508 ;  /* 0x3e99999a8f8f7421 */ /* 0x000fe20000000000 */
[----:B------:R-:W-:-:S02]  /*9df0*/  MOV R139, R7 ;  /* 0x00000007008b7202 */ /* 0x000fc40000000f00 */
[----:B------:R-:W-:Y:S02]  /*9e00*/  MOV R147, R135 ;  /* 0x0000008700937202 */ /* 0x000fe40000000f00 */
[----:B------:R-:W-:-:S07]  /*9e10*/  MOV R148, R136 ;  /* 0x0000008800947202 */ /* 0x000fce0000000f00 */
.L_x_118:
[----:B------:R-:W-:Y:S05]  /*9e20*/  BSYNC.RECONVERGENT B2 ;  /* 0x0000000000027941 */ /* 0x000fea0003800200 */
.L_x_117:
[----:B------:R-:W-:-:S13]  /*9e30*/  FSETP.GTU.AND P0, PT, R139, 0.20000000298023223877, PT ;  /* 0x3e4ccccd8b00780b */ /* 0x000fda0003f0c000 */
[----:B------:R-:W-:Y:S05]  /*9e40*/  @!P0 EXIT ;  /* 0x000000000000894d */ /* 0x000fea0003800000 */
[----:B------:R-:W-:-:S04]  /*9e50*/  FMUL R3, R145, R144 ;  /* 0x0000009091037220 */ /* 0x000fc80000400000 */
[----:B------:R-:W-:-:S05]  /*9e60*/  FFMA R12, R146, R143, -R3 ;  /* 0x0000008f920c7223 */ /* 0x000fca0000000803 */
[----:B------:R-:W-:-:S13]  /*9e70*/  FSETP.NEU.AND P0, PT, R12, RZ, PT ;  /* 0x000000ff0c00720b */ /* 0x000fda0003f0d000 */
[----:B------:R-:W-:Y:S05]  /*9e80*/  @!P0 EXIT ;  /* 0x000000000000894d */ /* 0x000fea0003800000 */
[----:B------:R-:W-:Y:S01]  /*9e90*/  FADD R0, R146, R143 ;  /* 0x0000008f92007221 */ /* 0x000fe20000000000 */
[----:B------:R-:W-:Y:S01]  /*9ea0*/  FMUL R3, R157, R144 ;  /* 0x000000909d037220 */ /* 0x000fe20000400000 */
[----:B------:R-:W-:Y:S02]  /*9eb0*/  BSSY.RECONVERGENT B0, `(.L_x_191) ;  /* 0x0000013000007945 */ /* 0x000fe40003800200 */
[----:B------:R-:W-:Y:S01]  /*9ec0*/  FMUL R5, R0, 0.5 ;  /* 0x3f00000000057820 */ /* 0x000fe20000400000 */
[----:B------:R-:W-:-:S03]  /*9ed0*/  FFMA R3, R154, R145, R3 ;  /* 0x000000919a037223 */ /* 0x000fc60000000003 */
[----:B------:R-:W-:-:S05]  /*9ee0*/  FFMA R0, R5, R5, -R12 ;  /* 0x0000000505007223 */ /* 0x000fca000000080c */
[----:B------:R-:W-:Y:S01]  /*9ef0*/  FMNMX R8, R0, 0.10000000149011611938, !PT ;  /* 0x3dcccccd00087809 */ /* 0x000fe20007800000 */
[----:B------:R-:W-:-:S03]  /*9f00*/  FMUL R0, R156, R143 ;  /* 0x0000008f9c007220 */ /* 0x000fc60000400000 */
[----:B------:R-:W-:Y:S01]  /*9f10*/  IADD3 R2, PT, PT, R8, -0xd000000, RZ ;  /* 0xf300000008027810 */ /* 0x000fe20007ffe0ff */
[----:B------:R0:W1:Y:S01]  /*9f20*/  MUFU.RSQ R7, R8 ;  /* 0x0000000800077308 */ /* 0x0000620000001400 */
[----:B------:R-:W-:Y:S02]  /*9f30*/  FFMA R0, R155, R146, R0 ;  /* 0x000000929b007223 */ /* 0x000fe40000000000 */
[----:B------:R-:W-:Y:S02]  /*9f40*/  ISETP.GT.U32.AND P0, PT, R2, 0x727fffff, PT ;  /* 0x727fffff0200780c */ /* 0x000fe40003f04070 */
[----:B------:R-:W-:-:S11]  /*9f50*/  FADD R16, R0, -R3 ;  /* 0x8000000300107221 */ /* 0x000fd60000000000 */
[----:B0-----:R-:W-:Y:S05]  /*9f60*/  @!P0 BRA `(.L_x_192) ;  /* 0x00000000000c8947 */ /* 0x001fea0003800000 */
[----:B------:R-:W-:-:S07]  /*9f70*/  MOV R126, 0x9f90 ;  /* 0x00009f90007e7802 */ /* 0x000fce0000000f00 */
[----:B-1---5:R-:W-:Y:S05]  /*9f80*/  CALL.REL.NOINC `($__internal_3_$__cuda_sm20_sqrt_rn_f32_slowpath) ;  /* 0x00000028000c7944 */ /* 0x022fea0003c00000 */
[----:B------:R-:W-:Y:S05]  /*9f90*/  BRA `(.L_x_193) ;  /* 0x0000000000107947 */ /* 0x000fea0003800000 */
.L_x_192:
[----:B-1----:R-:W-:Y:S01]  /*9fa0*/  FMUL.FTZ R159, R8, R7 ;  /* 0x00000007089f7220 */ /* 0x002fe20000410000 */
[----:B------:R-:W-:-:S03]  /*9fb0*/  FMUL.FTZ R2, R7, 0.5 ;  /* 0x3f00000007027820 */ /* 0x000fc60000410000 */
[----:B------:R-:W-:-:S04]  /*9fc0*/  FFMA R0, -R159, R159, R8 ;  /* 0x0000009f9f007223 */ /* 0x000fc80000000108 */
[----:B------:R-:W-:-:S07]  /*9fd0*/  FFMA R159, R0, R2, R159 ;  /* 0x00000002009f7223 */ /* 0x000fce000000009f */
.L_x_193:
[----:B------:R-:W-:Y:S05]  /*9fe0*/  BSYNC.RECONVERGENT B0 ;  /* 0x0000000000007941 */ /* 0x000fea0003800200 */
.L_x_191:
        /* <DEDUP_REMOVED lines=17> */
.L_x_195:
[----:B------:R-:W-:Y:S05]  /*a100*/  BSYNC.RECONVERGENT B2 ;  /* 0x0000000000027941 */ /* 0x000fea0003800200 */
.L_x_194:
        /* <DEDUP_REMOVED lines=12> */
[----:B-----5:R-:W-:Y:S05]  /*a1d0*/  CALL.REL.NOINC `($__internal_4_$__cuda_sm3x_div_rn_noftz_f32_slowpath) ;  /* 0x0000002400d07944 */ /* 0x020fea0003c00000 */
[----:B------:R-:W-:-:S07]  /*a1e0*/  MOV R7, R8 ;  /* 0x0000000800077202 */ /* 0x000fce0000000f00 */
.L_x_197:
[----:B------:R-:W-:Y:S05]  /*a1f0*/  BSYNC.RECONVERGENT B2 ;  /* 0x0000000000027941 */ /* 0x000fea0003800200 */
.L_x_196:
        /* <DEDUP_REMOVED lines=14> */
.L_x_199:
[----:B------:R-:W-:Y:S05]  /*a2e0*/  BSYNC.RECONVERGENT B2 ;  /* 0x0000000000027941 */ /* 0x000fea0003800200 */
.L_x_198:
        /* <DEDUP_REMOVED lines=14> */
.L_x_201:
[----:B------:R-:W-:Y:S05]  /*a3d0*/  BSYNC.RECONVERGENT B2 ;  /* 0x0000000000027941 */ /* 0x000fea0003800200 */
.L_x_200:
[----:B------:R-:W-:Y:S01]  /*a3e0*/  FMUL R18, R12, R12 ;  /* 0x0000000c0c127220 */ /* 0x000fe20000400000 */
[----:B------:R-:W-:Y:S01]  /*a3f0*/  FMUL R9, R16, R146 ;  /* 0x0000009210097220 */ /* 0x000fe20000400000 */
[C---:B------:R-:W-:Y:S01]  /*a400*/  FMUL R2, R12.reuse, R157 ;  /* 0x0000009d0c027220 */ /* 0x040fe20000400000 */
[----:B------:R-:W-:Y:S01]  /*a410*/  BSSY.RECONVERGENT B2, `(.L_x_202) ;  /* 0x0000013000027945 */ /* 0x000fe20003800200 */
[----:B------:R-:W0:Y:S01]  /*a420*/  MUFU.RCP R0, R18 ;  /* 0x0000001200007308 */ /* 0x000e220000001000 */
[----:B------:R-:W-:Y:S01]  /*a430*/  FFMA R9, R12, R156, -R9 ;  /* 0x0000009c0c097223 */ /* 0x000fe20000000809 */
[----:B------:R-:W-:-:S06]  /*a440*/  FFMA R145, R16, R145, -R2 ;  /* 0x0000009110917223 */ /* 0x000fcc0000000802 */
[----:B------:R-:W1:Y:S01]  /*a450*/  FCHK P0, R9, R18 ;  /* 0x0000001209007302 */ /* 0x000e620000000000 */
[----:B0-----:R-:W-:-:S04]  /*a460*/  FFMA R3, -R18, R0, 1 ;  /* 0x3f80000012037423 */ /* 0x001fc80000000100 */
[----:B------:R-:W-:Y:S01]  /*a470*/  FFMA R8, R0, R3, R0 ;  /* 0x0000000300087223 */ /* 0x000fe20000000000 */
[----:B------:R-:W-:Y:S01]  /*a480*/  FMUL R3, R12, R154 ;  /* 0x0000009a0c037220 */ /* 0x000fe20000400000 */
[C---:B------:R-:W-:Y:S02]  /*a490*/  FMUL R0, R16.reuse, R143 ;  /* 0x0000008f10007220 */ /* 0x040fe40000400000 */
[----:B------:R-:W-:Y:S01]  /*a4a0*/  FFMA R11, R9, R8, RZ ;  /* 0x00000008090b7223 */ /* 0x000fe200000000ff */
[----:B------:R-:W-:Y:S01]  /*a4b0*/  FFMA R144, R16, R144, -R3 ;  /* 0x0000009010907223 */ /* 0x000fe20000000803 */
[----:B------:R-:W-:Y:S02]  /*a4c0*/  FFMA R155, R12, R155, -R0 ;  /* 0x0000009b0c9b7223 */ /* 0x000fe40000000800 */
[----:B------:R-:W-:-:S04]  /*a4d0*/  FFMA R10, -R18, R11, R9 ;  /* 0x0000000b120a7223 */ /* 0x000fc80000000109 */
[----:B------:R-:W-:Y:S01]  /*a4e0*/  FFMA R11, R8, R10, R11 ;  /* 0x0000000a080b7223 */ /* 0x000fe2000000000b */
[----:B-1----:R-:W-:Y:S06]  /*a4f0*/  @!P0 BRA `(.L_x_203) ;  /* 0x0000000000108947 */ /* 0x002fec0003800000 */
[----:B------:R-:W-:Y:S02]  /*a500*/  MOV R8, R18 ;  /* 0x0000001200087202 */ /* 0x000fe40000000f00 */
[----:B------:R-:W-:-:S07]  /*a510*/  MOV R126, 0xa530 ;  /* 0x0000a530007e7802 */ /* 0x000fce0000000f00 */
[----:B-----5:R-:W-:Y:S05]  /*a520*/  CALL.REL.NOINC `($__internal_4_$__cuda_sm3x_div_rn_noftz_f32_slowpath) ;  /* 0x0000002000fc7944 */ /* 0x020fea0003c00000 */
[----:B------:R-:W-:-:S07]  /*a530*/  MOV R11, R8 ;  /* 0x00000008000b7202 */ /* 0x000fce0000000f00 */
.L_x_203:
[----:B------:R-:W-:Y:S05]  /*a540*/  BSYNC.RECONVERGENT B2 ;  /* 0x0000000000027941 */ /* 0x000fea0003800200 */
.L_x_202:
        /* <DEDUP_REMOVED lines=14> */
.L_x_205:
[----:B------:R-:W-:Y:S05]  /*a630*/  BSYNC.RECONVERGENT B2 ;  /* 0x0000000000027941 */ /* 0x000fea0003800200 */
.L_x_204:
        /* <DEDUP_REMOVED lines=14> */
.L_x_207:
[----:B------:R-:W-:Y:S05]  /*a720*/  BSYNC.RECONVERGENT B2 ;  /* 0x0000000000027941 */ /* 0x000fea0003800200 */
.L_x_206:
        /* <DEDUP_REMOVED lines=14> */
.L_x_209:
[----:B------:R-:W-:Y:S05]  /*a810*/  BSYNC.RECONVERGENT B2 ;  /* 0x0000000000027941 */ /* 0x000fea0003800200 */
.L_x_208:
[----:B------:R-:W0:Y:S01]  /*a820*/  LDC.64 R2, c[0x0][0x540] ;  /* 0x00015000ff027b82 */ /* 0x000e220000000a00 */
[----:B------:R-:W1:Y:S02]  /*a830*/  LDCU UR4, c[0x0][0x548] ;  /* 0x0000a900ff0477ac */ /* 0x000e640008000800 */
[----:B-1----:R-:W-:-:S05]  /*a840*/  IMAD R9, R123, UR4, RZ ;  /* 0x000000047b097c24 */ /* 0x002fca000f8e02ff */
[----:B0-----:R-:W-:-:S04]  /*a850*/  IADD3 R2, P0, PT, R9, R2, RZ ;  /* 0x0000000209027210 */ /* 0x001fc80007f1e0ff */
[----:B------:R-:W-:-:S05]  /*a860*/  IADD3.X R3, PT, PT, RZ, R3, RZ, P0, !PT ;  /* 0x00000003ff037210 */ /* 0x000fca00007fe4ff */
[----:B------:R-:W2:Y:S01]  /*a870*/  LDG.E R2, desc[UR20][R2.64] ;  /* 0x0000001402027981 */ /* 0x000ea2000c1e1900 */
[----:B------:R-:W-:Y:S01]  /*a880*/  HFMA2 R9, -RZ, RZ, 1.5048828125, 33.21875 ;  /* 0x3e055027ff097431 */ /* 0x000fe200000001ff */
        /* <DEDUP_REMOVED lines=11> */
[----:B------:R-:W-:Y:S01]  /*a940*/  FFMA R2, R15, 1.1920928955078125e-07, R2 ;  /* 0x340000000f027823 */ /* 0x000fe20000000002 */
[----:B------:R-:W-:Y:S01]  /*a950*/  MOV R15, 0x7f800000 ;  /* 0x7f800000000f7802 */ /* 0x000fe20000000f00 */
        /* <DEDUP_REMOVED lines=11> */
[----:B------:R-:W-:-:S04]  /*aa10*/  FMUL R17, R8, R17 ;  /* 0x0000001108117220 */ /* 0x000fc80000400000 */
[----:B------:R-:W-:Y:S02]  /*aa20*/  FFMA R17, R8, R17, R8 ;  /* 0x0000001108117223 */ /* 0x000fe40000000008 */
[----:B------:R-:W0:Y:S02]  /*aa30*/  MUFU.RCP R8, R19 ;  /* 0x0000001300087308 */ /* 0x000e240000001000 */
[----:B------:R-:W-:Y:S01]  /*aa40*/  FFMA R2, R2, 0.69314718246459960938, R17 ;  /* 0x3f31721802027823 */ /* 0x000fe20000000011 */
[C---:B------:R-:W-:Y:S01]  /*aa50*/  @P0 FFMA R2, R0.reuse, R15, +INF ;  /* 0x7f80000000020423 */ /* 0x040fe2000000000f */
[----:B------:R-:W-:-:S03]  /*aa60*/  FSETP.NEU.AND P0, PT, R0, RZ, PT ;  /* 0x000000ff0000720b */ /* 0x000fc60003f0d000 */
[----:B------:R-:W-:-:S05]  /*aa70*/  FADD R2, R2, R2 ;  /* 0x0000000202027221 */ /* 0x000fca0000000000 */
[----:B------:R-:W-:-:S05]  /*aa80*/  FSEL R15, R2, -INF , P0 ;  /* 0xff800000020f7808 */ /* 0x000fca0000000000 */
[----:B------:R-:W-:Y:S01]  /*aa90*/  FMUL R0, R9, -R15 ;  /* 0x8000000f09007220 */ /* 0x000fe20000400000 */
[----:B0-----:R-:W-:-:S03]  /*aaa0*/  FFMA R17, -R19, R8, 1 ;  /* 0x3f80000013117423 */ /* 0x001fc60000000108 */
[----:B------:R-:W0:Y:S01]  /*aab0*/  FCHK P0, R0, R19 ;  /* 0x0000001300007302 */ /* 0x000e220000000000 */
        /* <DEDUP_REMOVED lines=8> */
[----:B-----5:R-:W-:Y:S05]  /*ab40*/  CALL.REL.NOINC `($__internal_4_$__cuda_sm3x_div_rn_noftz_f32_slowpath) ;  /* 0x0000001c00747944 */ /* 0x020fea0003c00000 */
.L_x_211:
[----:B------:R-:W-:Y:S05]  /*ab50*/  BSYNC.RECONVERGENT B2 ;  /* 0x0000000000027941 */ /* 0x000fea0003800200 */
.L_x_210:
[----:B------:R-:W-:Y:S01]  /*ab60*/  IADD3 R2, PT, PT, R8, -0xd000000, RZ ;  /* 0xf300000008027810 */ /* 0x000fe20007ffe0ff */
[----:B------:R0:W1:Y:S01]  /*ab70*/  MUFU.RSQ R9, R8 ;  /* 0x0000000800097308 */ /* 0x0000620000001400 */
[----:B------:R-:W-:Y:S02]  /*ab80*/  BSSY.RECONVERGENT B0, `(.L_x_212) ;  /* 0x000000a000007945 */ /* 0x000fe40003800200 */
[----:B------:R-:W-:-:S13]  /*ab90*/  ISETP.GT.U32.AND P0, PT, R2, 0x727fffff, PT ;  /* 0x727fffff0200780c */ /* 0x000fda0003f04070 */
[----:B0-----:R-:W-:Y:S05]  /*aba0*/  @!P0 BRA `(.L_x_213) ;  /* 0x00000000000c8947 */ /* 0x001fea0003800000 */
[----:B------:R-:W-:-:S07]  /*abb0*/  MOV R126, 0xabd0 ;  /* 0x0000abd0007e7802 */ /* 0x000fce0000000f00 */
[----:B-1---5:R-:W-:Y:S05]  /*abc0*/  CALL.REL.NOINC `($__internal_3_$__cuda_sm20_sqrt_rn_f32_slowpath) ;  /* 0x0000001800fc7944 */ /* 0x022fea0003c00000 */
[----:B------:R-:W-:Y:S05]  /*abd0*/  BRA `(.L_x_214) ;  /* 0x0000000000107947 */ /* 0x000fea0003800000 */
.L_x_213:
[C---:B-1----:R-:W-:Y:S01]  /*abe0*/  FMUL.FTZ R159, R9.reuse, R8 ;  /* 0x00000008099f7220 */ /* 0x042fe20000410000 */
[----:B------:R-:W-:-:S03]  /*abf0*/  FMUL.FTZ R2, R9, 0.5 ;  /* 0x3f00000009027820 */ /* 0x000fc60000410000 */
[----:B------:R-:W-:-:S04]  /*ac00*/  FFMA R8, -R159, R159, R8 ;  /* 0x0000009f9f087223 */ /* 0x000fc80000000108 */
[----:B------:R-:W-:-:S07]  /*ac10*/  FFMA R159, R8, R2, R159 ;  /* 0x00000002089f7223 */ /* 0x000fce000000009f */
.L_x_214:
[----:B------:R-:W-:Y:S05]  /*ac20*/  BSYNC.RECONVERGENT B0 ;  /* 0x0000000000007941 */ /* 0x000fea0003800200 */
.L_x_212:
        /* <DEDUP_REMOVED lines=16> */
.L_x_216:
[----:B------:R-:W-:Y:S05]  /*ad30*/  BSYNC.RECONVERGENT B2 ;  /* 0x0000000000027941 */ /* 0x000fea0003800200 */
.L_x_215:
        /* <DEDUP_REMOVED lines=8> */
.L_x_218:
[C---:B-1----:R-:W-:Y:S01]  /*adc0*/  FMUL.FTZ R159, R9.reuse, R8 ;  /* 0x00000008099f7220 */ /* 0x042fe20000410000 */
[----:B------:R-:W-:-:S03]  /*add0*/  FMUL.FTZ R0, R9, 0.5 ;  /* 0x3f00000009007820 */ /* 0x000fc60000410000 */
[----:B------:R-:W-:-:S04]  /*ade0*/  FFMA R8, -R159, R159, R8 ;  /* 0x0000009f9f087223 */ /* 0x000fc80000000108 */
[----:B------:R-:W-:-:S07]  /*adf0*/  FFMA R159, R8, R0, R159 ;  /* 0x00000000089f7223 */ /* 0x000fce000000009f */
.L_x_219:
[----:B------:R-:W-:Y:S05]  /*ae00*/  BSYNC.RECONVERGENT B0 ;  /* 0x0000000000007941 */ /* 0x000fea0003800200 */
.L_x_217:
[----:B------:R-:W-:Y:S01]  /*ae10*/  FSEL R19, R159, -R159, !P2 ;  /* 0x8000009f9f137208 */ /* 0x000fe20005000000 */
[----:B------:R-:W-:Y:S01]  /*ae20*/  FMUL R21, R15, R4 ;  /* 0x000000040f157220 */ /* 0x000fe20000400000 */
[----:B------:R-:W-:Y:S03]  /*ae30*/  BSSY.RECONVERGENT B0, `(.L_x_220) ;  /* 0x0000010000007945 */ /* 0x000fe60003800200 */
[----:B------:R-:W-:-:S04]  /*ae40*/  FADD R9, -R19, R138 ;  /* 0x0000008a13097221 */ /* 0x000fc80000000100 */
[----:B------:R-:W-:-:S04]  /*ae50*/  FADD R18, R9, -R138 ;  /* 0x8000008a09127221 */ /* 0x000fc80000000000 */
[----:B------:R-:W-:-:S04]  /*ae60*/  FMUL R0, R3, R18 ;  /* 0x0000001203007220 */ /* 0x000fc80000400000 */
[----:B------:R-:W-:-:S04]  /*ae70*/  FFMA R8, R18, R0, R21 ;  /* 0x0000000012087223 */ /* 0x000fc80000000015 */
[----:B------:R0:W1:Y:S01]  /*ae80*/  MUFU.RSQ R9, R8 ;  /* 0x0000000800097308 */ /* 0x0000620000001400 */
[----:B------:R-:W-:-:S04]  /*ae90*/  IADD3 R0, PT, PT, R8, -0xd000000, RZ ;  /* 0xf300000008007810 */ /* 0x000fc80007ffe0ff */
[----:B------:R-:W-:-:S13]  /*aea0*/  ISETP.GT.U32.AND P0, PT, R0, 0x727fffff, PT ;  /* 0x727fffff0000780c */ /* 0x000fda0003f04070 */
[----:B01----:R-:W-:Y:S05]  /*aeb0*/  @!P0 BRA `(.L_x_221) ;  /* 0x00000000000c8947 */ /* 0x003fea0003800000 */
[----:B------:R-:W-:-:S07]  /*aec0*/  MOV R126, 0xaee0 ;  /* 0x0000aee0007e7802 */ /* 0x000fce0000000f00 */
[----:B-----5:R-:W-:Y:S05]  /*aed0*/  CALL.REL.NOINC `($__internal_3_$__cuda_sm20_sqrt_rn_f32_slowpath) ;  /* 0x0000001800387944 */ /* 0x020fea0003c00000 */
[----:B------:R-:W-:Y:S05]  /*aee0*/  BRA `(.L_x_222) ;  /* 0x0000000000107947 */ /* 0x000fea0003800000 */
.L_x_221:
[----:B------:R-:W-:Y:S01]  /*aef0*/  FMUL.FTZ R159, R8, R9 ;  /* 0x00000009089f7220 */ /* 0x000fe20000410000 */
[----:B------:R-:W-:-:S03]  /*af00*/  FMUL.FTZ R2, R9, 0.5 ;  /* 0x3f00000009027820 */ /* 0x000fc60000410000 */
[----:B------:R-:W-:-:S04]  /*af10*/  FFMA R0, -R159, R159, R8 ;  /* 0x0000009f9f007223 */ /* 0x000fc80000000108 */
[----:B------:R-:W-:-:S07]  /*af20*/  FFMA R159, R0, R2, R159 ;  /* 0x00000002009f7223 */ /* 0x000fce000000009f */
.L_x_222:
[----:B------:R-:W-:Y:S05]  /*af30*/  BSYNC.RECONVERGENT B0 ;  /* 0x0000000000007941 */ /* 0x000fea0003800200 */
.L_x_220:
        /* <DEDUP_REMOVED lines=12> */
[----:B-----5:R-:W-:Y:S05]  /*b000*/  CALL.REL.NOINC `($__internal_4_$__cuda_sm3x_div_rn_noftz_f32_slowpath) ;  /* 0x0000001800447944 */ /* 0x020fea0003c00000 */
.L_x_224:
[----:B------:R-:W-:Y:S05]  /*b010*/  BSYNC.RECONVERGENT B2 ;  /* 0x0000000000027941 */ /* 0x000fea0003800200 */
.L_x_223:
        /* <DEDUP_REMOVED lines=13> */
[----:B-----5:R-:W-:Y:S05]  /*b0f0*/  CALL.REL.NOINC `($__internal_3_$__cuda_sm20_sqrt_rn_f32_slowpath) ;  /* 0x0000001400b07944 */ /* 0x020fea0003c00000 */
[----:B------:R-:W-:Y:S05]  /*b100*/  BRA `(.L_x_227) ;  /* 0x0000000000107947 */ /* 0x000fea0003800000 */
.L_x_226:
[----:B------:R-:W-:Y:S01]  /*b110*/  FMUL.FTZ R159, R0, R9 ;  /* 0x00000009009f7220 */ /* 0x000fe20000410000 */
[----:B------:R-:W-:-:S03]  /*b120*/  FMUL.FTZ R2, R9, 0.5 ;  /* 0x3f00000009027820 */ /* 0x000fc60000410000 */
[----:B------:R-:W-:-:S04]  /*b130*/  FFMA R0, -R159, R159, R0 ;  /* 0x0000009f9f007223 */ /* 0x000fc80000000100 */
[----:B------:R-:W-:-:S07]  /*b140*/  FFMA R159, R0, R2, R159 ;  /* 0x00000002009f7223 */ /* 0x000fce000000009f */
.L_x_227:
[----:B------:R-:W-:Y:S05]  /*b150*/  BSYNC.RECONVERGENT B0 ;  /* 0x0000000000007941 */ /* 0x000fea0003800200 */
.L_x_225:
        /* <DEDUP_REMOVED lines=13> */
.L_x_229:
[----:B------:R-:W-:Y:S05]  /*b230*/  BSYNC.RECONVERGENT B2 ;  /* 0x0000000000027941 */ /* 0x000fea0003800200 */
.L_x_228:
[--C-:B------:R-:W-:Y:S01]  /*b240*/  FADD R9, R19, R138.reuse ;  /* 0x0000008a13097221 */ /* 0x100fe20000000000 */
[----:B------:R-:W-:Y:S01]  /*b250*/  BSSY.RECONVERGENT B0, `(.L_x_230) ;  /* 0x0000011000007945 */ /* 0x000fe20003800200 */
[--C-:B------:R-:W-:Y:S02]  /*b260*/  FADD R15, R8, R138.reuse ;  /* 0x0000008a080f7221 */ /* 0x100fe40000000000 */
        /* <DEDUP_REMOVED lines=11> */
.L_x_231:
[----:B------:R-:W-:Y:S01]  /*b320*/  FMUL.FTZ R159, R0, R9 ;  /* 0x00000009009f7220 */ /* 0x000fe20000410000 */
[----:B------:R-:W-:-:S03]  /*b330*/  FMUL.FTZ R2, R9, 0.5 ;  /* 0x3f00000009027820 */ /* 0x000fc60000410000 */
[----:B------:R-:W-:-:S04]  /*b340*/  FFMA R0, -R159, R159, R0 ;  /* 0x0000009f9f007223 */ /* 0x000fc80000000100 */
[----:B------:R-:W-:-:S07]  /*b350*/  FFMA R159, R0, R2, R159 ;  /* 0x00000002009f7223 */ /* 0x000fce000000009f */
.L_x_232:
[----:B------:R-:W-:Y:S05]  /*b360*/  BSYNC.RECONVERGENT B0 ;  /* 0x0000000000007941 */ /* 0x000fea0003800200 */
.L_x_230:
        /* <DEDUP_REMOVED lines=13> */
[----:B-----5:R-:W-:Y:S05]  /*b440*/  CALL.REL.NOINC `($__internal_4_$__cuda_sm3x_div_rn_noftz_f32_slowpath) ;  /* 0x0000001400347944 */ /* 0x020fea0003c00000 */
.L_x_234:
[----:B------:R-:W-:Y:S05]  /*b450*/  BSYNC.RECONVERGENT B2 ;  /* 0x0000000000027941 */ /* 0x000fea0003800200 */
.L_x_233:
        /* <DEDUP_REMOVED lines=14> */
.L_x_236:
[----:B------:R-:W-:Y:S01]  /*b540*/  FMUL.FTZ R159, R0, R3 ;  /* 0x00000003009f7220 */ /* 0x000fe20000410000 */
[----:B------:R-:W-:-:S03]  /*b550*/  FMUL.FTZ R2, R3, 0.5 ;  /* 0x3f00000003027820 */ /* 0x000fc60000410000 */
[----:B------:R-:W-:-:S04]  /*b560*/  FFMA R0, -R159, R159, R0 ;  /* 0x0000009f9f007223 */ /* 0x000fc80000000100 */
[----:B------:R-:W-:-:S07]  /*b570*/  FFMA R159, R0, R2, R159 ;  /* 0x00000002009f7223 */ /* 0x000fce000000009f */
.L_x_237:
[----:B------:R-:W-:Y:S05]  /*b580*/  BSYNC.RECONVERGENT B0 ;  /* 0x0000000000007941 */ /* 0x000fea0003800200 */
.L_x_235:
        /* <DEDUP_REMOVED lines=13> */
.L_x_239:
[----:B------:R-:W-:Y:S05]  /*b660*/  BSYNC.RECONVERGENT B2 ;  /* 0x0000000000027941 */ /* 0x000fea0003800200 */
.L_x_238:
[----:B------:R-:W0:Y:S01]  /*b670*/  LDCU UR4, c[0x0][0x83c] ;  /* 0x00010780ff0477ac */ /* 0x000e220008000800 */
[----:B------:R-:W-:Y:S01]  /*b680*/  FADD R0, R17, 1 ;  /* 0x3f80000011007421 */ /* 0x000fe20000000000 */
[----:B------:R-:W-:Y:S01]  /*b690*/  FADD R8, R8, R138 ;  /* 0x0000008a08087221 */ /* 0x000fe20000000000 */
[----:B------:R-:W-:Y:S01]  /*b6a0*/  BSSY.RECONVERGENT B2, `(.L_x_240) ;  /* 0x000001d000027945 */ /* 0x000fe20003800200 */
[----:B------:R-:W1:Y:S02]  /*b6b0*/  LDCU.64 UR6, c[0x0][0x828] ;  /* 0x00010500ff0677ac */ /* 0x000e640008000a00 */
[----:B------:R-:W-:Y:S01]  /*b6c0*/  FADD R8, R8, 1 ;  /* 0x3f80000008087421 */ /* 0x000fe20000000000 */
[----:B0-----:R-:W-:Y:S01]  /*b6d0*/  I2FP.F32.U32 R16, UR4 ;  /* 0x0000000400107c45 */ /* 0x001fe20008201000 */
[----:B------:R-:W0:Y:S03]  /*b6e0*/  LDCU UR4, c[0x0][0x834] ;  /* 0x00010680ff0477ac */ /* 0x000e260008000800 */
[----:B------:R-:W2:Y:S01]  /*b6f0*/  MUFU.RCP R3, R16 ;  /* 0x0000001000037308 */ /* 0x000ea20000001000 */
[----:B-1----:R-:W-:-:S05]  /*b700*/  I2FP.F32.S32 R21, UR7 ;  /* 0x0000000700157c45 */ /* 0x002fca0008201400 */
[----:B------:R-:W-:-:S04]  /*b710*/  FFMA R0, R21, R0, -1 ;  /* 0xbf80000015007423 */ /* 0x000fc80000000000 */
[----:B------:R-:W-:Y:S01]  /*b720*/  FMUL R9, R0, 0.5 ;  /* 0x3f00000000097820 */ /* 0x000fe20000400000 */
[----:B------:R-:W-:-:S03]  /*b730*/  FADD R0, R15, 1 ;  /* 0x3f8000000f007421 */ /* 0x000fc60000000000 */
[----:B------:R-:W1:Y:S01]  /*b740*/  FCHK P0, R9, R16 ;  /* 0x0000001009007302 */ /* 0x000e620000000000 */
[----:B--2---:R-:W-:-:S04]  /*b750*/  FFMA R2, -R16, R3, 1 ;  /* 0x3f80000010027423 */ /* 0x004fc80000000103 */
[----:B------:R-:W-:Y:S01]  /*b760*/  FFMA R18, R3, R2, R3 ;  /* 0x0000000203127223 */ /* 0x000fe20000000003 */
[----:B------:R-:W-:Y:S01]  /*b770*/  I2FP.F32.S32 R3, UR6 ;  /* 0x0000000600037c45 */ /* 0x000fe20008201400 */
[----:B------:R-:W-:Y:S02]  /*b780*/  FADD R2, R19, 1 ;  /* 0x3f80000013027421 */ /* 0x000fe40000000000 */
[----:B------:R-:W-:Y:S02]  /*b790*/  FFMA R15, R9, R18, RZ ;  /* 0x00000012090f7223 */ /* 0x000fe400000000ff */
[C---:B------:R-:W-:Y:S01]  /*b7a0*/  FFMA R0, R3.reuse, R0, -1 ;  /* 0xbf80000003007423 */ /* 0x040fe20000000000 */
[----:B------:R-:W-:Y:S01]  /*b7b0*/  FFMA R3, R3, R8, -1 ;  /* 0xbf80000003037423 */ /* 0x000fe20000000008 */
[----:B------:R-:W-:Y:S01]  /*b7c0*/  FFMA R17, -R16, R15, R9 ;  /* 0x0000000f10117223 */ /* 0x000fe20000000109 */
[----:B------:R-:W-:Y:S01]  /*b7d0*/  FFMA R2, R21, R2, -1 ;  /* 0xbf80000015027423 */ /* 0x000fe20000000002 */
[----:B------:R-:W-:Y:S01]  /*b7e0*/  FMUL R0, R0, 0.5 ;  /* 0x3f00000000007820 */ /* 0x000fe20000400000 */
[----:B------:R-:W-:Y:S01]  /*b7f0*/  FMUL R3, R3, 0.5 ;  /* 0x3f00000003037820 */ /* 0x000fe20000400000 */
[----:B------:R-:W-:Y:S01]  /*b800*/  FFMA R8, R18, R17, R15 ;  /* 0x0000001112087223 */ /* 0x000fe2000000000f */
[----:B0-----:R-:W-:Y:S01]  /*b810*/  I2FP.F32.U32 R17, UR4 ;  /* 0x0000000400117c45 */ /* 0x001fe20008201000 */
[----:B------:R-:W-:Y:S01]  /*b820*/  FMUL R2, R2, 0.5 ;  /* 0x3f00000002027820 */ /* 0x000fe20000400000 */
[----:B-1----:R-:W-:Y:S06]  /*b830*/  @!P0 BRA `(.L_x_241) ;  /* 0x00000000000c8947 */ /* 0x002fec0003800000 */
[----:B------:R-:W-:Y:S02]  /*b840*/  MOV R8, R16 ;  /* 0x0000001000087202 */ /* 0x000fe40000000f00 */
[----:B------:R-:W-:-:S07]  /*b850*/  MOV R126, 0xb870 ;  /* 0x0000b870007e7802 */ /* 0x000fce0000000f00 */
[----:B-----5:R-:W-:Y:S05]  /*b860*/  CALL.REL.NOINC `($__internal_4_$__cuda_sm3x_div_rn_noftz_f32_slowpath) ;  /* 0x00000010002c7944 */ /* 0x020fea0003c00000 */
.L_x_241:
[----:B------:R-:W-:Y:S05]  /*b870*/  BSYNC.RECONVERGENT B2 ;  /* 0x0000000000027941 */ /* 0x000fea0003800200 */
.L_x_240:
        /* <DEDUP_REMOVED lines=9> */
[----:B-1----:R-:W-:-:S04]  /*b910*/  FFMA R20, -R18, R9, 1 ;  /* 0x3f80000012147423 */ /* 0x002fc80000000109 */
[----:B------:R-:W-:-:S04]  /*b920*/  FFMA R9, R9, R20, R9 ;  /* 0x0000001409097223 */ /* 0x000fc80000000009 */
[----:B------:R-:W-:-:S04]  /*b930*/  FFMA R20, R0, R9, RZ ;  /* 0x0000000900147223 */ /* 0x000fc800000000ff */
[----:B------:R-:W-:-:S04]  /*b940*/  FFMA R19, -R18, R20, R0 ;  /* 0x0000001412137223 */ /* 0x000fc80000000100 */
[----:B------:R-:W-:Y:S01]  /*b950*/  FFMA R20, R9, R19, R20 ;  /* 0x0000001309147223 */ /* 0x000fe20000000014 */
[----:B0-----:R-:W-:Y:S01]  /*b960*/  I2FP.F32.U32 R19, UR4 ;  /* 0x0000000400137c45 */ /* 0x001fe20008201000 */
[----:B--2---:R-:W-:Y:S06]  /*b970*/  @!P0 BRA `(.L_x_243) ;  /* 0x0000000000148947 */ /* 0x004fec0003800000 */
[----:B------:R-:W-:Y:S02]  /*b980*/  MOV R9, R0 ;  /* 0x0000000000097202 */ /* 0x000fe40000000f00 */
[----:B------:R-:W-:Y:S02]  /*b990*/  MOV R8, R18 ;  /* 0x0000001200087202 */ /* 0x000fe40000000f00 */
[----:B------:R-:W-:-:S07]  /*b9a0*/  MOV R126, 0xb9c0 ;  /* 0x0000b9c0007e7802 */ /* 0x000fce0000000f00 */
[----:B-----5:R-:W-:Y:S05]  /*b9b0*/  CALL.REL.NOINC `($__internal_4_$__cuda_sm3x_div_rn_noftz_f32_slowpath) ;  /* 0x0000000c00d87944 */ /* 0x020fea0003c00000 */
[----:B------:R-:W-:-:S07]  /*b9c0*/  MOV R20, R8 ;  /* 0x0000000800147202 */ /* 0x000fce0000000f00 */
.L_x_243:
[----:B------:R-:W-:Y:S05]  /*b9d0*/  BSYNC.RECONVERGENT B2 ;  /* 0x0000000000027941 */ /* 0x000fea0003800200 */
.L_x_242:
[----:B------:R-:W0:Y:S01]  /*b9e0*/  MUFU.RCP R9, R16 ;  /* 0x0000001000097308 */ /* 0x000e220000001000 */
[----:B------:R-:W-:Y:S01]  /*b9f0*/  FMNMX R20, R19, R20, PT ;  /* 0x0000001413147209 */ /* 0x000fe20003800000 */
[----:B------:R-:W-:Y:S03]  /*ba00*/  BSSY.RECONVERGENT B2, `(.L_x_244) ;  /* 0x000000e000027945 */ /* 0x000fe60003800200 */
[----:B------:R-:W-:-:S03]  /*ba10*/  FMNMX R20, RZ, R20, !PT ;  /* 0x00000014ff147209 */ /* 0x000fc60007800000 */
[----:B------:R-:W1:Y:S08]  /*ba20*/  FCHK P0, R2, R16 ;  /* 0x0000001002007302 */ /* 0x000e700000000000 */
[----:B------:R2:W3:Y:S01]  /*ba30*/  F2I.FLOOR.NTZ R33, R20 ;  /* 0x0000001400217305 */ /* 0x0004e20000207100 */
[----:B0-----:R-:W-:-:S04]  /*ba40*/  FFMA R0, -R16, R9, 1 ;  /* 0x3f80000010007423 */ /* 0x001fc80000000109 */
[----:B------:R-:W-:-:S04]  /*ba50*/  FFMA R8, R9, R0, R9 ;  /* 0x0000000009087223 */ /* 0x000fc80000000009 */
[----:B------:R-:W-:-:S04]  /*ba60*/  FFMA R9, R2, R8, RZ ;  /* 0x0000000802097223 */ /* 0x000fc800000000ff */
[----:B------:R-:W-:-:S04]  /*ba70*/  FFMA R0, -R16, R9, R2 ;  /* 0x0000000910007223 */ /* 0x000fc80000000102 */
[----:B------:R-:W-:Y:S01]  /*ba80*/  FFMA R8, R8, R0, R9 ;  /* 0x0000000008087223 */ /* 0x000fe20000000009 */
[----:B-123--:R-:W-:Y:S06]  /*ba90*/  @!P0 BRA `(.L_x_245) ;  /* 0x0000000000108947 */ /* 0x00efec0003800000 */
[----:B------:R-:W-:Y:S02]  /*baa0*/  MOV R9, R2 ;  /* 0x0000000200097202 */ /* 0x000fe40000000f00 */
[----:B------:R-:W-:Y:S02]  /*bab0*/  MOV R8, R16 ;  /* 0x0000001000087202 */ /* 0x000fe40000000f00 */
[----:B------:R-:W-:-:S07]  /*bac0*/  MOV R126, 0xbae0 ;  /* 0x0000bae0007e7802 */ /* 0x000fce0000000f00 */
[----:B-----5:R-:W-:Y:S05]  /*bad0*/  CALL.REL.NOINC `($__internal_4_$__cuda_sm3x_div_rn_noftz_f32_slowpath) ;  /* 0x0000000c00907944 */ /* 0x020fea0003c00000 */
.L_x_245:
[----:B------:R-:W-:Y:S05]  /*bae0*/  BSYNC.RECONVERGENT B2 ;  /* 0x0000000000027941 */ /* 0x000fea0003800200 */
.L_x_244:
[----:B------:R-:W0:Y:S01]  /*baf0*/  MUFU.RCP R9, R18 ;  /* 0x0000001200097308 */ /* 0x000e220000001000 */
[----:B------:R-:W-:Y:S01]  /*bb00*/  FMNMX R8, R17, R8, PT ;  /* 0x0000000811087209 */ /* 0x000fe20003800000 */
[----:B------:R-:W-:Y:S03]  /*bb10*/  BSSY.RECONVERGENT B2, `(.L_x_246) ;  /* 0x000000f000027945 */ /* 0x000fe60003800200 */
[----:B------:R-:W-:-:S03]  /*bb20*/  FMNMX R8, RZ, R8, !PT ;  /* 0x00000008ff087209 */ /* 0x000fc60007800000 */
[----:B------:R-:W1:Y:S08]  /*bb30*/  FCHK P0, R3, R18 ;  /* 0x0000001203007302 */ /* 0x000e700000000000 */
[----:B------:R2:W3:Y:S01]  /*bb40*/  F2I.CEIL.NTZ R32, R8 ;  /* 0x0000000800207305 */ /* 0x0004e2000020b100 */
        /* <DEDUP_REMOVED lines=10> */
[----:B------:R-:W-:-:S07]  /*bbf0*/  MOV R0, R8 ;  /* 0x0000000800007202 */ /* 0x000fce0000000f00 */
.L_x_247:
[----:B------:R-:W-:Y:S05]  /*bc00*/  BSYNC.RECONVERGENT B2 ;  /* 0x0000000000027941 */ /* 0x000fea0003800200 */
.L_x_246:
        /* <DEDUP_REMOVED lines=13> */
[----:B------:R-:W-:Y:S02]  /*bce0*/  MOV R8, R14 ;  /* 0x0000000e00087202 */ /* 0x000fe40000000f00 */
[----:B------:R-:W-:-:S07]  /*bcf0*/  MOV R126, 0xbd10 ;  /* 0x0000bd10007e7802 */ /* 0x000fce0000000f00 */
[----:B-1---5:R-:W-:Y:S05]  /*bd00*/  CALL.REL.NOINC `($__internal_3_$__cuda_sm20_sqrt_rn_f32_slowpath) ;  /* 0x0000000800ac7944 */ /* 0x022fea0003c00000 */
[----:B------:R-:W-:Y:S05]  /*bd10*/  BRA `(.L_x_250) ;  /* 0x0000000000107947 */ /* 0x000fea0003800000 */
.L_x_249:
[----:B-1----:R-:W-:Y:S01]  /*bd20*/  FMUL.FTZ R159, R14, R3 ;  /* 0x000000030e9f7220 */ /* 0x002fe20000410000 */
[----:B------:R-:W-:-:S03]  /*bd30*/  FMUL.FTZ R0, R3, 0.5 ;  /* 0x3f00000003007820 */ /* 0x000fc60000410000 */
[----:B------:R-:W-:-:S04]  /*bd40*/  FFMA R14, -R159, R159, R14 ;  /* 0x0000009f9f0e7223 */ /* 0x000fc8000000010e */
[----:B------:R-:W-:-:S07]  /*bd50*/  FFMA R159, R14, R0, R159 ;  /* 0x000000000e9f7223 */ /* 0x000fce000000009f */
.L_x_250:
[----:B------:R-:W-:Y:S05]  /*bd60*/  BSYNC.RECONVERGENT B0 ;  /* 0x0000000000007941 */ /* 0x000fea0003800200 */
.L_x_248:
[----:B------:R-:W0:Y:S01]  /*bd70*/  LDC.64 R2, c[0x0][0x698] ;  /* 0x0001a600ff027b82 */ /* 0x000e220000000a00 */
[----:B------:R-:W1:Y:S01]  /*bd80*/  LDCU UR4, c[0x0][0x6a0] ;  /* 0x0000d400ff0477ac */ /* 0x000e620008000800 */
[----:B------:R-:W-:Y:S01]  /*bd90*/  FMUL R159, R159, 3 ;  /* 0x404000009f9f7820 */ /* 0x000fe20000400000 */
[----:B------:R-:W2:Y:S05]  /*bda0*/  LDCU UR5, c[0x0][0x630] ;  /* 0x0000c600ff0577ac */ /* 0x000eaa0008000800 */
[----:B------:R-:W3:Y:S01]  /*bdb0*/  LDC.64 R20, c[0x0][0x668] ;  /* 0x00019a00ff147b82 */ /* 0x000ee20000000a00 */
[----:B------:R-:W4:Y:S01]  /*bdc0*/  F2I.U32.CEIL.NTZ R159, R159 ;  /* 0x0000009f009f7305 */ /* 0x000f22000020b000 */
[----:B------:R-:W4:Y:S01]  /*bdd0*/  LDCU UR6, c[0x0][0x750] ;  /* 0x0000ea00ff0677ac */ /* 0x000f220008000800 */
[----:B------:R-:W4:Y:S05]  /*bde0*/  LDCU UR7, c[0x0][0x788] ;  /* 0x0000f100ff0777ac */ /* 0x000f2a0008000800 */
[----:B------:R-:W4:Y:S01]  /*bdf0*/  LDC.64 R8, c[0x0][0x628] ;  /* 0x00018a00ff087b82 */ /* 0x000f220000000a00 */
[----:B-1----:R-:W-:-:S02]  /*be00*/  IMAD R19, R123, UR4, RZ ;  /* 0x000000047b137c24 */ /* 0x002fc4000f8e02ff */
[----:B--2---:R-:W-:-:S05]  /*be10*/  IMAD R23, R123, UR5, RZ ;  /* 0x000000057b177c24 */ /* 0x004fca000f8e02ff */
[----:B------:R-:W1:Y:S01]  /*be20*/  LDC.64 R16, c[0x0][0x660] ;  /* 0x00019800ff107b82 */ /* 0x000e620000000a00 */
[----:B0-----:R-:W-:Y:S01]  /*be30*/  IADD3 R2, P0, PT, R19, R2, RZ ;  /* 0x0000000213027210 */ /* 0x001fe20007f1e0ff */
[----:B------:R-:W0:Y:S03]  /*be40*/  LDCU.64 UR4, c[0x0][0x708] ;  /* 0x0000e100ff0477ac */ /* 0x000e260008000a00 */
[----:B------:R-:W-:-:S03]  /*be50*/  IADD3.X R3, PT, PT, RZ, R3, RZ, P0, !PT ;  /* 0x00000003ff037210 */ /* 0x000fc600007fe4ff */
[----:B------:R-:W2:Y:S01]  /*be60*/  LDC.64 R24, c[0x0][0x6d8] ;  /* 0x0001b600ff187b82 */ /* 0x000ea20000000a00 */
[----:B---3--:R-:W-:Y:S01]  /*be70*/  IMAD R19, R123, R20, RZ ;  /* 0x000000147b137224 */ /* 0x008fe200078e02ff */
[----:B----4-:R2:W-:Y:S06]  /*be80*/  STG.E desc[UR20][R2.64], R159 ;  /* 0x0000009f02007986 */ /* 0x0105ec000c101914 */
[----:B------:R-:W3:Y:S01]  /*be90*/  LDC.64 R26, c[0x0][0x6d0] ;  /* 0x0001b400ff1a7b82 */ /* 0x000ee20000000a00 */
[----:B------:R-:W-:Y:S02]  /*bea0*/  IADD3 R8, P1, PT, R23, R8, RZ ;  /* 0x0000000817087210 */ /* 0x000fe40007f3e0ff */
[----:B------:R-:W-:-:S02]  /*beb0*/  LEA R23, R21, R21, 0x1 ;  /* 0x0000001515177211 */ /* 0x000fc400078e08ff */
[----:B------:R-:W-:-:S03]  /*bec0*/  IADD3.X R9, PT, PT, RZ, R9, RZ, P1, !PT ;  /* 0x00000009ff097210 */ /* 0x000fc60000ffe4ff */
[----:B------:R-:W4:Y:S01]  /*bed0*/  LDC.64 R28, c[0x0][0x710] ;  /* 0x0001c400ff1c7b82 */ /* 0x000f220000000a00 */
[----:B-1----:R-:W-:Y:S01]  /*bee0*/  IADD3 R16, P0, PT, R19, R16, RZ ;  /* 0x0000001013107210 */ /* 0x002fe20007f1e0ff */
[----:B------:R1:W-:Y:S03]  /*bef0*/  STG.E desc[UR20][R8.64], R31 ;  /* 0x0000001f08007986 */ /* 0x0003e6000c101914 */
[----:B------:R-:W-:Y:S02]  /*bf00*/  IADD3.X R17, PT, PT, RZ, R17, RZ, P0, !PT ;  /* 0x00000011ff117210 */ /* 0x000fe400007fe4ff */
[----:B------:R-:W-:Y:S01]  /*bf10*/  IADD3 R18, P0, PT, R16, R21, RZ ;  /* 0x0000001510127210 */ /* 0x000fe20007f1e0ff */
[----:B--2---:R-:W-:Y:S01]  /*bf20*/  IMAD R3, R123, R24, RZ ;  /* 0x000000187b037224 */ /* 0x004fe200078e02ff */
[----:B------:R-:W-:Y:S01]  /*bf30*/  LEA R20, P1, R21, R16, 0x1 ;  /* 0x0000001015147211 */ /* 0x000fe200078208ff */
[----:B------:R2:W-:Y:S01]  /*bf40*/  STG.E desc[UR20][R16.64], R15 ;  /* 0x0000000f10007986 */ /* 0x0005e2000c101914 */
[----:B------:R-:W-:-:S02]  /*bf50*/  IADD3.X R19, PT, PT, RZ, R17, RZ, P0, !PT ;  /* 0x00000011ff137210 */ /* 0x000fc400007fe4ff */
[-C--:B------:R-:W-:Y:S01]  /*bf60*/  IADD3.X R21, PT, PT, RZ, R17.reuse, RZ, P1, !PT ;  /* 0x00000011ff157210 */ /* 0x080fe20000ffe4ff */
[----:B-1----:R-:W1:Y:S01]  /*bf70*/  LDC.64 R30, c[0x0][0x748] ;  /* 0x0001d200ff1e7b82 */ /* 0x002e620000000a00 */
[----:B------:R-:W-:Y:S01]  /*bf80*/  IADD3 R22, P2, PT, R23, R16, RZ ;  /* 0x0000001017167210 */ /* 0x000fe20007f5e0ff */
[----:B------:R-:W-:Y:S01]  /*bf90*/  STG.E desc[UR20][R18.64], R33 ;  /* 0x0000002112007986 */ /* 0x000fe2000c101914 */
[----:B---3--:R-:W-:Y:S02]  /*bfa0*/  IADD3 R2, P0, PT, R3, R26, RZ ;  /* 0x0000001a03027210 */ /* 0x008fe40007f1e0ff */
[----:B------:R-:W-:Y:S01]  /*bfb0*/  IADD3.X R23, PT, PT, RZ, R17, RZ, P2, !PT ;  /* 0x00000011ff177210 */ /* 0x000fe200017fe4ff */
[----:B------:R3:W-:Y:S01]  /*bfc0*/  STG.E desc[UR20][R20.64], R32 ;  /* 0x0000002014007986 */ /* 0x0007e2000c101914 */
[----:B------:R-:W-:Y:S02]  /*bfd0*/  IADD3.X R3, PT, PT, RZ, R27, RZ, P0, !PT ;  /* 0x0000001bff037210 */ /* 0x000fe400007fe4ff */
[----:B------:R-:W1:Y:S01]  /*bfe0*/  LDC.64 R26, c[0x0][0x740] ;  /* 0x0001d000ff1a7b82 */ /* 0x000e620000000a00 */
[----:B----4-:R-:W-:Y:S01]  /*bff0*/  IMAD R28, R123, R28, RZ ;  /* 0x0000001c7b1c7224 */ /* 0x010fe200078e02ff */
[----:B------:R-:W-:Y:S01]  /*c000*/  IADD3 R14, P1, PT, R2, R25, RZ ;  /* 0x00000019020e7210 */ /* 0x000fe20007f3e0ff */
[----:B------:R-:W-:Y:S01]  /*c010*/  STG.E desc[UR20][R22.64], R34 ;  /* 0x0000002216007986 */ /* 0x000fe2000c101914 */
[----:B------:R-:W-:-:S02]  /*c020*/  LEA R24, P2, R25, R2, 0x1 ;  /* 0x0000000219187211 */ /* 0x000fc400078408ff */
[----:B0-----:R-:W-:Y:S01]  /*c030*/  IADD3 R8, P0, PT, R28, UR4, RZ ;  /* 0x000000041c087c10 */ /* 0x001fe2000ff1e0ff */
[----:B------:R1:W-:Y:S01]  /*c040*/  STG.E desc[UR20][R2.64], R137 ;  /* 0x0000008902007986 */ /* 0x0003e2000c101914 */
[-C--:B--2---:R-:W-:Y:S01]  /*c050*/  IADD3.X R15, PT, PT, RZ, R3.reuse, RZ, P1, !PT ;  /* 0x00000003ff0f7210 */ /* 0x084fe20000ffe4ff */
[----:B---3--:R-:W0:Y:S01]  /*c060*/  LDC.64 R20, c[0x0][0x778] ;  /* 0x0001de00ff147b82 */ /* 0x008e220000000a00 */
[----:B------:R-:W-:Y:S01]  /*c070*/  IADD3.X R9, PT, PT, RZ, UR5, RZ, P0, !PT ;  /* 0x00000005ff097c10 */ /* 0x000fe200087fe4ff */
[----:B------:R-:W2:Y:S01]  /*c080*/  LDCU.64 UR4, c[0x0][0x780] ;  /* 0x0000f000ff0477ac */ /* 0x000ea20008000a00 */
[----:B------:R-:W-:Y:S02]  /*c090*/  IADD3.X R25, PT, PT, RZ, R3, RZ, P2, !PT ;  /* 0x00000003ff197210 */ /* 0x000fe400017fe4ff */
[----:B------:R-:W-:Y:S01]  /*c0a0*/  IADD3 R16, P0, PT, R8, R29, RZ ;  /* 0x0000001d08107210 */ /* 0x000fe20007f1e0ff */
[----:B------:R-:W-:Y:S01]  /*c0b0*/  STG.E desc[UR20][R8.64], R147 ;  /* 0x0000009308007986 */ /* 0x000fe2000c101914 */
[----:B------:R-:W-:-:S02]  /*c0c0*/  LEA R18, P3, R29, R8, 0x1 ;  /* 0x000000081d127211 */ /* 0x000fc400078608ff */
[-C--:B------:R-:W-:Y:S01]  /*c0d0*/  IADD3.X R17, PT, PT, RZ, R9.reuse, RZ, P0, !PT ;  /* 0x00000009ff117210 */ /* 0x080fe200007fe4ff */
[----:B-1----:R-:W-:Y:S01]  /*c0e0*/  IMAD R3, R123, R30, RZ ;  /* 0x0000001e7b037224 */ /* 0x002fe200078e02ff */
[----:B------:R-:W1:Y:S01]  /*c0f0*/  LDC.64 R28, c[0x0][0x7b0] ;  /* 0x0001ec00ff1c7b82 */ /* 0x000e620000000a00 */
[----:B------:R3:W-:Y:S01]  /*c100*/  STG.E desc[UR20][R14.64], R138 ;  /* 0x0000008a0e007986 */ /* 0x0007e2000c101914 */
[----:B------:R-:W-:Y:S02]  /*c110*/  IADD3.X R19, PT, PT, RZ, R9, RZ, P3, !PT ;  /* 0x00000009ff137210 */ /* 0x000fe40001ffe4ff */
[----:B------:R-:W-:Y:S01]  /*c120*/  IADD3 R2, P0, PT, R3, R26, RZ ;  /* 0x0000001a03027210 */ /* 0x000fe20007f1e0ff */
[----:B------:R4:W-:Y:S03]  /*c130*/  STG.E desc[UR20][R16.64], R148 ;  /* 0x0000009410007986 */ /* 0x0009e6000c101914 */
[----:B------:R-:W-:Y:S01]  /*c140*/  IADD3.X R3, PT, PT, RZ, R27, RZ, P0, !PT ;  /* 0x0000001bff037210 */ /* 0x000fe200007fe4ff */
[----:B--2---:R-:W-:Y:S01]  /*c150*/  IMAD R23, R123, UR4, RZ ;  /* 0x000000047b177c24 */ /* 0x004fe2000f8e02ff */
[----:B------:R-:W2:Y:S01]  /*c160*/  LDC.64 R26, c[0x0][0x7b8] ;  /* 0x0001ee00ff1a7b82 */ /* 0x000ea20000000a00 */
[----:B------:R-:W-:Y:S01]  /*c170*/  STG.E desc[UR20][R24.64], R139 ;  /* 0x0000008b18007986 */ /* 0x000fe2000c101914 */
[----:B---3--:R-:W-:-:S02]  /*c180*/  IADD3 R14, P0, PT, R2, UR6, RZ ;  /* 0x00000006020e7c10 */ /* 0x008fc4000ff1e0ff */
[----:B0-----:R-:W-:Y:S01]  /*c190*/  IADD3 R8, P1, PT, R23, R20, RZ ;  /* 0x0000001417087210 */ /* 0x001fe20007f3e0ff */
[----:B------:R0:W-:Y:S01]  /*c1a0*/  STG.E desc[UR20][R18.64], R149 ;  /* 0x0000009512007986 */ /* 0x0001e2000c101914 */
[----:B------:R-:W-:Y:S02]  /*c1b0*/  IADD3 R20, P2, PT, R2, R31, RZ ;  /* 0x0000001f02147210 */ /* 0x000fe40007f5e0ff */
[----:B------:R-:W3:Y:S01]  /*c1c0*/  LDC.64 R30, c[0x0][0x7f0] ;  /* 0x0001fc00ff1e7b82 */ /* 0x000ee20000000a00 */
[----:B------:R-:W-:Y:S01]  /*c1d0*/  IADD3.X R15, PT, PT, RZ, R3, RZ, P0, !PT ;  /* 0x00000003ff0f7210 */ /* 0x000fe200007fe4ff */
[----:B------:R2:W-:Y:S01]  /*c1e0*/  STG.E desc[UR20][R2.64], R4 ;  /* 0x0000000402007986 */ /* 0x0005e2000c101914 */
[----:B------:R-:W-:Y:S02]  /*c1f0*/  IADD3.X R9, PT, PT, RZ, R21, RZ, P1, !PT ;  /* 0x00000015ff097210 */ /* 0x000fe40000ffe4ff */
[C---:B----4-:R-:W-:Y:S02]  /*c200*/  IADD3 R16, P1, PT, R8.reuse, UR7, RZ ;  /* 0x0000000708107c10 */ /* 0x050fe4000ff3e0ff */
[----:B------:R-:W-:Y:S01]  /*c210*/  IADD3.X R21, PT, PT, RZ, R3, RZ, P2, !PT ;  /* 0x00000003ff157210 */ /* 0x000fe200017fe4ff */
[----:B------:R1:W-:Y:S01]  /*c220*/  STG.E desc[UR20][R8.64], R11 ;  /* 0x0000000b08007986 */ /* 0x0003e2000c101914 */
[----:B0-----:R-:W-:Y:S01]  /*c230*/  IADD3 R18, P0, PT, R8, UR5, RZ ;  /* 0x0000000508127c10 */ /* 0x001fe2000ff1e0ff */
[----:B------:R-:W0:Y:S01]  /*c240*/  LDCU.64 UR4, c[0x0][0x7e8] ;  /* 0x0000fd00ff0477ac */ /* 0x000e220008000a00 */
[-C--:B------:R-:W-:Y:S01]  /*c250*/  IADD3.X R17, PT, PT, RZ, R9.reuse, RZ, P1, !PT ;  /* 0x00000009ff117210 */ /* 0x080fe20000ffe4ff */
[----:B------:R0:W-:Y:S01]  /*c260*/  STG.E desc[UR20][R14.64], R7 ;  /* 0x000000070e007986 */ /* 0x0001e2000c101914 */
[----:B------:R-:W-:Y:S01]  /*c270*/  IADD3 R22, P1, PT, R20, UR6, RZ ;  /* 0x0000000614167c10 */ /* 0x000fe2000ff3e0ff */
[----:B--2---:R-:W-:Y:S01]  /*c280*/  IMAD R3, R123, R26, RZ ;  /* 0x0000001a7b037224 */ /* 0x004fe200078e02ff */
[----:B------:R-:W-:Y:S01]  /*c290*/  IADD3.X R19, PT, PT, RZ, R9, RZ, P0, !PT ;  /* 0x00000009ff137210 */ /* 0x000fe200007fe4ff */
[----:B------:R2:W-:Y:S01]  /*c2a0*/  STG.E desc[UR20][R16.64], R13 ;  /* 0x0000000d10007986 */ /* 0x0005e2000c101914 */
[----:B------:R-:W-:-:S02]  /*c2b0*/  IADD3 R2, P0, PT, R18, UR7, RZ ;  /* 0x0000000712027c10 */ /* 0x000fc4000ff1e0ff */
[----:B------:R-:W-:Y:S01]  /*c2c0*/  IADD3.X R23, PT, PT, RZ, R21, RZ, P1, !PT ;  /* 0x00000015ff177210 */ /* 0x000fe20000ffe4ff */
[----:B------:R4:W-:Y:S01]  /*c2d0*/  STG.E desc[UR20][R20.64], R5 ;  /* 0x0000000514007986 */ /* 0x0009e2000c101914 */
[----:B-1----:R-:W-:Y:S01]  /*c2e0*/  IADD3 R8, P1, PT, R3, R28, RZ ;  /* 0x0000001c03087210 */ /* 0x002fe20007f3e0ff */
[----:B---3--:R-:W-:Y:S01]  /*c2f0*/  IMAD R30, R123, R30, RZ ;  /* 0x0000001e7b1e7224 */ /* 0x008fe200078e02ff */
[----:B------:R-:W-:Y:S01]  /*c300*/  IADD3.X R3, PT, PT, RZ, R19, RZ, P0, !PT ;  /* 0x00000013ff037210 */ /* 0x000fe200007fe4ff */
[----:B------:R1:W-:Y:S01]  /*c310*/  STG.E desc[UR20][R18.64], R12 ;  /* 0x0000000c12007986 */ /* 0x0003e2000c101914 */
[----:B------:R-:W-:Y:S02]  /*c320*/  IADD3.X R9, PT, PT, RZ, R29, RZ, P1, !PT ;  /* 0x0000001dff097210 */ /* 0x000fe40000ffe4ff */
[----:B0-----:R-:W-:Y:S01]  /*c330*/  IADD3 R14, P0, PT, R30, UR4, RZ ;  /* 0x000000041e0e7c10 */ /* 0x001fe2000ff1e0ff */
[----:B------:R-:W-:Y:S01]  /*c340*/  STG.E desc[UR20][R22.64], R6 ;  /* 0x0000000616007986 */ /* 0x000fe2000c101914 */
[----:B------:R-:W-:-:S02]  /*c350*/  IADD3 R4, P1, PT, R8, R27, RZ ;  /* 0x0000001b08047210 */ /* 0x000fc40007f3e0ff */
[----:B------:R-:W-:Y:S01]  /*c360*/  IADD3.X R15, PT, PT, RZ, UR5, RZ, P0, !PT ;  /* 0x00000005ff0f7c10 */ /* 0x000fe200087fe4ff */
[----:B------:R-:W-:Y:S01]  /*c370*/  STG.E desc[UR20][R2.64], R10 ;  /* 0x0000000a02007986 */ /* 0x000fe2000c101914 */
[----:B--2---:R-:W-:Y:S02]  /*c380*/  LEA R16, P2, R27, R8, 0x1 ;  /* 0x000000081b107211 */ /* 0x004fe400078408ff */
[----:B----4-:R-:W-:Y:S01]  /*c390*/  IADD3.X R5, PT, PT, RZ, R9, RZ, P1, !PT ;  /* 0x00000009ff057210 */ /* 0x010fe20000ffe4ff */
[----:B------:R-:W-:Y:S01]  /*c3a0*/  STG.E desc[UR20][R8.64], R140 ;  /* 0x0000008c08007986 */ /* 0x000fe2000c101914 */
[----:B-1----:R-:W-:Y:S02]  /*c3b0*/  IADD3 R12, P0, PT, R14, R31, RZ ;  /* 0x0000001f0e0c7210 */ /* 0x002fe40007f1e0ff */
[----:B------:R-:W-:Y:S01]  /*c3c0*/  LEA R18, P3, R31, R14, 0x1 ;  /* 0x0000000e1f127211 */ /* 0x000fe200078608ff */
[----:B------:R-:W-:Y:S01]  /*c3d0*/  STG.E desc[UR20][R14.64], R150 ;  /* 0x000000960e007986 */ /* 0x000fe2000c101914 */
[----:B------:R-:W-:-:S02]  /*c3e0*/  IADD3.X R13, PT, PT, RZ, R15, RZ, P0, !PT ;  /* 0x0000000fff0d7210 */ /* 0x000fc400007fe4ff */
[----:B------:R-:W-:Y:S01]  /*c3f0*/  IADD3.X R17, PT, PT, RZ, R9, RZ, P2, !PT ;  /* 0x00000009ff117210 */ /* 0x000fe200017fe4ff */
[----:B------:R-:W-:Y:S01]  /*c400*/  STG.E desc[UR20][R4.64], R141 ;  /* 0x0000008d04007986 */ /* 0x000fe2000c101914 */
[----:B------:R-:W-:-:S03]  /*c410*/  IADD3.X R19, PT, PT, RZ, R15, RZ, P3, !PT ;  /* 0x0000000fff137210 */ /* 0x000fc60001ffe4ff */
[----:B------:R-:W-:Y:S04]  /*c420*/  STG.E desc[UR20][R12.64], R151 ;  /* 0x000000970c007986 */ /* 0x000fe8000c101914 */
[----:B------:R-:W-:Y:S04]  /*c430*/  STG.E desc[UR20][R16.64], R142 ;  /* 0x0000008e10007986 */ /* 0x000fe8000c101914 */
[----:B------:R-:W-:Y:S01]  /*c440*/  STG.E desc[UR20][R18.64], R153 ;  /* 0x0000009912007986 */ /* 0x000fe2000c101914 */
[----:B------:R-:W-:Y:S05]  /*c450*/  EXIT ;  /* 0x000000000000794d */ /* 0x000fea0003800000 */
        .weak           $__internal_2_$__cuda_sm20_rcp_rn_f32_slowpath
        .type           $__internal_2_$__cuda_sm20_rcp_rn_f32_slowpath,@function
        .size           $__internal_2_$__cuda_sm20_rcp_rn_f32_slowpath,($__internal_3_$__cuda_sm20_sqrt_rn_f32_slowpath - $__internal_2_$__cuda_sm20_rcp_rn_f32_slowpath)
$__internal_2_$__cuda_sm20_rcp_rn_f32_slowpath:
[----:B------:R-:W-:Y:S01]  /*c460*/  SHF.L.U32 R8, R120, 0x1, RZ ;  /* 0x0000000178087819 */ /* 0x000fe200000006ff */
[----:B------:R-:W-:Y:S03]  /*c470*/  BSSY.RECONVERGENT B1, `(.L_x_251) ;  /* 0x0000030000017945 */ /* 0x000fe60003800200 */
[----:B------:R-:W-:-:S04]  /*c480*/  SHF.R.U32.HI R8, RZ, 0x18, R8 ;  /* 0x00000018ff087819 */ /* 0x000fc80000011608 */
[----:B------:R-:W-:-:S13]  /*c490*/  ISETP.NE.U32.AND P0, PT, R8, RZ, PT ;  /* 0x000000ff0800720c */ /* 0x000fda0003f05070 */
[----:B------:R-:W-:Y:S05]  /*c4a0*/  @P0 BRA `(.L_x_252) ;  /* 0x0000000000280947 */ /* 0x000fea0003800000 */
[----:B------:R-:W-:-:S04]  /*c4b0*/  SHF.L.U32 R8, R120, 0x1, RZ ;  /* 0x0000000178087819 */ /* 0x000fc800000006ff */
[----:B------:R-:W-:-:S13]  /*c4c0*/  ISETP.NE.AND P0, PT, R8, RZ, PT ;  /* 0x000000ff0800720c */ /* 0x000fda0003f05270 */
[----:B------:R-:W-:Y:S01]  /*c4d0*/  @P0 FFMA R143, R120, 1.84467440737095516160e+19, RZ ;  /* 0x5f800000788f0823 */ /* 0x000fe200000000ff */
[----:B------:R-:W-:Y:S08]  /*c4e0*/  @!P0 MUFU.RCP R9, R120 ;  /* 0x0000007800098308 */ /* 0x000ff00000001000 */
[----:B------:R-:W0:Y:S02]  /*c4f0*/  @P0 MUFU.RCP R8, R143 ;  /* 0x0000008f00080308 */ /* 0x000e240000001000 */
[----:B0-----:R-:W-:-:S04]  /*c500*/  @P0 FFMA R145, R143, R8, -1 ;  /* 0xbf8000008f910423 */ /* 0x001fc80000000008 */
[----:B------:R-:W-:-:S04]  /*c510*/  @P0 FADD.FTZ R145, -R145, -RZ ;  /* 0x800000ff91910221 */ /* 0x000fc80000010100 */
[----:B------:R-:W-:-:S04]  /*c520*/  @P0 FFMA R8, R8, R145, R8 ;  /* 0x0000009108080223 */ /* 0x000fc80000000008 */
[----:B------:R-:W-:Y:S01]  /*c530*/  @P0 FFMA R9, R8, 1.84467440737095516160e+19, RZ ;  /* 0x5f80000008090823 */ /* 0x000fe200000000ff */
[----:B------:R-:W-:Y:S06]  /*c540*/  BRA `(.L_x_253) ;  /* 0x0000000000887947 */ /* 0x000fec0003800000 */
.L_x_252:
[----:B------:R-:W-:-:S04]  /*c550*/  IADD3 R9, PT, PT, R8, -0xfd, RZ ;  /* 0xffffff0308097810 */ /* 0x000fc80007ffe0ff */
[----:B------:R-:W-:-:S13]  /*c560*/  ISETP.GT.U32.AND P0, PT, R9, 0x1, PT ;  /* 0x000000010900780c */ /* 0x000fda0003f04070 */
[----:B------:R-:W-:Y:S05]  /*c570*/  @P0 BRA `(.L_x_254) ;  /* 0x0000000000780947 */ /* 0x000fea0003800000 */
[----:B------:R-:W-:-:S04]  /*c580*/  LOP3.LUT R154, R120, 0x7fffff, RZ, 0xc0, !PT ;  /* 0x007fffff789a7812 */ /* 0x000fc800078ec0ff */
[----:B------:R-:W-:-:S04]  /*c590*/  LOP3.LUT R154, R154, 0x3f800000, RZ, 0xfc, !PT ;  /* 0x3f8000009a9a7812 */ /* 0x000fc800078efcff */
[----:B------:R-:W0:Y:S02]  /*c5a0*/  MUFU.RCP R143, R154 ;  /* 0x0000009a008f7308 */ /* 0x000e240000001000 */
[----:B0-----:R-:W-:-:S04]  /*c5b0*/  FFMA R146, R154, R143, -1 ;  /* 0xbf8000009a927423 */ /* 0x001fc8000000008f */
[----:B------:R-:W-:-:S04]  /*c5c0*/  FADD.FTZ R146, -R146, -RZ ;  /* 0x800000ff92927221 */ /* 0x000fc80000010100 */
[CCC-:B------:R-:W-:Y:S01]  /*c5d0*/  FFMA.RM R145, R143.reuse, R146.reuse, R143.reuse ;  /* 0x000000928f917223 */ /* 0x1c0fe2000000408f */
[----:B------:R-:W-:-:S05]  /*c5e0*/  FFMA.RP R146, R143, R146, R143 ;  /* 0x000000928f927223 */ /* 0x000fca000000808f */
[C---:B------:R-:W-:Y:S01]  /*c5f0*/  FSETP.NEU.FTZ.AND P0, PT, R145.reuse, R146, PT ;  /* 0x000000929100720b */ /* 0x040fe20003f1d000 */
[----:B------:R-:W-:Y:S01]  /*c600*/  HFMA2 R146, -RZ, RZ, 0, 1.78813934326171875e-07 ;  /* 0x00000003ff927431 */ /* 0x000fe200000001ff */
[----:B------:R-:W-:-:S04]  /*c610*/  LOP3.LUT R145, R145, 0x7fffff, RZ, 0xc0, !PT ;  /* 0x007fffff91917812 */ /* 0x000fc800078ec0ff */
[----:B------:R-:W-:Y:S02]  /*c620*/  SHF.L.U32 R143, R146, R9, RZ ;  /* 0x00000009928f7219 */ /* 0x000fe400000006ff */
[----:B------:R-:W-:-:S04]  /*c630*/  LOP3.LUT R146, R145, 0x800000, RZ, 0xfc, !PT ;  /* 0x0080000091927812 */ /* 0x000fc800078efcff */
[----:B------:R-:W-:Y:S02]  /*c640*/  LOP3.LUT R148, R143, R146, RZ, 0xc0, !PT ;  /* 0x000000928f947212 */ /* 0x000fe400078ec0ff */
[----:B------:R-:W-:Y:S02]  /*c650*/  SEL R143, RZ, 0xffffffff, !P0 ;  /* 0xffffffffff8f7807 */ /* 0x000fe40004000000 */
[-C--:B------:R-:W-:Y:S02]  /*c660*/  SHF.R.U32.HI R148, RZ, R9.reuse, R148 ;  /* 0x00000009ff947219 */ /* 0x080fe40000011694 */
[----:B------:R-:W-:Y:S02]  /*c670*/  IADD3 R143, PT, PT, -R143, RZ, RZ ;  /* 0x000000ff8f8f7210 */ /* 0x000fe40007ffe1ff */
[----:B------:R-:W-:Y:S02]  /*c680*/  LOP3.LUT P0, RZ, R148, 0x1, RZ, 0xc0, !PT ;  /* 0x0000000194ff7812 */ /* 0x000fe4000780c0ff */
[----:B------:R-:W-:-:S02]  /*c690*/  LOP3.LUT P1, RZ, R143, R9, R146, 0xf8, !PT ;  /* 0x000000098fff7212 */ /* 0x000fc4000782f892 */
[----:B------:R-:W-:-:S04]  /*c6a0*/  LOP3.LUT P2, RZ, R148, 0x2, RZ, 0xc0, !PT ;  /* 0x0000000294ff7812 */ /* 0x000fc8000784c0ff */
[----:B------:R-:W-:Y:S02]  /*c6b0*/  PLOP3.LUT P0, PT, P0, P1, P2, 0xe0, 0x0 ;  /* 0x000000000000781c */ /* 0x000fe40000703c20 */
[----:B------:R-:W-:Y:S02]  /*c6c0*/  LOP3.LUT P1, RZ, R120, 0x7fffff, RZ, 0xc0, !PT ;  /* 0x007fffff78ff7812 */ /* 0x000fe4000782c0ff */
[----:B------:R-:W-:-:S04]  /*c6d0*/  SEL R9, RZ, 0x1, !P0 ;  /* 0x00000001ff097807 */ /* 0x000fc80004000000 */
[----:B------:R-:W-:-:S04]  /*c6e0*/  IADD3 R9, PT, PT, -R9, RZ, RZ ;  /* 0x000000ff09097210 */ /* 0x000fc80007ffe1ff */
[----:B------:R-:W-:Y:S02]  /*c6f0*/  ISETP.GE.AND P0, PT, R9, RZ, PT ;  /* 0x000000ff0900720c */ /* 0x000fe40003f06270 */
[----:B------:R-:W-:-:S04]  /*c700*/  IADD3 R9, PT, PT, R8, -0xfc, RZ ;  /* 0xffffff0408097810 */ /* 0x000fc80007ffe0ff */
[----:B------:R-:W-:-:S07]  /*c710*/  SHF.R.U32.HI R9, RZ, R9, R146 ;  /* 0x00000009ff097219 */ /* 0x000fce0000011692 */
[----:B------:R-:W-:-:S04]  /*c720*/  @!P0 IADD3 R9, PT, PT, R9, 0x1, RZ ;  /* 0x0000000109098810 */ /* 0x000fc80007ffe0ff */
[----:B------:R-:W-:-:S04]  /*c730*/  @!P1 SHF.L.U32 R9, R9, 0x1, RZ ;  /* 0x0000000109099819 */ /* 0x000fc800000006ff */
[----:B------:R-:W-:Y:S01]  /*c740*/  LOP3.LUT R9, R9, 0x80000000, R120, 0xf8, !PT ;  /* 0x8000000009097812 */ /* 0x000fe200078ef878 */
[----:B------:R-:W-:Y:S06]  /*c750*/  BRA `(.L_x_253) ;  /* 0x0000000000047947 */ /* 0x000fec0003800000 */
.L_x_254:
[----:B------:R0:W1:Y:S02]  /*c760*/  MUFU.RCP R9, R120 ;  /* 0x0000007800097308 */ /* 0x0000640000001000 */
.L_x_253:
[----:B------:R-:W-:Y:S05]  /*c770*/  BSYNC.RECONVERGENT B1 ;  /* 0x0000000000017941 */ /* 0x000fea0003800200 */
.L_x_251:
[----:B-1----:R-:W-:Y:S01]  /*c780*/  MOV R143, R9 ;  /* 0x00000009008f7202 */ /* 0x002fe20000000f00 */
[----:B------:R-:W-:Y:S01]  /*c790*/  HFMA2 R9, -RZ, RZ, 0, 0 ;  /* 0x00000000ff097431 */ /* 0x000fe200000001ff */
[----:B------:R-:W-:-:S04]  /*c7a0*/  MOV R8, R126 ;  /* 0x0000007e00087202 */ /* 0x000fc80000000f00 */
[----:B0-----:R-:W-:Y:S05]  /*c7b0*/  RET.REL.NODEC R8 `(__kernel__vertex_shader_fwd_diff) ;  /* 0xffffff3808107950 */ /* 0x001fea0003c3ffff */
        .weak           $__internal_3_$__cuda_sm20_sqrt_rn_f32_slowpath
        .type           $__internal_3_$__cuda_sm20_sqrt_rn_f32_slowpath,@function
        .size           $__internal_3_$__cuda_sm20_sqrt_rn_f32_slowpath,($__internal_4_$__cuda_sm3x_div_rn_noftz_f32_slowpath - $__internal_3_$__cuda_sm20_sqrt_rn_f32_slowpath)
$__internal_3_$__cuda_sm20_sqrt_rn_f32_slowpath:
        /* <DEDUP_REMOVED lines=19> */
.L_x_255:
[----:B------:R-:W-:Y:S01]  /*c8f0*/  HFMA2 R9, -RZ, RZ, 0, 0 ;  /* 0x00000000ff097431 */ /* 0x000fe200000001ff */
[----:B------:R-:W-:-:S04]  /*c900*/  MOV R8, R126 ;  /* 0x0000007e00087202 */ /* 0x000fc80000000f00 */
[----:B------:R-:W-:Y:S05]  /*c910*/  RET.REL.NODEC R8 `(__kernel__vertex_shader_fwd_diff) ;  /* 0xffffff3408b87950 */ /* 0x000fea0003c3ffff */
        .weak           $__internal_4_$__cuda_sm3x_div_rn_noftz_f32_slowpath
        .type           $__internal_4_$__cuda_sm3x_div_rn_noftz_f32_slowpath,@function
        .size           $__internal_4_$__cuda_sm3x_div_rn_noftz_f32_slowpath,(.L_x_587 - $__internal_4_$__cuda_sm3x_div_rn_noftz_f32_slowpath)
$__internal_4_$__cuda_sm3x_div_rn_noftz_f32_slowpath:
        /* <DEDUP_REMOVED lines=34> */
.L_x_257:
[----:B------:R-:W-:Y:S01]  /*cb40*/  LEA R161, R158, 0xc0800000, 0x17 ;  /* 0xc08000009ea17811 */ /* 0x000fe200078eb8ff */
[----:B------:R-:W-:Y:S01]  /*cb50*/  BSSY.RECONVERGENT B1, `(.L_x_262) ;  /* 0x0000036000017945 */ /* 0x000fe20003800200 */
[----:B------:R-:W-:Y:S02]  /*cb60*/  IADD3 R160, PT, PT, R160, -0x7f, RZ ;  /* 0xffffff81a0a07810 */ /* 0x000fe40007ffe0ff */
[----:B------:R-:W-:Y:S02]  /*cb70*/  IADD3 R164, PT, PT, -R161, R8, RZ ;  /* 0x00000008a1a47210 */ /* 0x000fe40007ffe1ff */
[----:B------:R-:W-:Y:S02]  /*cb80*/  IADD3 R158, PT, PT, R160, 0x7f, -R158 ;  /* 0x0000007fa09e7810 */ /* 0x000fe40007ffe89e */
[----:B------:R-:W0:Y:S01]  /*cb90*/  MUFU.RCP R8, R164 ;  /* 0x000000a400087308 */ /* 0x000e220000001000 */
[----:B------:R-:W-:-:S04]  /*cba0*/  FADD.FTZ R161, -R164, -RZ ;  /* 0x800000ffa4a17221 */ /* 0x000fc80000010100 */
[----:B0-----:R-:W-:-:S04]  /*cbb0*/  FFMA R163, R8, R161, 1 ;  /* 0x3f80000008a37423 */ /* 0x001fc800000000a1 */
[----:B------:R-:W-:Y:S01]  /*cbc0*/  FFMA R163, R8, R163, R8 ;  /* 0x000000a308a37223 */ /* 0x000fe20000000008 */
[----:B------:R-:W-:Y:S01]  /*cbd0*/  IMAD R8, R160, -0x800000, R9 ;  /* 0xff800000a0087824 */ /* 0x000fe200078e0209 */
[----:B------:R-:W-:-:S03]  /*cbe0*/  IADD3 R160, PT, PT, R158, R159, RZ ;  /* 0x0000009f9ea07210 */ /* 0x000fc60007ffe0ff */
[----:B------:R-:W-:-:S04]  /*cbf0*/  FFMA R162, R8, R163, RZ ;  /* 0x000000a308a27223 */ /* 0x000fc800000000ff */
[----:B------:R-:W-:-:S04]  /*cc00*/  FFMA R9, R161, R162, R8 ;  /* 0x000000a2a1097223 */ /* 0x000fc80000000008 */
[----:B------:R-:W-:-:S04]  /*cc10*/  FFMA R162, R163, R9, R162 ;  /* 0x00000009a3a27223 */ /* 0x000fc800000000a2 */
[----:B------:R-:W-:-:S04]  /*cc20*/  FFMA R8, R161, R162, R8 ;  /* 0x000000a2a1087223 */ /* 0x000fc80000000008 */
        /* <DEDUP_REMOVED lines=14> */
[CCC-:B------:R-:W-:Y:S01]  /*cd10*/  FFMA.RP R159, R163.reuse, R8.reuse, R162.reuse ;  /* 0x00000008a39f7223 */ /* 0x1c0fe200000080a2 */
[CCC-:B------:R-:W-:Y:S01]  /*cd20*/  FFMA.RM R160, R163.reuse, R8.reuse, R162.reuse ;  /* 0x00000008a3a07223 */ /* 0x1c0fe200000040a2 */
[----:B------:R-:W-:Y:S01]  /*cd30*/  FFMA.RZ R8, R163, R8, R162 ;  /* 0x00000008a3087223 */ /* 0x000fe2000000c0a2 */
[C---:B------:R-:W-:Y:S02]  /*cd40*/  ISETP.NE.AND P3, PT, R158.reuse, RZ, PT ;  /* 0x000000ff9e00720c */ /* 0x040fe40003f65270 */
[----:B------:R-:W-:Y:S02]  /*cd50*/  ISETP.NE.AND P1, PT, R158, RZ, PT ;  /* 0x000000ff9e00720c */ /* 0x000fe40003f25270 */
[----:B------:R-:W-:Y:S02]  /*cd60*/  LOP3.LUT R8, R8, 0x7fffff, RZ, 0xc0, !PT ;  /* 0x007fffff08087812 */ /* 0x000fe400078ec0ff */
[----:B------:R-:W-:Y:S02]  /*cd70*/  FSETP.NEU.FTZ.AND P0, PT, R159, R160, PT ;  /* 0x000000a09f00720b */ /* 0x000fe40003f1d000 */
[----:B------:R-:W-:-:S02]  /*cd80*/  LOP3.LUT R159, R8, 0x800000, RZ, 0xfc, !PT ;  /* 0x00800000089f7812 */ /* 0x000fc400078efcff */
[C---:B------:R-:W-:Y:S02]  /*cd90*/  IADD3 R8, PT, PT, R158.reuse, 0x20, RZ ;  /* 0x000000209e087810 */ /* 0x040fe40007ffe0ff */
[----:B------:R-:W-:Y:S02]  /*cda0*/  IADD3 R158, PT, PT, -R158, RZ, RZ ;  /* 0x000000ff9e9e7210 */ /* 0x000fe40007ffe1ff */
[----:B------:R-:W-:Y:S02]  /*cdb0*/  SHF.L.U32 R8, R159, R8, RZ ;  /* 0x000000089f087219 */ /* 0x000fe400000006ff */
        /* <DEDUP_REMOVED lines=11> */
.L_x_264:
[----:B------:R-:W-:-:S04]  /*ce70*/  LOP3.LUT R9, R9, 0x80000000, RZ, 0xc0, !PT ;  /* 0x8000000009097812 */ /* 0x000fc800078ec0ff */
[----:B------:R-:W-:Y:S01]  /*ce80*/  LOP3.LUT R9, R9, 0x7f800000, RZ, 0xfc, !PT ;  /* 0x7f80000009097812 */ /* 0x000fe200078efcff */
[----:B------:R-:W-:Y:S06]  /*ce90*/  BRA `(.L_x_265) ;  /* 0x0000000000047947 */ /* 0x000fec0003800000 */
.L_x_263:
[----:B------:R-:W-:-:S07]  /*cea0*/  LEA R9, R160, R9, 0x17 ;  /* 0x00000009a0097211 */ /* 0x000fce00078eb8ff */
.L_x_265:
[----:B------:R-:W-:Y:S05]  /*ceb0*/  BSYNC.RECONVERGENT B1 ;  /* 0x0000000000017941 */ /* 0x000fea0003800200 */
.L_x_262:
[----:B------:R-:W-:Y:S01]  /*cec0*/  MOV R8, R9 ;  /* 0x0000000900087202 */ /* 0x000fe20000000f00 */
[----:B------:R-:W-:Y:S06]  /*ced0*/  BRA `(.L_x_266) ;  /* 0x0000000000207947 */ /* 0x000fec0003800000 */
.L_x_261:
[----:B------:R-:W-:-:S04]  /*cee0*/  LOP3.LUT R8, R8, 0x80000000, R9, 0x48, !PT ;  /* 0x8000000008087812 */ /* 0x000fc800078e4809 */
[----:B------:R-:W-:Y:S01]  /*cef0*/  LOP3.LUT R8, R8, 0x7f800000, RZ, 0xfc, !PT ;  /* 0x7f80000008087812 */ /* 0x000fe200078efcff */
[----:B------:R-:W-:Y:S06]  /*cf00*/  BRA `(.L_x_266) ;  /* 0x0000000000147947 */ /* 0x000fec0003800000 */
.L_x_260:
[----:B------:R-:W-:Y:S01]  /*cf10*/  LOP3.LUT R8, R8, 0x80000000, R9, 0x48, !PT ;  /* 0x8000000008087812 */ /* 0x000fe200078e4809 */
[----:B------:R-:W-:Y:S06]  /*cf20*/  BRA `(.L_x_266) ;  /* 0x00000000000c7947 */ /* 0x000fec0003800000 */
.L_x_259:
[----:B------:R-:W0:Y:S01]  /*cf30*/  MUFU.RSQ R8, -QNAN ;  /* 0xffc0000000087908 */ /* 0x000e220000001400 */
[----:B------:R-:W-:Y:S05]  /*cf40*/  BRA `(.L_x_266) ;  /* 0x0000000000047947 */ /* 0x000fea0003800000 */
.L_x_258:
[----:B------:R-:W-:-:S07]  /*cf50*/  FADD.FTZ R8, R9, R8 ;  /* 0x0000000809087221 */ /* 0x000fce0000010000 */
.L_x_266:
[----:B------:R-:W-:Y:S05]  /*cf60*/  BSYNC.RECONVERGENT B0 ;  /* 0x0000000000007941 */ /* 0x000fea0003800200 */
.L_x_256:
[----:B------:R-:W-:Y:S01]  /*cf70*/  HFMA2 R159, -RZ, RZ, 0, 0 ;  /* 0x00000000ff9f7431 */ /* 0x000fe200000001ff */
[----:B------:R-:W-:-:S04]  /*cf80*/  MOV R158, R126 ;  /* 0x0000007e009e7202 */ /* 0x000fc80000000f00 */
[----:B0-----:R-:W-:Y:S05]  /*cf90*/  RET.REL.NODEC R158 `(__kernel__vertex_shader_fwd_diff) ;  /* 0xffffff309e187950 */ /* 0x001fea0003c3ffff */
.L_x_267:
        /* <DEDUP_REMOVED lines=14> */
.L_x_587:


//--------------------- .text.__kernel__vertex_shader_bwd_diff --------------------------
	.section	.text.__kernel__vertex_shader_bwd_diff,"ax",@progbits
	.align	128
        .global         __kernel__vertex_shader_bwd_diff
        .type           __kernel__vertex_shader_bwd_diff,@function
        .size           __kernel__vertex_shader_bwd_diff,(.L_x_590 - __kernel__vertex_shader_bwd_diff)
        .other          __kernel__vertex_shader_bwd_diff,@"STO_CUDA_ENTRY STV_DEFAULT"
__kernel__vertex_shader_bwd_diff:
.text.__kernel__vertex_shader_bwd_diff:
[----:B------:R-:W-:Y:S01]  /*0000*/  LDC R1, c[0x0][0x37c] ;  /* 0x0000df00ff017b82 */ /* 0x000fe20000000800 */
[----:B------:R-:W0:Y:S07]  /*0010*/  S2R R13, SR_TID.X ;  /* 0x00000000000d7919 */ /* 0x000e2e0000002100 */
[----:B------:R-:W0:Y:S01]  /*0020*/  S2UR UR27, SR_CTAID.X ;  /* 0x00000000001b79c3 */ /* 0x000e220000002500 */
[----:B------:R-:W1:Y:S01]  /*0030*/  LDCU UR4, c[0x0][0x39c] ;  /* 0x00007380ff0477ac */ /* 0x000e620008000800 */
[----:B------:R-:W-:Y:S01]  /*0040*/  BSSY.RECONVERGENT B2, `(.L_x_268) ;  /* 0x000073d000027945 */ /* 0x000fe20003800200 */
[----:B------:R-:W-:Y:S01]  /*0050*/  HFMA2 R44, -RZ, RZ, 0, 0 ;  /* 0x00000000ff2c7431 */ /* 0x000fe200000001ff */
[----:B------:R-:W-:Y:S01]  /*0060*/  MOV R128, RZ ;  /* 0x000000ff00807202 */ /* 0x000fe20000000f00 */
[----:B------:R-:W2:Y:S01]  /*0070*/  LDCU.64 UR16, c[0x0][0x358] ;  /* 0x00006b00ff1077ac */ /* 0x000ea20008000a00 */
[----:B------:R-:W-:Y:S01]  /*0080*/  HFMA2 R12, -RZ, RZ, 0, 0 ;  /* 0x00000000ff0c7431 */ /* 0x000fe200000001ff */
[----:B------:R-:W-:Y:S01]  /*0090*/  CS2R R116, SRZ ;  /* 0x0000000000747805 */ /* 0x000fe2000001ff00 */
[----:B------:R-:W0:Y:S01]  /*00a0*/  LDC R0, c[0x0][0x360] ;  /* 0x0000d800ff007b82 */ /* 0x000e220000000800 */
[----:B------:R-:W-:Y:S01]  /*00b0*/  HFMA2 R24, -RZ, RZ, 0, 0 ;  /* 0x00000000ff187431 */ /* 0x000fe200000001ff */
[----:B------:R-:W-:Y:S01]  /*00c0*/  CS2R R114, SRZ ;  /* 0x0000000000727805 */ /* 0x000fe2000001ff00 */
[----:B------:R-:W-:Y:S01]  /*00d0*/  HFMA2 R125, -RZ, RZ, 0, 0 ;  /* 0x00000000ff7d7431 */ /* 0x000fe200000001ff */
[----:B------:R-:W-:Y:S01]  /*00e0*/  CS2R R112, SRZ ;  /* 0x0000000000707805 */ /* 0x000fe2000001ff00 */
[----:B------:R-:W-:Y:S01]  /*00f0*/  HFMA2 R47, -RZ, RZ, 0, 0 ;  /* 0x00000000ff2f7431 */ /* 0x000fe200000001ff */
[----:B------:R-:W-:-:S02]  /*0100*/  CS2R R110, SRZ ;  /* 0x00000000006e7805 */ /* 0x000fc4000001ff00 */
[----:B------:R-:W-:Y:S02]  /*0110*/  CS2R R108, SRZ ;  /* 0x00000000006c7805 */ /* 0x000fe4000001ff00 */
[----:B------:R-:W-:Y:S02]  /*0120*/  CS2R R106, SRZ ;  /* 0x00000000006a7805 */ /* 0x000fe4000001ff00 */
[----:B------:R-:W-:Y:S02]  /*0130*/  MOV R105, RZ ;  /* 0x000000ff00697202 */ /* 0x000fe40000000f00 */
        /* <DEDUP_REMOVED lines=13> */
[----:B------:R-:W-:Y:S01]  /*0210*/  CS2R R72, SRZ ;  /* 0x0000000000487805 */ /* 0x000fe2000001ff00 */
[----:B0-----:R-:W-:Y:S01]  /*0220*/  IMAD R29, R0, UR27, R13 ;  /* 0x0000001b001d7c24 */ /* 0x001fe2000f8e020d */
[----:B------:R-:W-:-:S02]  /*0230*/  CS2R R70, SRZ ;  /* 0x0000000000467805 */ /* 0x000fc4000001ff00 */
[----:B------:R-:W-:Y:S02]  /*0240*/  CS2R R42, SRZ ;  /* 0x00000000002a7805 */ /* 0x000fe4000001ff00 */
[----:B------:R-:W-:Y:S02]  /*0250*/  CS2R R40, SRZ ;  /* 0x0000000000287805 */ /* 0x000fe4000001ff00 */
[----:B------:R-:W-:Y:S02]  /*0260*/  CS2R R38, SRZ ;  /* 0x0000000000267805 */ /* 0x000fe4000001ff00 */
[----:B-1----:R-:W-:Y:S02]  /*0270*/  ISETP.GE.U32.AND P0, PT, R29, UR4, PT ;  /* 0x000000041d007c0c */ /* 0x002fe4000bf06070 */
[----:B------:R-:W-:Y:S02]  /*0280*/  CS2R R36, SRZ ;  /* 0x0000000000247805 */ /* 0x000fe4000001ff00 */
        /* <DEDUP_REMOVED lines=13> */
[----:B------:R-:W-:Y:S02]  /*0360*/  MOV R68, RZ ;  /* 0x000000ff00447202 */ /* 0x000fe40000000f00 */
[----:B------:R-:W-:Y:S02]  /*0370*/  CS2R R54, SRZ ;  /* 0x0000000000367805 */ /* 0x000fe4000001ff00 */
[----:B------:R-:W-:Y:S02]  /*0380*/  CS2R R8, SRZ ;  /* 0x0000000000087805 */ /* 0x000fe4000001ff00 */
[----:B------:R-:W-:Y:S02]  /*0390*/  CS2R R52, SRZ ;  /* 0x0000000000347805 */ /* 0x000fe4000001ff00 */
[----:B------:R-:W-:Y:S02]  /*03a0*/  CS2R R50, SRZ ;  /* 0x0000000000327805 */ /* 0x000fe4000001ff00 */
[----:B------:R-:W-:-:S02]  /*03b0*/  CS2R R4, SRZ ;  /* 0x0000000000047805 */ /* 0x000fc4000001ff00 */
[----:B------:R-:W-:Y:S02]  /*03c0*/  CS2R R48, SRZ ;  /* 0x0000000000307805 */ /* 0x000fe4000001ff00 */
[----:B------:R-:W-:Y:S02]  /*03d0*/  CS2R R2, SRZ ;  /* 0x0000000000027805 */ /* 0x000fe4000001ff00 */
[----:B------:R-:W-:Y:S01]  /*03e0*/  MOV R0, RZ ;  /* 0x000000ff00007202 */ /* 0x000fe20000000f00 */
[----:B--2---:R-:W-:Y:S06]  /*03f0*/  @P0 BRA `(.L_x_269) ;  /* 0x0000007000040947 */ /* 0x004fec0003800000 */
[----:B------:R-:W0:Y:S01]  /*0400*/  LDCU.128 UR8, c[0x0][0x580] ;  /* 0x0000b000ff0877ac */ /* 0x000e220008000c00 */
[----:B------:R-:W1:Y:S01]  /*0410*/  LDC.64 R38, c[0x0][0x388] ;  /* 0x0000e200ff267b82 */ /* 0x000e620000000a00 */
[----:B------:R-:W2:Y:S01]  /*0420*/  LDCU.64 UR4, c[0x0][0x5c0] ;  /* 0x0000b800ff0477ac */ /* 0x000ea20008000a00 */
[----:B------:R-:W2:Y:S06]  /*0430*/  LDCU.64 UR6, c[0x0][0x5b8] ;  /* 0x0000b700ff0677ac */ /* 0x000eac0008000a00 */
[----:B------:R-:W3:Y:S01]  /*0440*/  LDC.64 R32, c[0x0][0x380] ;  /* 0x0000e000ff207b82 */ /* 0x000ee20000000a00 */
[----:B------:R-:W4:Y:S01]  /*0450*/  LDCU UR13, c[0x0][0x5f8] ;  /* 0x0000bf00ff0d77ac */ /* 0x000f220008000800 */
[----:B------:R-:W4:Y:S06]  /*0460*/  LDCU.64 UR28, c[0x0][0x5f0] ;  /* 0x0000be00ff1c77ac */ /* 0x000f2c0008000a00 */
[----:B------:R-:W3:Y:S01]  /*0470*/  LDC.64 R34, c[0x0][0x3f0] ;  /* 0x0000fc00ff227b82 */ /* 0x000ee20000000a00 */
[----:B0-----:R-:W-:-:S02]  /*0480*/  UIADD3 UR25, UP0, UPT, UR8, UR10, URZ ;  /* 0x0000000a08197290 */ /* 0x001fc4000ff1e0ff */
[----:B------:R-:W-:Y:S02]  /*0490*/  ULEA UR23, UP4, UR10, UR8, 0x1 ;  /* 0x000000080a177291 */ /* 0x000fe4000f8808ff */
[----:B------:R-:W-:Y:S02]  /*04a0*/  UIMAD UR22, UR10, 0x3, URZ ;  /* 0x000000030a1678a4 */ /* 0x000fe4000f8e02ff */
[----:B------:R-:W-:Y:S01]  /*04b0*/  USHF.L.U32 UR12, UR11, 0x1, URZ ;  /* 0x000000010b0c7899 */ /* 0x000fe200080006ff */
[----:B------:R-:W-:Y:S01]  /*04c0*/  MOV R6, UR25 ;  /* 0x0000001900067c02 */ /* 0x000fe20008000f00 */
[----:B------:R-:W-:Y:S02]  /*04d0*/  UIMAD UR10, UR11, 0x3, URZ ;  /* 0x000000030b0a78a4 */ /* 0x000fe4000f8e02ff */
[----:B------:R-:W-:Y:S02]  /*04e0*/  UIADD3 UR14, UP5, UPT, UR11, UR8, URZ ;  /* 0x000000080b0e7290 */ /* 0x000fe4000ffbe0ff */
[----:B------:R-:W-:-:S02]  /*04f0*/  UIADD3 UR34, UP1, UPT, UR12, UR8, URZ ;  /* 0x000000080c227290 */ /* 0x000fc4000ff3e0ff */
[----:B------:R-:W-:Y:S02]  /*0500*/  UIADD3 UR32, UP2, UPT, UR10, UR8, URZ ;  /* 0x000000080a207290 */ /* 0x000fe4000ff5e0ff */
[----:B------:R-:W-:Y:S02]  /*0510*/  UIADD3 UR22, UP3, UPT, UR22, UR8, URZ ;  /* 0x0000000816167290 */ /* 0x000fe4000ff7e0ff */
[----:B------:R-:W-:Y:S02]  /*0520*/  UIADD3.X UR26, UPT, UPT, URZ, UR9, URZ, UP0, !UPT ;  /* 0x00000009ff1a7290 */ /* 0x000fe400087fe4ff */
[----:B------:R-:W-:Y:S02]  /*0530*/  UIADD3.X UR15, UPT, UPT, URZ, UR9, URZ, UP5, !UPT ;  /* 0x00000009ff0f7290 */ /* 0x000fe4000affe4ff */
[----:B------:R-:W-:Y:S02]  /*0540*/  UIADD3.X UR24, UPT, UPT, URZ, UR9, URZ, UP4, !UPT ;  /* 0x00000009ff187290 */ /* 0x000fe4000a7fe4ff */
[----:B------:R-:W-:Y:S01]  /*0550*/  UIADD3.X UR35, UPT, UPT, URZ, UR9, URZ, UP1, !UPT ;  /* 0x00000009ff237290 */ /* 0x000fe20008ffe4ff */
[----:B------:R-:W-:Y:S01]  /*0560*/  MOV R4, UR14 ;  /* 0x0000000e00047c02 */ /* 0x000fe20008000f00 */
[----:B------:R-:W-:Y:S01]  /*0570*/  UIADD3.X UR33, UPT, UPT, URZ, UR9, URZ, UP2, !UPT ;  /* 0x00000009ff217290 */ /* 0x000fe200097fe4ff */
[----:B------:R-:W-:Y:S01]  /*0580*/  MOV R7, UR26 ;  /* 0x0000001a00077c02 */ /* 0x000fe20008000f00 */
[----:B------:R-:W-:-:S02]  /*0590*/  UIADD3.X UR9, UPT, UPT, URZ, UR9, URZ, UP3, !UPT ;  /* 0x00000009ff097290 */ /* 0x000fc40009ffe4ff */
[----:B--2---:R-:W-:Y:S02]  /*05a0*/  UIADD3 UR8, UP3, UPT, UR5, UR6, URZ ;  /* 0x0000000605087290 */ /* 0x004fe4000ff7e0ff */
[----:B------:R-:W-:Y:S02]  /*05b0*/  UIADD3 UR19, UP5, UPT, UR6, UR4, URZ ;  /* 0x0000000406137290 */ /* 0x000fe4000ffbe0ff */
[----:B------:R-:W-:Y:S01]  /*05c0*/  UIADD3 UR31, UP0, UPT, UR25, UR11, URZ ;  /* 0x0000000b191f7290 */ /* 0x000fe2000ff1e0ff */
[----:B------:R-:W-:Y:S01]  /*05d0*/  MOV R5, UR15 ;  /* 0x0000000f00057c02 */ /* 0x000fe20008000f00 */
[----:B------:R-:W-:Y:S01]  /*05e0*/  UIADD3 UR30, UP4, UPT, UR23, UR11, URZ ;  /* 0x0000000b171e7290 */ /* 0x000fe2000ff9e0ff */
[----:B------:R0:W5:Y:S01]  /*05f0*/  LDG.E R9, desc[UR16][R6.64] ;  /* 0x0000001006097981 */ /* 0x000162000c1e1900 */
[----:B------:R-:W-:Y:S02]  /*0600*/  UIADD3 UR21, UP1, UPT, UR22, UR11, URZ ;  /* 0x0000000b16157290 */ /* 0x000fe4000ff3e0ff */
[----:B------:R-:W-:Y:S01]  /*0610*/  UIADD3.X UR14, UPT, UPT, URZ, UR7, URZ, UP3, !UPT ;  /* 0x00000007ff0e7290 */ /* 0x000fe20009ffe4ff */
[----:B------:R-:W-:Y:S01]  /*0620*/  MOV R2, UR23 ;  /* 0x0000001700027c02 */ /* 0x000fe20008000f00 */
[----:B----4-:R-:W-:Y:S01]  /*0630*/  UIADD3 UR11, UP3, UPT, UR13, UR28, URZ ;  /* 0x0000001c0d0b7290 */ /* 0x010fe2000ff7e0ff */
[----:B------:R-:W5:Y:S01]  /*0640*/  LDG.E R0, desc[UR16][R4.64] ;  /* 0x0000001004007981 */ /* 0x000f62000c1e1900 */
[----:B------:R-:W-:-:S02]  /*0650*/  UIADD3.X UR20, UPT, UPT, URZ, UR7, URZ, UP5, !UPT ;  /* 0x00000007ff147290 */ /* 0x000fc4000affe4ff */
[----:B------:R-:W-:Y:S01]  /*0660*/  ULEA UR13, UP5, UR13, UR28, 0x1 ;  /* 0x0000001c0d0d7291 */ /* 0x000fe2000f8a08ff */
[----:B0-----:R-:W-:Y:S01]  /*0670*/  MOV R6, UR8 ;  /* 0x0000000800067c02 */ /* 0x001fe20008000f00 */
[----:B------:R-:W-:Y:S01]  /*0680*/  ULEA UR15, UP2, UR4, UR6, 0x1 ;  /* 0x00000006040f7291 */ /* 0x000fe2000f8408ff */
[----:B------:R-:W-:Y:S01]  /*0690*/  MOV R7, UR14 ;  /* 0x0000000e00077c02 */ /* 0x000fe20008000f00 */
[----:B------:R-:W-:Y:S02]  /*06a0*/  UIADD3.X UR28, UPT, UPT, URZ, UR29, URZ, UP3, !UPT ;  /* 0x0000001dff1c7290 */ /* 0x000fe40009ffe4ff */
[----:B------:R-:W-:Y:S02]  /*06b0*/  UIADD3.X UR18, UPT, UPT, URZ, UR7, URZ, UP2, !UPT ;  /* 0x00000007ff127290 */ /* 0x000fe400097fe4ff */
[----:B------:R-:W-:Y:S01]  /*06c0*/  UIADD3.X UR14, UPT, UPT, URZ, UR29, URZ, UP5, !UPT ;  /* 0x0000001dff0e7290 */ /* 0x000fe2000affe4ff */
[----:B------:R0:W5:Y:S01]  /*06d0*/  LDG.E R66, desc[UR16][R6.64] ;  /* 0x0000001006427981 */ /* 0x000162000c1e1900 */
[----:B------:R-:W-:Y:S01]  /*06e0*/  MOV R17, UR28 ;  /* 0x0000001c00117c02 */ /* 0x000fe20008000f00 */
[----:B------:R-:W-:Y:S01]  /*06f0*/  UIADD3.X UR29, UPT, UPT, URZ, UR26, URZ, UP0, !UPT ;  /* 0x0000001aff1d7290 */ /* 0x000fe200087fe4ff */
[----:B------:R-:W-:Y:S01]  /*0700*/  MOV R16, UR11 ;  /* 0x0000000b00107c02 */ /* 0x000fe20008000f00 */
[----:B------:R-:W-:Y:S01]  /*0710*/  UIADD3 UR28, UP0, UPT, UR12, UR25, URZ ;  /* 0x000000190c1c7290 */ /* 0x000fe2000ff1e0ff */
[----:B------:R-:W-:-:S02]  /*0720*/  MOV R14, UR15 ;  /* 0x0000000f000e7c02 */ /* 0x000fc40008000f00 */
[----:B------:R-:W-:Y:S01]  /*0730*/  MOV R15, UR18 ;  /* 0x00000012000f7c02 */ /* 0x000fe20008000f00 */
[----:B------:R-:W-:Y:S01]  /*0740*/  USHF.L.U32 UR8, UR5, 0x1, URZ ;  /* 0x0000000105087899 */ /* 0x000fe200080006ff */
[----:B------:R2:W5:Y:S01]  /*0750*/  LDG.E R23, desc[UR16][R16.64] ;  /* 0x0000001010177981 */ /* 0x000562000c1e1900 */
[----:B0-----:R-:W-:Y:S01]  /*0760*/  MOV R6, UR13 ;  /* 0x0000000d00067c02 */ /* 0x001fe20008000f00 */
[----:B------:R-:W-:Y:S01]  /*0770*/  UIADD3 UR13, UP2, UPT, UR10, UR25, URZ ;  /* 0x000000190a0d7290 */ /* 0x000fe2000ff5e0ff */
[----:B------:R-:W-:Y:S01]  /*0780*/  MOV R7, UR14 ;  /* 0x0000000e00077c02 */ /* 0x000fe20008000f00 */
[----:B------:R-:W-:Y:S01]  /*0790*/  UIADD3.X UR25, UPT, UPT, URZ, UR26, URZ, UP0, !UPT ;  /* 0x0000001aff197290 */ /* 0x000fe200087fe4ff */
[----:B------:R0:W5:Y:S01]  /*07a0*/  LDG.E R67, desc[UR16][R14.64] ;  /* 0x000000100e437981 */ /* 0x000162000c1e1900 */
[----:B------:R-:W-:Y:S02]  /*07b0*/  UIADD3.X UR14, UPT, UPT, URZ, UR26, URZ, UP2, !UPT ;  /* 0x0000001aff0e7290 */ /* 0x000fe400097fe4ff */
[----:B------:R-:W-:-:S02]  /*07c0*/  UIMAD UR11, UR5, 0x3, URZ ;  /* 0x00000003050b78a4 */ /* 0x000fc4000f8e02ff */
[----:B------:R-:W-:Y:S01]  /*07d0*/  UIMAD UR4, UR4, 0x3, URZ ;  /* 0x00000003040478a4 */ /* 0x000fe2000f8e02ff */
[----:B--2---:R-:W-:Y:S01]  /*07e0*/  MOV R16, UR13 ;  /* 0x0000000d00107c02 */ /* 0x004fe20008000f00 */
[----:B------:R-:W-:Y:S01]  /*07f0*/  UIADD3 UR13, UP3, UPT, UR10, UR23, URZ ;  /* 0x000000170a0d7290 */ /* 0x000fe2000ff7e0ff */
[----:B------:R-:W-:Y:S01]  /*0800*/  MOV R5, UR29 ;  /* 0x0000001d00057c02 */ /* 0x000fe20008000f00 */
[----:B------:R-:W-:Y:S01]  /*0810*/  UIADD3 UR26, UP5, UPT, UR12, UR23, URZ ;  /* 0x000000170c1a7290 */ /* 0x000fe2000ffbe0ff */
[----:B0-----:R-:W-:Y:S01]  /*0820*/  MOV R14, UR28 ;  /* 0x0000001c000e7c02 */ /* 0x001fe20008000f00 */
[----:B------:R-:W-:Y:S01]  /*0830*/  UIADD3 UR28, UP2, UPT, UR8, UR6, URZ ;  /* 0x00000006081c7290 */ /* 0x000fe2000ff5e0ff */
[----:B------:R-:W-:Y:S01]  /*0840*/  MOV R15, UR25 ;  /* 0x00000019000f7c02 */ /* 0x000fe20008000f00 */
[----:B------:R-:W-:Y:S01]  /*0850*/  UIADD3 UR25, UP0, UPT, UR11, UR6, URZ ;  /* 0x000000060b197290 */ /* 0x000fe2000ff1e0ff */
[----:B------:R-:W-:Y:S01]  /*0860*/  MOV R17, UR14 ;  /* 0x0000000e00117c02 */ /* 0x000fe20008000f00 */
[----:B------:R-:W-:-:S02]  /*0870*/  UIADD3.X UR23, UPT, UPT, URZ, UR24, URZ, UP4, !UPT ;  /* 0x00000018ff177290 */ /* 0x000fc4000a7fe4ff */
[----:B------:R-:W-:Y:S01]  /*0880*/  MOV R3, UR24 ;  /* 0x0000001800037c02 */ /* 0x000fe20008000f00 */
[----:B------:R-:W-:Y:S01]  /*0890*/  UIADD3 UR6, UP4, UPT, UR4, UR6, URZ ;  /* 0x0000000604067290 */ /* 0x000fe2000ff9e0ff */
[----:B------:R-:W-:Y:S01]  /*08a0*/  MOV R18, UR13 ;  /* 0x0000000d00127c02 */ /* 0x000fe20008000f00 */
[----:B------:R-:W-:Y:S01]  /*08b0*/  UIADD3.X UR14, UPT, UPT, URZ, UR24, URZ, UP3, !UPT ;  /* 0x00000018ff0e7290 */ /* 0x000fe20009ffe4ff */
[----:B------:R0:W5:Y:S01]  /*08c0*/  LDG.E R65, desc[UR16][R16.64] ;  /* 0x0000001010417981 */ /* 0x000162000c1e1900 */
[----:B------:R-:W-:Y:S02]  /*08d0*/  UIADD3.X UR4, UPT, UPT, URZ, UR24, URZ, UP5, !UPT ;  /* 0x00000018ff047290 */ /* 0x000fe4000affe4ff */
[----:B------:R-:W-:Y:S01]  /*08e0*/  UIADD3.X UR29, UPT, UPT, URZ, UR7, URZ, UP2, !UPT ;  /* 0x00000007ff1d7290 */ /* 0x000fe200097fe4ff */
[----:B------:R2:W5:Y:S01]  /*08f0*/  LDG.E R47, desc[UR16][R14.64] ;  /* 0x000000100e2f7981 */ /* 0x000562000c1e1900 */
[----:B------:R-:W-:Y:S01]  /*0900*/  UIADD3 UR13, UP2, UPT, UR8, UR19, URZ ;  /* 0x00000013080d7290 */ /* 0x000fe2000ff5e0ff */
[----:B------:R-:W-:-:S02]  /*0910*/  MOV R19, UR14 ;  /* 0x0000000e00137c02 */ /* 0x000fc40008000f00 */
[----:B------:R-:W-:Y:S01]  /*0920*/  MOV R10, UR19 ;  /* 0x00000013000a7c02 */ /* 0x000fe20008000f00 */
[----:B------:R-:W-:Y:S01]  /*0930*/  UIADD3.X UR14, UPT, UPT, URZ, UR20, URZ, UP2, !UPT ;  /* 0x00000014ff0e7290 */ /* 0x000fe200097fe4ff */
[----:B0-----:R-:W-:Y:S01]  /*0940*/  MOV R16, UR26 ;  /* 0x0000001a00107c02 */ /* 0x001fe20008000f00 */
[----:B------:R-:W-:Y:S01]  /*0950*/  UIADD3.X UR26, UPT, UPT, URZ, UR7, URZ, UP0, !UPT ;  /* 0x00000007ff1a7290 */ /* 0x000fe200087fe4ff */
[----:B------:R-:W-:Y:S01]  /*0960*/  MOV R17, UR4 ;  /* 0x0000000400117c02 */ /* 0x000fe20008000f00 */
[----:B------:R-:W5:Y:S01]  /*0970*/  LDG.E R3, desc[UR16][R2.64] ;  /* 0x0000001002037981 */ /* 0x000f62000c1e1900 */
[----:B--2---:R-:W-:Y:S01]  /*0980*/  MOV R15, UR23 ;  /* 0x00000017000f7c02 */ /* 0x004fe20008000f00 */
[----:B------:R-:W-:Y:S02]  /*0990*/  UIADD3 UR23, UP0, UPT, UR19, UR5, URZ ;  /* 0x0000000513177290 */ /* 0x000fe4000ff1e0ff */
[----:B------:R0:W5:Y:S01]  /*09a0*/  LDG.E R51, desc[UR16][R16.64] ;  /* 0x0000001010337981 */ /* 0x000162000c1e1900 */
[----:B------:R-:W-:-:S02]  /*09b0*/  UIADD3.X UR4, UPT, UPT, URZ, UR7, URZ, UP4, !UPT ;  /* 0x00000007ff047290 */ /* 0x000fc4000a7fe4ff */
[----:B------:R-:W-:Y:S01]  /*09c0*/  UIADD3.X UR24, UPT, UPT, URZ, UR20, URZ, UP0, !UPT ;  /* 0x00000014ff187290 */ /* 0x000fe200087fe4ff */
[----:B------:R2:W5:Y:S01]  /*09d0*/  LDG.E R48, desc[UR16][R18.64] ;  /* 0x0000001012307981 */ /* 0x000562000c1e1900 */
[----:B------:R-:W-:Y:S01]  /*09e0*/  UIADD3 UR7, UP0, UPT, UR11, UR19, URZ ;  /* 0x000000130b077290 */ /* 0x000fe2000ff1e0ff */
[----:B------:R-:W-:Y:S02]  /*09f0*/  MOV R4, UR31 ;  /* 0x0000001f00047c02 */ /* 0x000fe40008000f00 */
[----:B------:R-:W-:Y:S01]  /*0a00*/  MOV R11, UR20 ;  /* 0x00000014000b7c02 */ /* 0x000fe20008000f00 */
[----:B------:R-:W5:Y:S01]  /*0a10*/  LDG.E R21, desc[UR16][R6.64] ;  /* 0x0000001006157981 */ /* 0x000f62000c1e1900 */
[----:B0-----:R-:W-:Y:S01]  /*0a20*/  MOV R17, UR14 ;  /* 0x0000000e00117c02 */ /* 0x001fe20008000f00 */
[----:B------:R-:W-:Y:S01]  /*0a30*/  UIADD3 UR14, UP3, UPT, UR8, UR15, URZ ;  /* 0x0000000f080e7290 */ /* 0x000fe2000ff7e0ff */
[----:B------:R-:W-:Y:S01]  /*0a40*/  MOV R16, UR13 ;  /* 0x0000000d00107c02 */ /* 0x000fe20008000f00 */
[----:B------:R-:W-:Y:S01]  /*0a50*/  UIADD3.X UR13, UPT, UPT, URZ, UR20, URZ, UP0, !UPT ;  /* 0x00000014ff0d7290 */ /* 0x000fe200087fe4ff */
[----:B--2---:R-:W-:Y:S01]  /*0a60*/  MOV R18, UR7 ;  /* 0x0000000700127c02 */ /* 0x004fe20008000f00 */
        /* <DEDUP_REMOVED lines=8> */
[----:B------:R-:W2:Y:S03]  /*0af0*/  LDCU UR14, c[0x0][0x3f8] ;  /* 0x00007f00ff0e77ac */ /* 0x000ea60008000800 */
[----:B------:R4:W5:Y:S01]  /*0b00*/  LDG.E R57, desc[UR16][R18.64] ;  /* 0x0000001012397981 */ /* 0x000962000c1e1900 */
[----:B------:R-:W-:-:S02]  /*0b10*/  UIADD3.X UR20, UPT, UPT, URZ, UR18, URZ, UP2, !UPT ;  /* 0x00000012ff147290 */ /* 0x000fc400097fe4ff */
[----:B------:R-:W-:Y:S01]  /*0b20*/  UIADD3 UR12, UP2, UPT, UR12, UR22, URZ ;  /* 0x000000160c0c7290 */ /* 0x000fe2000ff5e0ff */
[----:B------:R1:W5:Y:S01]  /*0b30*/  LDG.E R49, desc[UR16][R14.64] ;  /* 0x000000100e317981 */ /* 0x000362000c1e1900 */
[----:B0-----:R-:W-:Y:S02]  /*0b40*/  MOV R4, UR34 ;  /* 0x0000002200047c02 */ /* 0x001fe40008000f00 */
[----:B------:R-:W-:Y:S01]  /*0b50*/  MOV R5, UR35 ;  /* 0x0000002300057c02 */ /* 0x000fe20008000f00 */
[----:B------:R0:W5:Y:S01]  /*0b60*/  LDG.E R56, desc[UR16][R16.64] ;  /* 0x0000001010387981 */ /* 0x000162000c1e1900 */
[----:B----4-:R-:W-:Y:S01]  /*0b70*/  MOV R18, UR7 ;  /* 0x0000000700127c02 */ /* 0x010fe20008000f00 */
[----:B------:R-:W-:Y:S01]  /*0b80*/  UIADD3.X UR7, UPT, UPT, URZ, UR9, URZ, UP1, !UPT ;  /* 0x00000009ff077290 */ /* 0x000fe20008ffe4ff */
[----:B------:R-:W-:Y:S01]  /*0b90*/  MOV R19, UR13 ;  /* 0x0000000d00137c02 */ /* 0x000fe20008000f00 */
[----:B------:R-:W-:Y:S01]  /*0ba0*/  UIADD3.X UR13, UPT, UPT, URZ, UR9, URZ, UP2, !UPT ;  /* 0x00000009ff0d7290 */ /* 0x000fe200097fe4ff */
[----:B-1----:R-:W-:Y:S01]  /*0bb0*/  MOV R14, UR28 ;  /* 0x0000001c000e7c02 */ /* 0x002fe20008000f00 */
[----:B------:R1:W5:Y:S01]  /*0bc0*/  LDG.E R2, desc[UR16][R4.64] ;  /* 0x0000001004027981 */ /* 0x000362000c1e1900 */
[----:B------:R-:W-:-:S02]  /*0bd0*/  MOV R15, UR29 ;  /* 0x0000001d000f7c02 */ /* 0x000fc40008000f00 */
[----:B0-----:R-:W-:Y:S01]  /*0be0*/  MOV R16, UR25 ;  /* 0x0000001900107c02 */ /* 0x001fe20008000f00 */
[----:B------:R-:W5:Y:S01]  /*0bf0*/  LDG.E R10, desc[UR16][R10.64] ;  /* 0x000000100a0a7981 */ /* 0x000f62000c1e1900 */
[----:B------:R-:W-:Y:S02]  /*0c00*/  MOV R17, UR26 ;  /* 0x0000001a00117c02 */ /* 0x000fe40008000f00 */
[----:B------:R-:W-:Y:S01]  /*0c10*/  MOV R72, UR5 ;  /* 0x0000000500487c02 */ /* 0x000fe20008000f00 */
[----:B------:R-:W0:Y:S01]  /*0c20*/  LDCU UR5, c[0x0][0x400] ;  /* 0x00008000ff0577ac */ /* 0x000e220008000800 */
[----:B-1----:R-:W-:Y:S01]  /*0c30*/  MOV R4, UR22 ;  /* 0x0000001600047c02 */ /* 0x002fe20008000f00 */
[----:B------:R1:W5:Y:S01]  /*0c40*/  LDG.E R54, desc[UR16][R14.64] ;  /* 0x000000100e367981 */ /* 0x000362000c1e1900 */
[----:B------:R-:W-:Y:S02]  /*0c50*/  MOV R5, UR9 ;  /* 0x0000000900057c02 */ /* 0x000fe40008000f00 */
[----:B------:R-:W-:Y:S01]  /*0c60*/  MOV R26, UR6 ;  /* 0x00000006001a7c02 */ /* 0x000fe20008000f00 */
[----:B------:R4:W5:Y:S01]  /*0c70*/  LDG.E R55, desc[UR16][R16.64] ;  /* 0x0000001010377981 */ /* 0x000962000c1e1900 */
[----:B------:R-:W-:Y:S01]  /*0c80*/  MOV R27, UR4 ;  /* 0x00000004001b7c02 */ /* 0x000fe20008000f00 */
[----:B------:R-:W-:-:S02]  /*0c90*/  UIADD3 UR8, UP1, UPT, UR8, UR6, URZ ;  /* 0x0000000608087290 */ /* 0x000fc4000ff3e0ff */
[----:B------:R3:W5:Y:S01]  /*0ca0*/  LDG.E R4, desc[UR16][R4.64] ;  /* 0x0000001004047981 */ /* 0x000762000c1e1900 */
[----:B-1----:R-:W-:Y:S02]  /*0cb0*/  MOV R14, UR21 ;  /* 0x00000015000e7c02 */ /* 0x002fe40008000f00 */
[----:B------:R-:W-:Y:S01]  /*0cc0*/  MOV R15, UR7 ;  /* 0x00000007000f7c02 */ /* 0x000fe20008000f00 */
[----:B------:R-:W-:Y:S01]  /*0cd0*/  UIADD3.X UR15, UPT, UPT, URZ, UR18, URZ, UP3, !UPT ;  /* 0x00000012ff0f7290 */ /* 0x000fe20009ffe4ff */
[----:B----4-:R-:W-:Y:S01]  /*0ce0*/  MOV R16, UR12 ;  /* 0x0000000c00107c02 */ /* 0x010fe20008000f00 */
[----:B------:R-:W-:Y:S01]  /*0cf0*/  UIADD3 UR11, UP4, UPT, UR11, UR6, URZ ;  /* 0x000000060b0b7290 */ /* 0x000fe2000ff9e0ff */
[----:B------:R-:W-:Y:S01]  /*0d00*/  MOV R17, UR13 ;  /* 0x0000000d00117c02 */ /* 0x000fe20008000f00 */
[----:B------:R2:W5:Y:S01]  /*0d10*/  LDG.E R50, desc[UR16][R14.64] ;  /* 0x000000100e327981 */ /* 0x000562000c1e1900 */
[----:B------:R-:W-:Y:S01]  /*0d20*/  UIADD3 UR10, UP3, UPT, UR10, UR22, URZ ;  /* 0x000000160a0a7290 */ /* 0x000fe2000ff7e0ff */
[----:B---3--:R-:W-:-:S02]  /*0d30*/  IMAD R5, R29, R38, RZ ;  /* 0x000000261d057224 */ /* 0x008fc400078e02ff */
[----:B------:R-:W5:Y:S01]  /*0d40*/  LDG.E R11, desc[UR16][R26.64] ;  /* 0x000000101a0b7981 */ /* 0x000f62000c1e1900 */
[----:B------:R-:W-:-:S03]  /*0d50*/  UIADD3.X UR7, UPT, UPT, URZ, UR4, URZ, UP0, !UPT ;  /* 0x00000004ff077290 */ /* 0x000fc600087fe4ff */
[----:B------:R1:W5:Y:S01]  /*0d60*/  LDG.E R52, desc[UR16][R16.64] ;  /* 0x0000001010347981 */ /* 0x000362000c1e1900 */
[----:B--2---:R-:W-:Y:S01]  /*0d70*/  IMAD R15, R29, UR14, RZ ;  /* 0x0000000e1d0f7c24 */ /* 0x004fe2000f8e02ff */
[----:B------:R-:W-:Y:S01]  /*0d80*/  UIADD3.X UR6, UPT, UPT, URZ, UR4, URZ, UP1, !UPT ;  /* 0x00000004ff067290 */ /* 0x000fe20008ffe4ff */
[----:B------:R-:W2:Y:S01]  /*0d90*/  LDC.64 R28, c[0x0][0x5f0] ;  /* 0x00017c00ff1c7b82 */ /* 0x000ea20000000a00 */
[----:B------:R-:W-:Y:S01]  /*0da0*/  UIADD3.X UR4, UPT, UPT, URZ, UR4, URZ, UP4, !UPT ;  /* 0x00000004ff047290 */ /* 0x000fe2000a7fe4ff */
[----:B------:R3:W5:Y:S01]  /*0db0*/  LDG.E R59, desc[UR16][R18.64] ;  /* 0x00000010123b7981 */ /* 0x000762000c1e1900 */
[----:B------:R-:W-:-:S05]  /*0dc0*/  UIADD3.X UR9, UPT, UPT, URZ, UR9, URZ, UP3, !UPT ;  /* 0x00000009ff097290 */ /* 0x000fca0009ffe4ff */
[----:B-1----:R-:W1:Y:S01]  /*0dd0*/  LDC.64 R16, c[0x0][0x580] ;  /* 0x00016000ff107b82 */ /* 0x002e620000000a00 */
[----:B------:R-:W-:-:S07]  /*0de0*/  IADD3 R32, P0, PT, R5, R32, RZ ;  /* 0x0000002005207210 */ /* 0x000fce0007f1e0ff */
[----:B------:R-:W4:Y:S01]  /*0df0*/  LDC.64 R26, c[0x0][0x5b8] ;  /* 0x00016e00ff1a7b82 */ /* 0x000f220000000a00 */
[----:B------:R-:W-:Y:S01]  /*0e00*/  MOV R31, UR4 ;  /* 0x00000004001f7c02 */ /* 0x000fe20008000f00 */
[----:B0-----:R-:W-:Y:S01]  /*0e10*/  USHF.L.U32 UR4, UR5, 0x1, URZ ;  /* 0x0000000105047899 */ /* 0x001fe200080006ff */
[----:B---3--:R-:W-:Y:S02]  /*0e20*/  MOV R18, UR10 ;  /* 0x0000000a00127c02 */ /* 0x008fe40008000f00 */
[----:B------:R-:W-:Y:S02]  /*0e30*/  MOV R19, UR9 ;  /* 0x0000000900137c02 */ /* 0x000fe40008000f00 */
[----:B------:R-:W-:Y:S02]  /*0e40*/  MOV R30, UR11 ;  /* 0x0000000b001e7c02 */ /* 0x000fe40008000f00 */
[----:B------:R-:W-:Y:S01]  /*0e50*/  IADD3.X R33, PT, PT, RZ, R33, RZ, P0, !PT ;  /* 0x00000021ff217210 */ /* 0x000fe200007fe4ff */
[----:B------:R0:W5:Y:S01]  /*0e60*/  LDG.E R53, desc[UR16][R18.64] ;  /* 0x0000001012357981 */ /* 0x000162000c1e1900 */
[----:B------:R-:W-:-:S02]  /*0e70*/  IADD3 R36, P0, PT, R32, R39, RZ ;  /* 0x0000002720247210 */ /* 0x000fc40007f1e0ff */
[----:B------:R-:W-:Y:S01]  /*0e80*/  LEA R38, P1, R39, R32, 0x1 ;  /* 0x0000002027267211 */ /* 0x000fe200078208ff */
[----:B------:R3:W5:Y:S01]  /*0e90*/  LDG.E R61, desc[UR16][R30.64] ;  /* 0x000000101e3d7981 */ /* 0x000762000c1e1900 */
[----:B------:R-:W-:Y:S02]  /*0ea0*/  IADD3 R14, P2, PT, R15, R34, RZ ;  /* 0x000000220f0e7210 */ /* 0x000fe40007f5e0ff */
[-C--:B------:R-:W-:Y:S01]  /*0eb0*/  IADD3.X R37, PT, PT, RZ, R33.reuse, RZ, P0, !PT ;  /* 0x00000021ff257210 */ /* 0x080fe200007fe4ff */
[----:B-1----:R-:W5:Y:S01]  /*0ec0*/  LDG.E R5, desc[UR16][R16.64] ;  /* 0x0000001010057981 */ /* 0x002f62000c1e1900 */
[----:B------:R-:W-:Y:S02]  /*0ed0*/  IADD3.X R39, PT, PT, RZ, R33, RZ, P1, !PT ;  /* 0x00000021ff277210 */ /* 0x000fe40000ffe4ff */
[----:B------:R-:W-:Y:S01]  /*0ee0*/  IADD3.X R15, PT, PT, RZ, R35, RZ, P2, !PT ;  /* 0x00000023ff0f7210 */ /* 0x000fe200017fe4ff */
[----:B------:R-:W5:Y:S01]  /*0ef0*/  LDG.E R62, desc[UR16][R36.64] ;  /* 0x00000010243e7981 */ /* 0x000f62000c1e1900 */
[----:B0-----:R-:W-:-:S02]  /*0f00*/  IADD3 R18, P1, PT, R14, UR4, RZ ;  /* 0x000000040e127c10 */ /* 0x001fc4000ff3e0ff */
[----:B---3--:R-:W-:Y:S01]  /*0f10*/  IADD3 R30, P0, PT, R14, UR5, RZ ;  /* 0x000000050e1e7c10 */ /* 0x008fe2000ff1e0ff */
[----:B------:R-:W5:Y:S01]  /*0f20*/  LDG.E R22, desc[UR16][R14.64] ;  /* 0x000000100e167981 */ /* 0x000f62000c1e1900 */
[----:B------:R-:W-:Y:S02]  /*0f30*/  MOV R7, UR33 ;  /* 0x0000002100077c02 */ /* 0x000fe40008000f00 */
[----:B------:R-:W-:Y:S01]  /*0f40*/  MOV R6, UR32 ;  /* 0x0000002000067c02 */ /* 0x000fe20008000f00 */
[----:B----4-:R-:W5:Y:S01]  /*0f50*/  LDG.E R8, desc[UR16][R26.64] ;  /* 0x000000101a087981 */ /* 0x010f62000c1e1900 */
[----:B------:R-:W-:Y:S02]  /*0f60*/  MOV R68, UR23 ;  /* 0x0000001700447c02 */ /* 0x000fe40008000f00 */
[----:B------:R-:W-:Y:S01]  /*0f70*/  MOV R69, UR24 ;  /* 0x0000001800457c02 */ /* 0x000fe20008000f00 */
[----:B------:R-:W5:Y:S01]  /*0f80*/  LDG.E R7, desc[UR16][R6.64] ;  /* 0x0000001006077981 */ /* 0x000f62000c1e1900 */
[----:B------:R-:W-:-:S02]  /*0f90*/  IADD3.X R31, PT, PT, RZ, R15, RZ, P0, !PT ;  /* 0x0000000fff1f7210 */ /* 0x000fc400007fe4ff */
[----:B------:R-:W-:Y:S01]  /*0fa0*/  IADD3.X R19, PT, PT, RZ, R15, RZ, P1, !PT ;  /* 0x0000000fff137210 */ /* 0x000fe20000ffe4ff */
[----:B------:R-:W5:Y:S04]  /*0fb0*/  LDG.E R68, desc[UR16][R68.64] ;  /* 0x0000001044447981 */ /* 0x000f68000c1e1900 */
[----:B------:R-:W5:Y:S04]  /*0fc0*/  LDG.E R20, desc[UR16][R30.64] ;  /* 0x000000101e147981 */ /* 0x000f68000c1e1900 */
[----:B------:R-:W5:Y:S04]  /*0fd0*/  LDG.E R6, desc[UR16][R32.64] ;  /* 0x0000001020067981 */ /* 0x000f68000c1e1900 */
[----:B------:R-:W5:Y:S04]  /*0fe0*/  LDG.E R18, desc[UR16][R18.64] ;  /* 0x0000001012127981 */ /* 0x000f68000c1e1900 */
[----:B--2---:R-:W5:Y:S01]  /*0ff0*/  LDG.E R35, desc[UR16][R28.64] ;  /* 0x000000101c237981 */ /* 0x004f62000c1e1900 */
[----:B------:R-:W-:-:S02]  /*1000*/  MOV R25, UR15 ;  /* 0x0000000f00197c02 */ /* 0x000fc40008000f00 */
[----:B------:R-:W-:Y:S01]  /*1010*/  MOV R70, UR19 ;  /* 0x0000001300467c02 */ /* 0x000fe20008000f00 */
[----:B------:R-:W5:Y:S04]  /*1020*/  LDG.E R64, desc[UR16][R38.64] ;  /* 0x0000001026407981 */ /* 0x000f68000c1e1900 */
[----:B------:R0:W5:Y:S02]  /*1030*/  LDG.E R58, desc[UR16][R24.64] ;  /* 0x00000010183a7981 */ /* 0x000164000c1e1900 */
[----:B0-----:R-:W-:Y:S01]  /*1040*/  MOV R25, UR6 ;  /* 0x0000000600197c02 */ /* 0x001fe20008000f00 */
[----:B------:R-:W0:Y:S01]  /*1050*/  LDCU UR6, c[0x0][0x578] ;  /* 0x0000af00ff0677ac */ /* 0x000e220008000800 */
[----:B------:R-:W-:Y:S02]  /*1060*/  MOV R71, UR20 ;  /* 0x0000001400477c02 */ /* 0x000fe40008000f00 */
[----:B------:R-:W-:-:S02]  /*1070*/  MOV R73, UR7 ;  /* 0x0000000700497c02 */ /* 0x000fc40008000f00 */
[----:B------:R-:W-:Y:S01]  /*1080*/  MOV R24, UR8 ;  /* 0x0000000800187c02 */ /* 0x000fe20008000f00 */
[----:B------:R1:W5:Y:S01]  /*1090*/  LDG.E R70, desc[UR16][R70.64] ;  /* 0x0000001046467981 */ /* 0x000362000c1e1900 */
[----:B------:R-:W-:Y:S02]  /*10a0*/  CS2R R36, SRZ ;  /* 0x0000000000247805 */ /* 0x000fe4000001ff00 */
[----:B------:R-:W-:Y:S02]  /*10b0*/  MOV R34, RZ ;  /* 0x000000ff00227202 */ /* 0x000fe40000000f00 */
[----:B------:R-:W-:Y:S01]  /*10c0*/  CS2R R38, SRZ ;  /* 0x0000000000267805 */ /* 0x000fe2000001ff00 */
[----:B------:R2:W5:Y:S01]  /*10d0*/  LDG.E R72, desc[UR16][R72.64] ;  /* 0x0000001048487981 */ /* 0x000562000c1e1900 */
[----:B------:R-:W-:Y:S02]  /*10e0*/  CS2R R42, SRZ ;  /* 0x00000000002a7805 */ /* 0x000fe4000001ff00 */
[----:B------:R-:W-:-:S02]  /*10f0*/  CS2R R40, SRZ ;  /* 0x0000000000287805 */ /* 0x000fc4000001ff00 */
[----:B------:R-:W-:Y:S01]  /*1100*/  CS2R R76, SRZ ;  /* 0x00000000004c7805 */ /* 0x000fe2000001ff00 */
[----:B------:R3:W5:Y:S01]  /*1110*/  LDG.E R60, desc[UR16][R24.64] ;  /* 0x00000010183c7981 */ /* 0x000762000c1e1900 */
[----:B0-----:R-:W-:Y:S01]  /*1120*/  UISETP.NE.AND UP0, UPT, UR6, URZ, UPT ;  /* 0x000000ff0600728c */ /* 0x001fe2000bf05270 */
[----:B-1----:R-:W-:Y:S02]  /*1130*/  MOV R71, RZ ;  /* 0x000000ff00477202 */ /* 0x002fe40000000f00 */
[----:B------:R-:W-:Y:S02]  /*1140*/  CS2R R74, SRZ ;  /* 0x00000000004a7805 */ /* 0x000fe4000001ff00 */
[----:B--2---:R-:W-:Y:S02]  /*1150*/  MOV R73, RZ ;  /* 0x000000ff00497202 */ /* 0x004fe40000000f00 */
[----:B------:R-:W-:Y:S02]  /*1160*/  CS2R R78, SRZ ;  /* 0x00000000004e7805 */ /* 0x000fe4000001ff00 */
[----:B------:R-:W-:-:S02]  /*1170*/  CS2R R82, SRZ ;  /* 0x0000000000527805 */ /* 0x000fc4000001ff00 */
[----:B---3--:R-:W-:Y:S02]  /*1180*/  MOV R24, RZ ;  /* 0x000000ff00187202 */ /* 0x008fe40000000f00 */
        /* <DEDUP_REMOVED lines=8> */
[----:B------:R-:W-:Y:S02]  /*1210*/  MOV R105, RZ ;  /* 0x000000ff00697202 */ /* 0x000fe40000000f00 */
[----:B------:R-:W-:Y:S02]  /*1220*/  CS2R R98, SRZ ;  /* 0x0000000000627805 */ /* 0x000fe4000001ff00 */
[----:B------:R-:W-:-:S02]  /*1230*/  CS2R R108, SRZ ;  /* 0x00000000006c7805 */ /* 0x000fc4000001ff00 */
[----:B------:R-:W-:Y:S02]  /*1240*/  CS2R R106, SRZ ;  /* 0x00000000006a7805 */ /* 0x000fe4000001ff00 */
[----:B------:R-:W-:Y:S01]  /*1250*/  CS2R R110, SRZ ;  /* 0x00000000006e7805 */ /* 0x000fe2000001ff00 */
[----:B------:R-:W-:Y:S06]  /*1260*/  BRA.U !UP0, `(.L_x_270) ;  /* 0x0000000908d87547 */ /* 0x000fec000b800000 */
        /* <DEDUP_REMOVED lines=29> */
[----:B------:R-:W-:Y:S01]  /*1440*/  UISETP.NE.AND UP0, UPT, UR6, 0x1, UPT ;  /* 0x000000010600788c */ /* 0x000fe2000bf05270 */
[----:B------:R-:W-:-:S02]  /*1450*/  HFMA2 R73, -RZ, RZ, 0, 0 ;  /* 0x00000000ff497431 */ /* 0x000fc400000001ff */
[----:B------:R-:W-:Y:S01]  /*1460*/  HFMA2 R43, -RZ, RZ, 0, 0 ;  /* 0x00000000ff2b7431 */ /* 0x000fe200000001ff */
        /* <DEDUP_REMOVED lines=13> */
[----:B------:R-:W-:Y:S02]  /*1540*/  MOV R105, RZ ;  /* 0x000000ff00697202 */ /* 0x000fe40000000f00 */
[----:B------:R-:W-:Y:S02]  /*1550*/  CS2R R98, SRZ ;  /* 0x0000000000627805 */ /* 0x000fe4000001ff00 */
[----:B------:R-:W-:Y:S02]  /*1560*/  CS2R R108, SRZ ;  /* 0x00000000006c7805 */ /* 0x000fe4000001ff00 */
[----:B------:R-:W-:Y:S02]  /*1570*/  CS2R R106, SRZ ;  /* 0x00000000006a7805 */ /* 0x000fe4000001ff00 */
[----:B------:R-:W-:Y:S01]  /*1580*/  CS2R R110, SRZ ;  /* 0x00000000006e7805 */ /* 0x000fe2000001ff00 */
[----:B--2---:R-:W-:Y:S06]  /*1590*/  BRA.U !UP0, `(.L_x_270) ;  /* 0x00000009080c7547 */ /* 0x004fec000b800000 */
[CC--:B------:R-:W-:Y:S02]  /*15a0*/  LEA R16, P0, R19.reuse, R14.reuse, 0x2 ;  /* 0x0000000e13107211 */ /* 0x0c0fe400078010ff */
[C---:B------:R-:W-:Y:S02]  /*15b0*/  LEA R31, R19.reuse, R19, 0x2 ;  /* 0x00000013131f7211 */ /* 0x040fe400078e10ff */
[----:B------:R-:W-:Y:S02]  /*15c0*/  IADD3.X R17, PT, PT, RZ, R15, RZ, P0, !PT ;  /* 0x0000000fff117210 */ /* 0x000fe400007fe4ff */
[----:B------:R-:W-:Y:S02]  /*15d0*/  IADD3 R26, P0, PT, R16, UR5, RZ ;  /* 0x00000005101a7c10 */ /* 0x000fe4000ff1e0ff */
[CC--:B------:R-:W-:Y:S01]  /*15e0*/  LEA R74, P1, R19.reuse, R14.reuse, 0x3 ;  /* 0x0000000e134a7211 */ /* 0x0c0fe200078218ff */
[----:B------:R-:W-:Y:S01]  /*15f0*/  IMAD R33, R19, 0x6, RZ ;  /* 0x0000000613217824 */ /* 0x000fe200078e02ff */
[----:B------:R-:W-:Y:S01]  /*1600*/  IADD3.X R27, PT, PT, RZ, R17, RZ, P0, !PT ;  /* 0x00000011ff1b7210 */ /* 0x000fe200007fe4ff */
[----:B------:R0:W5:Y:S01]  /*1610*/  LDG.E R73, desc[UR16][R16.64] ;  /* 0x0000001010497981 */ /* 0x000162000c1e1900 */
[----:B------:R-:W-:-:S02]  /*1620*/  IADD3 R30, P0, PT, R31, R14, RZ ;  /* 0x0000000e1f1e7210 */ /* 0x000fc40007f1e0ff */
[----:B------:R-:W-:Y:S01]  /*1630*/  LEA R45, R19, -R19, 0x3 ;  /* 0x80000013132d7211 */ /* 0x000fe200078e18ff */
[----:B------:R1:W5:Y:S01]  /*1640*/  LDG.E R71, desc[UR16][R26.64] ;  /* 0x000000101a477981 */ /* 0x000362000c1e1900 */
[-C--:B------:R-:W-:Y:S02]  /*1650*/  IADD3.X R75, PT, PT, RZ, R15.reuse, RZ, P1, !PT ;  /* 0x0000000fff4b7210 */ /* 0x080fe40000ffe4ff */
[----:B------:R-:W-:Y:S02]  /*1660*/  IADD3 R28, P1, PT, R16, UR4, RZ ;  /* 0x00000004101c7c10 */ /* 0x000fe4000ff3e0ff */
[----:B------:R-:W-:Y:S01]  /*1670*/  IADD3.X R31, PT, PT, RZ, R15, RZ, P0, !PT ;  /* 0x0000000fff1f7210 */ /* 0x000fe200007fe4ff */
[----:B------:R-:W5:Y:S01]  /*1680*/  LDG.E R85, desc[UR16][R74.64] ;  /* 0x000000104a557981 */ /* 0x000f62000c1e1900 */
[-C--:B------:R-:W-:Y:S02]  /*1690*/  IADD3 R44, P0, PT, R45, R14.reuse, RZ ;  /* 0x0000000e2d2c7210 */ /* 0x080fe40007f1e0ff */
[----:B------:R-:W-:Y:S01]  /*16a0*/  IADD3.X R29, PT, PT, RZ, R17, RZ, P1, !PT ;  /* 0x00000011ff1d7210 */ /* 0x000fe20000ffe4ff */
[----:B------:R-:W5:Y:S01]  /*16b0*/  LDG.E R76, desc[UR16][R30.64] ;  /* 0x000000101e4c7981 */ /* 0x000f62000c1e1900 */
[----:B------:R-:W-:-:S02]  /*16c0*/  IADD3 R32, P1, PT, R33, R14, RZ ;  /* 0x0000000e21207210 */ /* 0x000fc40007f3e0ff */
[-C--:B------:R-:W-:Y:S01]  /*16d0*/  IADD3.X R45, PT, PT, RZ, R15.reuse, RZ, P0, !PT ;  /* 0x0000000fff2d7210 */ /* 0x080fe200007fe4ff */
[----:B------:R2:W5:Y:S01]  /*16e0*/  LDG.E R43, desc[UR16][R28.64] ;  /* 0x000000101c2b7981 */ /* 0x000562000c1e1900 */
[C---:B------:R-:W-:Y:S02]  /*16f0*/  IADD3 R86, P0, PT, R74.reuse, UR4, RZ ;  /* 0x000000044a567c10 */ /* 0x040fe4000ff1e0ff */
[----:B------:R-:W-:Y:S01]  /*1700*/  IADD3.X R33, PT, PT, RZ, R15, RZ, P1, !PT ;  /* 0x0000000fff217210 */ /* 0x000fe20000ffe4ff */
[----:B------:R-:W5:Y:S01]  /*1710*/  LDG.E R82, desc[UR16][R44.64] ;  /* 0x000000102c527981 */ /* 0x000f62000c1e1900 */
[----:B------:R-:W-:Y:S02]  /*1720*/  IADD3 R80, P1, PT, R74, UR5, RZ ;  /* 0x000000054a507c10 */ /* 0x000fe4000ff3e0ff */
[----:B------:R-:W-:Y:S01]  /*1730*/  IADD3.X R87, PT, PT, RZ, R75, RZ, P0, !PT ;  /* 0x0000004bff577210 */ /* 0x000fe200007fe4ff */
[----:B------:R3:W5:Y:S01]  /*1740*/  LDG.E R79, desc[UR16][R32.64] ;  /* 0x00000010204f7981 */ /* 0x000762000c1e1900 */
[----:B0-----:R-:W-:-:S02]  /*1750*/  IADD3 R16, P0, PT, R30, UR5, RZ ;  /* 0x000000051e107c10 */ /* 0x001fc4000ff1e0ff */
[----:B------:R-:W-:Y:S01]  /*1760*/  IADD3.X R81, PT, PT, RZ, R75, RZ, P1, !PT ;  /* 0x0000004bff517210 */ /* 0x000fe20000ffe4ff */
[----:B------:R-:W-:Y:S01]  /*1770*/  UISETP.GE.U32.AND UP0, UPT, UR6, 0x3, UPT ;  /* 0x000000030600788c */ /* 0x000fe2000bf06070 */
[----:B-1----:R-:W-:Y:S01]  /*1780*/  IADD3 R26, P1, PT, R30, UR4, RZ ;  /* 0x000000041e1a7c10 */ /* 0x002fe2000ff3e0ff */
[----:B------:R0:W5:Y:S01]  /*1790*/  LDG.E R83, desc[UR16][R86.64] ;  /* 0x0000001056537981 */ /* 0x000162000c1e1900 */
[-C--:B------:R-:W-:Y:S02]  /*17a0*/  IADD3.X R17, PT, PT, RZ, R31.reuse, RZ, P0, !PT ;  /* 0x0000001fff117210 */ /* 0x080fe400007fe4ff */
[C---:B--2---:R-:W-:Y:S01]  /*17b0*/  IADD3 R28, P0, PT, R32.reuse, UR5, RZ ;  /* 0x00000005201c7c10 */ /* 0x044fe2000ff1e0ff */
[----:B------:R1:W5:Y:S01]  /*17c0*/  LDG.E R84, desc[UR16][R80.64] ;  /* 0x0000001050547981 */ /* 0x000362000c1e1900 */
[----:B------:R-:W-:Y:S02]  /*17d0*/  IADD3.X R27, PT, PT, RZ, R31, RZ, P1, !PT ;  /* 0x0000001fff1b7210 */ /* 0x000fe40000ffe4ff */
[----:B------:R-:W-:Y:S01]  /*17e0*/  IADD3 R30, P1, PT, R32, UR4, RZ ;  /* 0x00000004201e7c10 */ /* 0x000fe2000ff3e0ff */
[----:B------:R1:W5:Y:S01]  /*17f0*/  LDG.E R75, desc[UR16][R16.64] ;  /* 0x00000010104b7981 */ /* 0x000362000c1e1900 */
[----:B---3--:R-:W-:-:S02]  /*1800*/  IADD3 R32, P2, PT, R44, UR5, RZ ;  /* 0x000000052c207c10 */ /* 0x008fc4000ff5e0ff */
[-C--:B------:R-:W-:Y:S01]  /*1810*/  IADD3.X R29, PT, PT, RZ, R33.reuse, RZ, P0, !PT ;  /* 0x00000021ff1d7210 */ /* 0x080fe200007fe4ff */
[----:B------:R1:W5:Y:S01]  /*1820*/  LDG.E R74, desc[UR16][R26.64] ;  /* 0x000000101a4a7981 */ /* 0x000362000c1e1900 */
[----:B------:R-:W-:Y:S02]  /*1830*/  IADD3 R44, P0, PT, R44, UR4, RZ ;  /* 0x000000042c2c7c10 */ /* 0x000fe4000ff1e0ff */
[----:B------:R-:W-:Y:S01]  /*1840*/  IADD3.X R31, PT, PT, RZ, R33, RZ, P1, !PT ;  /* 0x00000021ff1f7210 */ /* 0x000fe20000ffe4ff */
[----:B------:R1:W5:Y:S01]  /*1850*/  LDG.E R78, desc[UR16][R28.64] ;  /* 0x000000101c4e7981 */ /* 0x000362000c1e1900 */
[-C--:B------:R-:W-:Y:S02]  /*1860*/  IADD3.X R33, PT, PT, RZ, R45.reuse, RZ, P2, !PT ;  /* 0x0000002dff217210 */ /* 0x080fe400017fe4ff */
[----:B------:R-:W-:Y:S01]  /*1870*/  IADD3.X R45, PT, PT, RZ, R45, RZ, P0, !PT ;  /* 0x0000002dff2d7210 */ /* 0x000fe200007fe4ff */
[----:B------:R1:W5:Y:S04]  /*1880*/  LDG.E R77, desc[UR16][R30.64] ;  /* 0x000000101e4d7981 */ /* 0x000368000c1e1900 */
[----:B------:R1:W5:Y:S04]  /*1890*/  LDG.E R81, desc[UR16][R32.64] ;  /* 0x0000001020517981 */ /* 0x000368000c1e1900 */
[----:B------:R1:W5:Y:S01]  /*18a0*/  LDG.E R80, desc[UR16][R44.64] ;  /* 0x000000102c507981 */ /* 0x000362000c1e1900 */
[----:B------:R-:W-:-:S02]  /*18b0*/  CS2R R88, SRZ ;  /* 0x0000000000587805 */ /* 0x000fc4000001ff00 */
[----:B0-----:R-:W-:Y:S02]  /*18c0*/  CS2R R86, SRZ ;  /* 0x0000000000567805 */ /* 0x001fe4000001ff00 */
[----:B------:R-:W-:Y:S02]  /*18d0*/  CS2R R90, SRZ ;  /* 0x00000000005a7805 */ /* 0x000fe4000001ff00 */
[----:B------:R-:W-:Y:S02]  /*18e0*/  CS2R R94, SRZ ;  /* 0x00000000005e7805 */ /* 0x000fe4000001ff00 */
[----:B------:R-:W-:Y:S02]  /*18f0*/  CS2R R92, SRZ ;  /* 0x00000000005c7805 */ /* 0x000fe4000001ff00 */
[----:B------:R-:W-:Y:S02]  /*1900*/  CS2R R96, SRZ ;  /* 0x0000000000607805 */ /* 0x000fe4000001ff00 */
[----:B------:R-:W-:-:S02]  /*1910*/  MOV R105, RZ ;  /* 0x000000ff00697202 */ /* 0x000fc40000000f00 */
[----:B------:R-:W-:Y:S02]  /*1920*/  CS2R R98, SRZ ;  /* 0x0000000000627805 */ /* 0x000fe4000001ff00 */
[----:B------:R-:W-:Y:S02]  /*1930*/  CS2R R108, SRZ ;  /* 0x00000000006c7805 */ /* 0x000fe4000001ff00 */
[----:B------:R-:W-:Y:S02]  /*1940*/  CS2R R106, SRZ ;  /* 0x00000000006a7805 */ /* 0x000fe4000001ff00 */
[----:B------:R-:W-:Y:S01]  /*1950*/  CS2R R110, SRZ ;  /* 0x00000000006e7805 */ /* 0x000fe2000001ff00 */
[----:B-1----:R-:W-:Y:S06]  /*1960*/  BRA.U !UP0, `(.L_x_270) ;  /* 0x0000000508187547 */ /* 0x002fec000b800000 */
[C---:B------:R-:W-:Y:S01]  /*1970*/  LEA R17, R19.reuse, R19, 0x3 ;  /* 0x0000001313117211 */ /* 0x040fe200078e18ff */
[C---:B------:R-:W-:Y:S02]  /*1980*/  IMAD R99, R19.reuse, 0xd, RZ ;  /* 0x0000000d13637824 */ /* 0x040fe400078e02ff */
[----:B------:R-:W-:Y:S01]  /*1990*/  IMAD R27, R19, 0xa, RZ ;  /* 0x0000000a131b7824 */ /* 0x000fe200078e02ff */
[----:B------:R-:W-:Y:S01]  /*19a0*/  IADD3 R16, P0, PT, R17, R14, RZ ;  /* 0x0000000e11107210 */ /* 0x000fe20007f1e0ff */
[C---:B------:R-:W-:Y:S02]  /*19b0*/  IMAD R31, R19.reuse, 0xb, RZ ;  /* 0x0000000b131f7824 */ /* 0x040fe400078e02ff */
[C---:B------:R-:W-:Y:S01]  /*19c0*/  IMAD R45, R19.reuse, 0xc, RZ ;  /* 0x0000000c132d7824 */ /* 0x040fe200078e02ff */
[----:B------:R-:W-:Y:S01]  /*19d0*/  IADD3.X R17, PT, PT, RZ, R15, RZ, P0, !PT ;  /* 0x0000000fff117210 */ /* 0x000fe200007fe4ff */
[C---:B------:R-:W-:Y:S01]  /*19e0*/  IMAD R103, R19.reuse, 0xe, RZ ;  /* 0x0000000e13677824 */ /* 0x040fe200078e02ff */
[----:B------:R-:W-:-:S02]  /*19f0*/  LEA R19, R19, -R19, 0x4 ;  /* 0x8000001313137211 */ /* 0x000fc400078e20ff */
[-C--:B------:R-:W-:Y:S01]  /*1a00*/  IADD3 R98, P0, PT, R99, R14.reuse, RZ ;  /* 0x0000000e63627210 */ /* 0x080fe20007f1e0ff */
[----:B------:R0:W5:Y:S01]  /*1a10*/  LDG.E R88, desc[UR16][R16.64] ;  /* 0x0000001010587981 */ /* 0x000162000c1e1900 */
[-C--:B------:R-:W-:Y:S02]  /*1a20*/  IADD3 R26, P1, PT, R27, R14.reuse, RZ ;  /* 0x0000000e1b1a7210 */ /* 0x080fe40007f3e0ff */
[-C--:B------:R-:W-:Y:S02]  /*1a30*/  IADD3 R30, P2, PT, R31, R14.reuse, RZ ;  /* 0x0000000e1f1e7210 */ /* 0x080fe40007f5e0ff */
[-C--:B------:R-:W-:Y:S02]  /*1a40*/  IADD3 R44, P3, PT, R45, R14.reuse, RZ ;  /* 0x0000000e2d2c7210 */ /* 0x080fe40007f7e0ff */
[-C--:B------:R-:W-:Y:S02]  /*1a50*/  IADD3 R102, P4, PT, R103, R14.reuse, RZ ;  /* 0x0000000e67667210 */ /* 0x080fe40007f9e0ff */
[----:B------:R-:W-:-:S02]  /*1a60*/  IADD3 R112, P5, PT, R19, R14, RZ ;  /* 0x0000000e13707210 */ /* 0x000fc40007fbe0ff */
[-C--:B------:R-:W-:Y:S02]  /*1a70*/  IADD3.X R99, PT, PT, RZ, R15.reuse, RZ, P0, !PT ;  /* 0x0000000fff637210 */ /* 0x080fe400007fe4ff */
[----:B------:R-:W-:Y:S02]  /*1a80*/  IADD3 R14, P0, PT, R16, UR5, RZ ;  /* 0x00000005100e7c10 */ /* 0x000fe4000ff1e0ff */
[-C--:B------:R-:W-:Y:S01]  /*1a90*/  IADD3.X R27, PT, PT, RZ, R15.reuse, RZ, P1, !PT ;  /* 0x0000000fff1b7210 */ /* 0x080fe20000ffe4ff */
[----:B------:R-:W5:Y:S01]  /*1aa0*/  LDG.E R105, desc[UR16][R98.64] ;  /* 0x0000001062697981 */ /* 0x000f62000c1e1900 */
[-C--:B------:R-:W-:Y:S02]  /*1ab0*/  IADD3.X R31, PT, PT, RZ, R15.reuse, RZ, P2, !PT ;  /* 0x0000000fff1f7210 */ /* 0x080fe400017fe4ff */
[-C--:B------:R-:W-:Y:S01]  /*1ac0*/  IADD3.X R45, PT, PT, RZ, R15.reuse, RZ, P3, !PT ;  /* 0x0000000fff2d7210 */ /* 0x080fe20001ffe4ff */
[----:B------:R1:W5:Y:S01]  /*1ad0*/  LDG.E R91, desc[UR16][R26.64] ;  /* 0x000000101a5b7981 */ /* 0x000362000c1e1900 */
[----:B------:R-:W-:-:S02]  /*1ae0*/  IADD3.X R103, PT, PT, RZ, R15, RZ, P4, !PT ;  /* 0x0000000fff677210 */ /* 0x000fc400027fe4ff */
[----:B------:R-:W-:Y:S01]  /*1af0*/  IADD3.X R113, PT, PT, RZ, R15, RZ, P5, !PT ;  /* 0x0000000fff717210 */ /* 0x000fe20002ffe4ff */
[----:B------:R2:W5:Y:S01]  /*1b00*/  LDG.E R94, desc[UR16][R30.64] ;  /* 0x000000101e5e7981 */ /* 0x000562000c1e1900 */
[-C--:B------:R-:W-:Y:S02]  /*1b10*/  IADD3.X R15, PT, PT, RZ, R17.reuse, RZ, P0, !PT ;  /* 0x00000011ff0f7210 */ /* 0x080fe400007fe4ff */
[----:B0-----:R-:W-:Y:S01]  /*1b20*/  IADD3 R16, P1, PT, R16, UR4, RZ ;  /* 0x0000000410107c10 */ /* 0x001fe2000ff3e0ff */
[----:B------:R-:W5:Y:S01]  /*1b30*/  LDG.E R97, desc[UR16][R44.64] ;  /* 0x000000102c617981 */ /* 0x000f62000c1e1900 */
[----:B------:R-:W-:Y:S02]  /*1b40*/  IADD3 R28, P0, PT, R26, UR5, RZ ;  /* 0x000000051a1c7c10 */ /* 0x000fe4000ff1e0ff */
[----:B------:R-:W-:Y:S01]  /*1b50*/  IADD3.X R17, PT, PT, RZ, R17, RZ, P1, !PT ;  /* 0x00000011ff117210 */ /* 0x000fe20000ffe4ff */
[----:B------:R0:W5:Y:S01]  /*1b60*/  LDG.E R87, desc[UR16][R14.64] ;  /* 0x000000100e577981 */ /* 0x000162000c1e1900 */
[----:B------:R-:W-:-:S02]  /*1b70*/  IADD3.X R29, PT, PT, RZ, R27, RZ, P0, !PT ;  /* 0x0000001bff1d7210 */ /* 0x000fc400007fe4ff */
[----:B-1----:R-:W-:Y:S01]  /*1b80*/  IADD3 R26, P1, PT, R26, UR4, RZ ;  /* 0x000000041a1a7c10 */ /* 0x002fe2000ff3e0ff */
[----:B------:R1:W5:Y:S01]  /*1b90*/  LDG.E R86, desc[UR16][R16.64] ;  /* 0x0000001010567981 */ /* 0x000362000c1e1900 */
[C---:B------:R-:W-:Y:S02]  /*1ba0*/  IADD3 R32, P0, PT, R30.reuse, UR5, RZ ;  /* 0x000000051e207c10 */ /* 0x040fe4000ff1e0ff */
[----:B------:R-:W-:Y:S01]  /*1bb0*/  IADD3.X R27, PT, PT, RZ, R27, RZ, P1, !PT ;  /* 0x0000001bff1b7210 */ /* 0x000fe20000ffe4ff */
[----:B------:R3:W5:Y:S01]  /*1bc0*/  LDG.E R90, desc[UR16][R28.64] ;  /* 0x000000101c5a7981 */ /* 0x000762000c1e1900 */
[----:B------:R-:W-:Y:S02]  /*1bd0*/  IADD3.X R33, PT, PT, RZ, R31, RZ, P0, !PT ;  /* 0x0000001fff217210 */ /* 0x000fe400007fe4ff */
[----:B--2---:R-:W-:Y:S01]  /*1be0*/  IADD3 R30, P1, PT, R30, UR4, RZ ;  /* 0x000000041e1e7c10 */ /* 0x004fe2000ff3e0ff */
[----:B------:R2:W5:Y:S01]  /*1bf0*/  LDG.E R89, desc[UR16][R26.64] ;  /* 0x000000101a597981 */ /* 0x000562000c1e1900 */
[----:B------:R-:W-:-:S02]  /*1c00*/  IADD3 R100, P0, PT, R44, UR5, RZ ;  /* 0x000000052c647c10 */ /* 0x000fc4000ff1e0ff */
[----:B------:R-:W-:Y:S01]  /*1c10*/  IADD3.X R31, PT, PT, RZ, R31, RZ, P1, !PT ;  /* 0x0000001fff1f7210 */ /* 0x000fe20000ffe4ff */
[----:B------:R4:W5:Y:S01]  /*1c20*/  LDG.E R93, desc[UR16][R32.64] ;  /* 0x00000010205d7981 */ /* 0x000962000c1e1900 */
[-C--:B------:R-:W-:Y:S02]  /*1c30*/  IADD3.X R101, PT, PT, RZ, R45.reuse, RZ, P0, !PT ;  /* 0x0000002dff657210 */ /* 0x080fe400007fe4ff */
[----:B0-----:R-:W-:Y:S01]  /*1c40*/  IADD3 R14, P1, PT, R44, UR4, RZ ;  /* 0x000000042c0e7c10 */ /* 0x001fe2000ff3e0ff */
[----:B------:R0:W5:Y:S01]  /*1c50*/  LDG.E R92, desc[UR16][R30.64] ;  /* 0x000000101e5c7981 */ /* 0x000162000c1e1900 */
[----:B-1----:R-:W-:Y:S02]  /*1c60*/  IADD3 R16, P0, PT, R98, UR5, RZ ;  /* 0x0000000562107c10 */ /* 0x002fe4000ff1e0ff */
[----:B------:R-:W-:Y:S01]  /*1c70*/  IADD3.X R15, PT, PT, RZ, R45, RZ, P1, !PT ;  /* 0x0000002dff0f7210 */ /* 0x000fe20000ffe4ff */
[----:B------:R1:W5:Y:S01]  /*1c80*/  LDG.E R108, desc[UR16][R102.64] ;  /* 0x00000010666c7981 */ /* 0x000362000c1e1900 */
[----:B------:R-:W-:-:S02]  /*1c90*/  IADD3.X R17, PT, PT, RZ, R99, RZ, P0, !PT ;  /* 0x00000063ff117210 */ /* 0x000fc400007fe4ff */
[----:B---3--:R-:W-:Y:S01]  /*1ca0*/  IADD3 R28, P1, PT, R98, UR4, RZ ;  /* 0x00000004621c7c10 */ /* 0x008fe2000ff3e0ff */
[----:B------:R1:W5:Y:S01]  /*1cb0*/  LDG.E R111, desc[UR16][R112.64] ;  /* 0x00000010706f7981 */ /* 0x000362000c1e1900 */
[C---:B--2---:R-:W-:Y:S02]  /*1cc0*/  IADD3 R26, P0, PT, R102.reuse, UR5, RZ ;  /* 0x00000005661a7c10 */ /* 0x044fe4000ff1e0ff */
[----:B------:R-:W-:Y:S01]  /*1cd0*/  IADD3.X R29, PT, PT, RZ, R99, RZ, P1, !PT ;  /* 0x00000063ff1d7210 */ /* 0x000fe20000ffe4ff */
[----:B------:R1:W5:Y:S01]  /*1ce0*/  LDG.E R96, desc[UR16][R100.64] ;  /* 0x0000001064607981 */ /* 0x000362000c1e1900 */
[----:B------:R-:W-:Y:S02]  /*1cf0*/  IADD3.X R27, PT, PT, RZ, R103, RZ, P0, !PT ;  /* 0x00000067ff1b7210 */ /* 0x000fe400007fe4ff */
[----:B----4-:R-:W-:Y:S01]  /*1d00*/  IADD3 R32, P1, PT, R102, UR4, RZ ;  /* 0x0000000466207c10 */ /* 0x010fe2000ff3e0ff */
[----:B------:R1:W5:Y:S01]  /*1d10*/  LDG.E R95, desc[UR16][R14.64] ;  /* 0x000000100e5f7981 */ /* 0x000362000c1e1900 */
[----:B0-----:R-:W-:-:S02]  /*1d20*/  IADD3 R30, P2, PT, R112, UR5, RZ ;  /* 0x00000005701e7c10 */ /* 0x001fc4000ff5e0ff */
[----:B------:R-:W-:Y:S01]  /*1d30*/  IADD3 R44, P0, PT, R112, UR4, RZ ;  /* 0x00000004702c7c10 */ /* 0x000fe2000ff1e0ff */
        /* <DEDUP_REMOVED lines=9> */
.L_x_270:
[----:B------:R-:W0:Y:S08]  /*1dd0*/  LDC R12, c[0x0][0x360] ;  /* 0x0000d800ff0c7b82 */ /* 0x000e300000000800 */
[----:B-1----:R-:W1:Y:S08]  /*1de0*/  LDC.64 R16, c[0x0][0x468] ;  /* 0x00011a00ff107b82 */ /* 0x002e700000000a00 */
[----:B------:R-:W2:Y:S08]  /*1df0*/  LDC.64 R26, c[0x0][0x460] ;  /* 0x00011800ff1a7b82 */ /* 0x000eb00000000a00 */
[----:B------:R-:W3:Y:S01]  /*1e00*/  LDC.64 R32, c[0x0][0x4d8] ;  /* 0x00013600ff207b82 */ /* 0x000ee20000000a00 */
[----:B0-----:R-:W-:-:S07]  /*1e10*/  IMAD R15, R12, UR27, R13 ;  /* 0x0000001b0c0f7c24 */ /* 0x001fce000f8e020d */
[----:B------:R-:W0:Y:S01]  /*1e20*/  LDC.64 R28, c[0x0][0x4d0] ;  /* 0x00013400ff1c7b82 */ /* 0x000e220000000a00 */
[----:B-1----:R-:W-:Y:S01]  /*1e30*/  IMAD R13, R15, R16, RZ ;  /* 0x000000100f0d7224 */ /* 0x002fe200078e02ff */
[----:B------:R-:W-:-:S04]  /*1e40*/  LEA R19, R17, R17, 0x1 ;  /* 0x0000001111137211 */ /* 0x000fc800078e08ff */
[----:B--2---:R-:W-:-:S04]  /*1e50*/  IADD3 R12, P0, PT, R13, R26, RZ ;  /* 0x0000001a0d0c7210 */ /* 0x004fc80007f1e0ff */
[----:B------:R-:W-:Y:S02]  /*1e60*/  IADD3.X R13, PT, PT, RZ, R27, RZ, P0, !PT ;  /* 0x0000001bff0d7210 */ /* 0x000fe400007fe4ff */
[----:B------:R-:W-:Y:S01]  /*1e70*/  IADD3 R14, P0, PT, R12, R17, RZ ;  /* 0x000000110c0e7210 */ /* 0x000fe20007f1e0ff */
[----:B---3--:R-:W-:Y:S01]  /*1e80*/  IMAD R25, R15, R32, RZ ;  /* 0x000000200f197224 */ /* 0x008fe200078e02ff */
[-C--:B------:R-:W-:Y:S01]  /*1e90*/  LEA R16, P1, R17, R12.reuse, 0x1 ;  /* 0x0000000c11107211 */ /* 0x080fe200078208ff */
[----:B------:R-:W5:Y:S01]  /*1ea0*/  LDG.E R112, desc[UR16][R12.64] ;  /* 0x000000100c707981 */ /* 0x000f62000c1e1900 */
[-C--:B------:R-:W-:Y:S02]  /*1eb0*/  IADD3.X R15, PT, PT, RZ, R13.reuse, RZ, P0, !PT ;  /* 0x0000000dff0f7210 */ /* 0x080fe400007fe4ff */
[----:B------:R-:W-:Y:S02]  /*1ec0*/  IADD3 R26, P2, PT, R19, R12, RZ ;  /* 0x0000000c131a7210 */ /* 0x000fe40007f5e0ff */
[----:B0-----:R-:W-:Y:S01]  /*1ed0*/  IADD3 R28, P0, PT, R25, R28, RZ ;  /* 0x0000001c191c7210 */ /* 0x001fe20007f1e0ff */
[----:B------:R0:W5:Y:S01]  /*1ee0*/  LDG.E R113, desc[UR16][R14.64] ;  /* 0x000000100e717981 */ /* 0x000162000c1e1900 */
[----:B------:R-:W-:-:S02]  /*1ef0*/  IADD3.X R17, PT, PT, RZ, R13, RZ, P1, !PT ;  /* 0x0000000dff117210 */ /* 0x000fc40000ffe4ff */
[----:B------:R-:W-:Y:S02]  /*1f00*/  IADD3.X R29, PT, PT, RZ, R29, RZ, P0, !PT ;  /* 0x0000001dff1d7210 */ /* 0x000fe400007fe4ff */
[----:B------:R-:W-:Y:S01]  /*1f10*/  IADD3 R30, P0, PT, R28, R33, RZ ;  /* 0x000000211c1e7210 */ /* 0x000fe20007f1e0ff */
[----:B------:R1:W5:Y:S01]  /*1f20*/  LDG.E R114, desc[UR16][R16.64] ;  /* 0x0000001010727981 */ /* 0x000362000c1e1900 */
[----:B------:R-:W-:Y:S02]  /*1f30*/  LEA R32, P1, R33, R28, 0x1 ;  /* 0x0000001c21207211 */ /* 0x000fe400078208ff */
[----:B------:R-:W-:Y:S02]  /*1f40*/  IADD3.X R31, PT, PT, RZ, R29, RZ, P0, !PT ;  /* 0x0000001dff1f7210 */ /* 0x000fe400007fe4ff */
[----:B------:R-:W-:Y:S01]  /*1f50*/  IADD3.X R27, PT, PT, RZ, R13, RZ, P2, !PT ;  /* 0x0000000dff1b7210 */ /* 0x000fe200017fe4ff */
[C---:B0----5:R-:W-:Y:S01]  /*1f60*/  FFMA R14, R11.reuse, R0, RZ ;  /* 0x000000000b0e7223 */ /* 0x061fe200000000ff */
[----:B------:R-:W-:Y:S01]  /*1f70*/  IADD3.X R33, PT, PT, RZ, R29, RZ, P1, !PT ;  /* 0x0000001dff217210 */ /* 0x000fe20000ffe4ff */
[----:B------:R-:W5:Y:S04]  /*1f80*/  LDG.E R116, desc[UR16][R30.64] ;  /* 0x000000101e747981 */ /* 0x000f68000c1e1900 */
[----:B------:R-:W5:Y:S01]  /*1f90*/  LDG.E R117, desc[UR16][R32.64] ;  /* 0x0000001020757981 */ /* 0x000f62000c1e1900 */
[C---:B------:R-:W-:Y:S01]  /*1fa0*/  FFMA R13, R11.reuse, R5, RZ ;  /* 0x000000050b0d7223 */ /* 0x040fe200000000ff */
[C---:B-1----:R-:W-:Y:S01]  /*1fb0*/  FFMA R16, R72.reuse, R63, R14 ;  /* 0x0000003f48107223 */ /* 0x042fe2000000000e */
[----:B------:R-:W-:Y:S01]  /*1fc0*/  FFMA R17, R11, R2, RZ ;  /* 0x000000020b117223 */ /* 0x000fe200000000ff */
[----:B------:R0:W5:Y:S01]  /*1fd0*/  LDG.E R115, desc[UR16][R26.64] ;  /* 0x000000101a737981 */ /* 0x000162000c1e1900 */
[----:B------:R-:W-:-:S03]  /*1fe0*/  FFMA R13, R72, R9, R13 ;  /* 0x00000009480d7223 */ /* 0x000fc6000000000d */
[----:B------:R1:W5:Y:S01]  /*1ff0*/  LDG.E R12, desc[UR16][R28.64] ;  /* 0x000000101c0c7981 */ /* 0x000362000c1e1900 */
[C---:B------:R-:W-:Y:S01]  /*2000*/  FFMA R14, R60.reuse, R3, R13 ;  /* 0x000000033c0e7223 */ /* 0x040fe2000000000d */
[----:B------:R-:W-:-:S03]  /*2010*/  FFMA R15, R60, R49, R16 ;  /* 0x000000313c0f7223 */ /* 0x000fc60000000010 */
[C---:B------:R-:W-:Y:S01]  /*2020*/  FFMA R13, R61.reuse, R4, R14 ;  /* 0x000000043d0d7223 */ /* 0x040fe2000000000e */
[----:B------:R-:W-:-:S03]  /*2030*/  FFMA R15, R61, R50, R15 ;  /* 0x000000323d0f7223 */ /* 0x000fc6000000000f */
[----:B------:R-:W-:Y:S01]  /*2040*/  FFMA R19, R6, R13, RZ ;  /* 0x0000000d06137223 */ /* 0x000fe200000000ff */
[C---:B------:R-:W-:Y:S01]  /*2050*/  FFMA R13, R8.reuse, R5, RZ ;  /* 0x00000005080d7223 */ /* 0x040fe200000000ff */
[----:B------:R-:W-:Y:S01]  /*2060*/  FFMA R14, R8, R0, RZ ;  /* 0x00000000080e7223 */ /* 0x000fe200000000ff */
[----:B------:R-:W-:Y:S01]  /*2070*/  FFMA R17, R72, R47, R17 ;  /* 0x0000002f48117223 */ /* 0x000fe20000000011 */
[----:B------:R-:W-:Y:S01]  /*2080*/  FFMA R25, R62, R15, R19 ;  /* 0x0000000f3e197223 */ /* 0x000fe20000000013 */
[C---:B------:R-:W-:Y:S01]  /*2090*/  FFMA R13, R66.reuse, R9, R13 ;  /* 0x00000009420d7223 */ /* 0x040fe2000000000d */
[----:B------:R-:W-:Y:S01]  /*20a0*/  FFMA R15, R11, R7, RZ ;  /* 0x000000070b0f7223 */ /* 0x000fe200000000ff */
[----:B------:R-:W-:Y:S02]  /*20b0*/  FFMA R16, R66, R63, R14 ;  /* 0x0000003f42107223 */ /* 0x000fe4000000000e */
[----:B------:R-:W-:Y:S01]  /*20c0*/  FFMA R14, R54, R3, R13 ;  /* 0x00000003360e7223 */ /* 0x000fe2000000000d */
[----:B0-----:R-:W-:Y:S01]  /*20d0*/  FFMA R26, R60, R51, R17 ;  /* 0x000000333c1a7223 */ /* 0x001fe20000000011 */
[----:B------:R-:W-:Y:S01]  /*20e0*/  FFMA R19, R72, R65, R15 ;  /* 0x0000004148137223 */ /* 0x000fe2000000000f */
[----:B------:R-:W-:Y:S01]  /*20f0*/  FFMA R15, R54, R49, R16 ;  /* 0x00000031360f7223 */ /* 0x000fe20000000010 */
[----:B------:R-:W-:Y:S01]  /*2100*/  FFMA R13, R55, R4, R14 ;  /* 0x00000004370d7223 */ /* 0x000fe2000000000e */
[----:B------:R-:W-:Y:S01]  /*2110*/  FFMA R17, R61, R52, R26 ;  /* 0x000000343d117223 */ /* 0x000fe2000000001a */
[----:B------:R-:W-:Y:S01]  /*2120*/  FFMA R14, R60, R48, R19 ;  /* 0x000000303c0e7223 */ /* 0x000fe20000000013 */
[----:B------:R-:W-:Y:S01]  /*2130*/  FFMA R15, R55, R50, R15 ;  /* 0x00000032370f7223 */ /* 0x000fe2000000000f */
[----:B------:R-:W-:Y:S01]  /*2140*/  FFMA R13, R6, R13, RZ ;  /* 0x0000000d060d7223 */ /* 0x000fe200000000ff */
[----:B------:R-:W-:Y:S01]  /*2150*/  FFMA R17, R64, R17, R25 ;  /* 0x0000001140117223 */ /* 0x000fe20000000019 */
[----:B------:R-:W-:-:S02]  /*2160*/  FFMA R14, R61, R53, R14 ;  /* 0x000000353d0e7223 */ /* 0x000fc4000000000e */
[----:B------:R-:W-:Y:S01]  /*2170*/  FFMA R25, R62, R15, R13 ;  /* 0x0000000f3e197223 */ /* 0x000fe2000000000d */
[----:B------:R-:W-:Y:S01]  /*2180*/  FFMA R13, R8, R2, RZ ;  /* 0x00000002080d7223 */ /* 0x000fe200000000ff */
[----:B------:R-:W-:Y:S01]  /*2190*/  FADD R16, R14, R17 ;  /* 0x000000110e107221 */ /* 0x000fe20000000000 */
[C---:B------:R-:W-:Y:S01]  /*21a0*/  FFMA R17, R10.reuse, R5, RZ ;  /* 0x000000050a117223 */ /* 0x040fe200000000ff */
[----:B------:R-:W-:Y:S01]  /*21b0*/  FFMA R14, R10, R0, RZ ;  /* 0x000000000a0e7223 */ /* 0x000fe200000000ff */
[----:B------:R-:W-:Y:S01]  /*21c0*/  FFMA R13, R66, R47, R13 ;  /* 0x0000002f420d7223 */ /* 0x000fe2000000000d */
[----:B------:R-:W-:Y:S01]  /*21d0*/  FFMA R15, R8, R7, RZ ;  /* 0x00000007080f7223 */ /* 0x000fe200000000ff */
[----:B-1----:R-:W-:Y:S01]  /*21e0*/  FADD R28, R16, 1.0000000116860974231e-07 ;  /* 0x33d6bf95101c7421 */ /* 0x002fe20000000000 */
[C---:B------:R-:W-:Y:S01]  /*21f0*/  FFMA R17, R68.reuse, R9, R17 ;  /* 0x0000000944117223 */ /* 0x040fe20000000011 */
[----:B------:R-:W-:Y:S01]  /*2200*/  FFMA R26, R68, R63, R14 ;  /* 0x0000003f441a7223 */ /* 0x000fe2000000000e */
[----:B------:R-:W-:Y:S01]  /*2210*/  FFMA R14, R54, R51, R13 ;  /* 0x00000033360e7223 */ /* 0x000fe2000000000d */
[----:B------:R-:W0:Y:S01]  /*2220*/  MUFU.RCP R27, R28 ;  /* 0x0000001c001b7308 */ /* 0x000e220000001000 */
[----:B------:R-:W-:Y:S01]  /*2230*/  FFMA R15, R66, R65, R15 ;  /* 0x00000041420f7223 */ /* 0x000fe2000000000f */
[----:B------:R-:W-:Y:S01]  /*2240*/  FFMA R16, R56, R3, R17 ;  /* 0x0000000338107223 */ /* 0x000fe20000000011 */
[----:B------:R-:W-:-:S02]  /*2250*/  FFMA R13, R55, R52, R14 ;  /* 0x00000034370d7223 */ /* 0x000fc4000000000e */
[----:B------:R-:W-:Y:S01]  /*2260*/  FFMA R14, R54, R48, R15 ;  /* 0x00000030360e7223 */ /* 0x000fe2000000000f */
[----:B------:R-:W-:Y:S01]  /*2270*/  FFMA R19, R56, R49, R26 ;  /* 0x0000003138137223 */ /* 0x000fe2000000001a */
[----:B------:R-:W-:Y:S01]  /*2280*/  FFMA R17, R57, R4, R16 ;  /* 0x0000000439117223 */ /* 0x000fe20000000010 */
[----:B------:R-:W-:Y:S01]  /*2290*/  FFMA R15, R64, R13, R25 ;  /* 0x0000000d400f7223 */ /* 0x000fe20000000019 */
[----:B------:R-:W-:Y:S01]  /*22a0*/  FFMA R14, R55, R53, R14 ;  /* 0x00000035370e7223 */ /* 0x000fe2000000000e */
[----:B------:R-:W-:Y:S01]  /*22b0*/  FFMA R19, R57, R50, R19 ;  /* 0x0000003239137223 */ /* 0x000fe20000000013 */
[----:B------:R-:W-:Y:S01]  /*22c0*/  FFMA R17, R6, R17, RZ ;  /* 0x0000001106117223 */ /* 0x000fe200000000ff */
[----:B------:R-:W-:Y:S01]  /*22d0*/  FFMA R13, R10, R2, RZ ;  /* 0x000000020a0d7223 */ /* 0x000fe200000000ff */
[----:B------:R-:W-:Y:S02]  /*22e0*/  FADD R15, R14, R15 ;  /* 0x0000000f0e0f7221 */ /* 0x000fe40000000000 */
[----:B------:R-:W-:Y:S01]  /*22f0*/  FFMA R25, R62, R19, R17 ;  /* 0x000000133e197223 */ /* 0x000fe20000000011 */
[----:B------:R-:W-:Y:S01]  /*2300*/  FFMA R17, R68, R47, R13 ;  /* 0x0000002f44117223 */ /* 0x000fe2000000000d */
[----:B------:R-:W-:Y:S01]  /*2310*/  FFMA R19, R10, R7, RZ ;  /* 0x000000070a137223 */ /* 0x000fe200000000ff */
[----:B------:R-:W1:Y:S01]  /*2320*/  FCHK P0, R15, R28 ;  /* 0x0000001c0f007302 */ /* 0x000e620000000000 */
[----:B0-----:R-:W-:Y:S01]  /*2330*/  FFMA R14, -R28, R27, 1 ;  /* 0x3f8000001c0e7423 */ /* 0x001fe2000000011b */
[----:B------:R-:W-:Y:S01]  /*2340*/  FFMA R13, R6, R3, RZ ;  /* 0x00000003060d7223 */ /* 0x000fe200000000ff */
[----:B------:R-:W-:Y:S01]  /*2350*/  FFMA R16, R56, R51, R17 ;  /* 0x0000003338107223 */ /* 0x000fe20000000011 */
[----:B------:R-:W-:Y:S01]  /*2360*/  FFMA R19, R68, R65, R19 ;  /* 0x0000004144137223 */ /* 0x000fe20000000013 */
[----:B------:R-:W-:Y:S01]  /*2370*/  FFMA R44, R27, R14, R27 ;  /* 0x0000000e1b2c7223 */ /* 0x000fe2000000001b */
[----:B------:R-:W-:Y:S01]  /*2380*/  FFMA R14, R62, R49, R13 ;  /* 0x000000313e0e7223 */ /* 0x000fe2000000000d */
[----:B------:R-:W-:Y:S01]  /*2390*/  FFMA R13, R57, R52, R16 ;  /* 0x00000034390d7223 */ /* 0x000fe20000000010 */
[----:B------:R-:W-:Y:S01]  /*23a0*/  FFMA R16, R56, R48, R19 ;  /* 0x0000003038107223 */ /* 0x000fe20000000013 */
[----:B------:R-:W-:-:S02]  /*23b0*/  FFMA R19, R15, R44, RZ ;  /* 0x0000002c0f137223 */ /* 0x000fc400000000ff */
[----:B------:R-:W-:Y:S01]  /*23c0*/  FFMA R26, R64, R13, R25 ;  /* 0x0000000d401a7223 */ /* 0x000fe20000000019 */
[----:B------:R-:W-:Y:S01]  /*23d0*/  FFMA R13, R57, R53, R16 ;  /* 0x00000035390d7223 */ /* 0x000fe20000000010 */
[----:B------:R-:W-:Y:S01]  /*23e0*/  FFMA R16, -R28, R19, R15 ;  /* 0x000000131c107223 */ /* 0x000fe2000000010f */
[----:B------:R-:W-:Y:S01]  /*23f0*/  FFMA R17, R64, R51, R14 ;  /* 0x0000003340117223 */ /* 0x000fe2000000000e */
[----:B------:R-:W-:Y:S01]  /*2400*/  BSSY.RECONVERGENT B3, `(.L_x_271) ;  /* 0x0000009000037945 */ /* 0x000fe20003800200 */
[----:B------:R-:W-:Y:S01]  /*2410*/  FADD R13, R13, R26 ;  /* 0x0000001a0d0d7221 */ /* 0x000fe20000000000 */
[----:B------:R-:W-:Y:S01]  /*2420*/  FFMA R44, R44, R16, R19 ;  /* 0x000000102c2c7223 */ /* 0x000fe20000000013 */
[----:B------:R-:W-:Y:S01]  /*2430*/  FADD R17, R48, R17 ;  /* 0x0000001130117221 */ /* 0x000fe20000000000 */
[----:B-1----:R-:W-:Y:S06]  /*2440*/  @!P0 BRA `(.L_x_272) ;  /* 0x0000000000108947 */ /* 0x002fec0003800000 */
[----:B------:R-:W-:Y:S02]  /*2450*/  MOV R16, R28 ;  /* 0x0000001c00107202 */ /* 0x000fe40000000f00 */
[----:B------:R-:W-:-:S07]  /*2460*/  MOV R26, 0x2480 ;  /* 0x00002480001a7802 */ /* 0x000fce0000000f00 */
[----:B-----5:R-:W-:Y:S05]  /*2470*/  CALL.REL.NOINC `($__internal_7_$__cuda_sm3x_div_rn_noftz_f32_slowpath) ;  /* 0x0000016000547944 */ /* 0x020fea0003c00000 */
[----:B------:R-:W-:-:S07]  /*2480*/  MOV R44, R15 ;  /* 0x0000000f002c7202 */ /* 0x000fce0000000f00 */
.L_x_272:
[----:B------:R-:W-:Y:S05]  /*2490*/  BSYNC.RECONVERGENT B3 ;  /* 0x0000000000037941 */ /* 0x000fea0003800200 */
.L_x_271:
        /* <DEDUP_REMOVED lines=12> */
[----:B-----5:R-:W-:Y:S05]  /*2560*/  CALL.REL.NOINC `($__internal_7_$__cuda_sm3x_div_rn_noftz_f32_slowpath) ;  /* 0x0000016000187944 */ /* 0x020fea0003c00000 */
[----:B------:R-:W-:-:S07]  /*2570*/  MOV R118, R15 ;  /* 0x0000000f00767202 */ /* 0x000fce0000000f00 */
.L_x_274:
[----:B------:R-:W-:Y:S05]  /*2580*/  BSYNC.RECONVERGENT B3 ;  /* 0x0000000000037941 */ /* 0x000fea0003800200 */
.L_x_273:
[----:B------:R-:W-:Y:S01]  /*2590*/  FSETP.GTU.AND P0, PT, R17, 0.20000000298023223877, PT ;  /* 0x3e4ccccd1100780b */ /* 0x000fe20003f0c000 */
[----:B------:R-:W-:Y:S01]  /*25a0*/  BSSY.RECONVERGENT B3, `(.L_x_275) ;  /* 0x00002e1000037945 */ /* 0x000fe20003800200 */
[----:B------:R-:W-:Y:S01]  /*25b0*/  HFMA2 R135, -RZ, RZ, 0, 0 ;  /* 0x00000000ff877431 */ /* 0x000fe200000001ff */
[----:B------:R-:W-:Y:S01]  /*25c0*/  MOV R129, RZ ;  /* 0x000000ff00817202 */ /* 0x000fe20000000f00 */
[----:B------:R-:W-:Y:S01]  /*25d0*/  HFMA2 R19, -RZ, RZ, 0, 0 ;  /* 0x00000000ff137431 */ /* 0x000fe200000001ff */
[----:B------:R-:W-:Y:S01]  /*25e0*/  MOV R69, RZ ;  /* 0x000000ff00457202 */ /* 0x000fe20000000f00 */
[----:B------:R-:W-:Y:S01]  /*25f0*/  HFMA2 R46, -RZ, RZ, 0, 0 ;  /* 0x00000000ff2e7431 */ /* 0x000fe200000001ff */
[----:B------:R-:W-:Y:S01]  /*2600*/  MOV R45, RZ ;  /* 0x000000ff002d7202 */ /* 0x000fe20000000f00 */
[----:B------:R-:W-:Y:S01]  /*2610*/  HFMA2 R14, -RZ, RZ, 0, 0 ;  /* 0x00000000ff0e7431 */ /* 0x000fe200000001ff */
[----:B------:R-:W-:Y:S02]  /*2620*/  CS2R R122, SRZ ;  /* 0x00000000007a7805 */ /* 0x000fe4000001ff00 */
[----:B------:R-:W-:-:S02]  /*2630*/  MOV R29, RZ ;  /* 0x000000ff001d7202 */ /* 0x000fc40000000f00 */
[----:B------:R-:W-:Y:S05]  /*2640*/  @!P0 BRA `(.L_x_276) ;  /* 0x0000002c00588947 */ /* 0x000fea0003800000 */
[----:B------:R-:W-:Y:S01]  /*2650*/  FADD R13, R6, -R35 ;  /* 0x80000023060d7221 */ /* 0x000fe20000000000 */
[----:B------:R-:W-:Y:S01]  /*2660*/  FADD R14, R62, -R23 ;  /* 0x800000173e0e7221 */ /* 0x000fe20000000000 */
[----:B------:R-:W-:Y:S01]  /*2670*/  FADD R19, R64, -R21 ;  /* 0x8000001540137221 */ /* 0x000fe20000000000 */
[----:B------:R-:W0:Y:S01]  /*2680*/  LDCU UR4, c[0x0][0x578] ;  /* 0x0000af00ff0477ac */ /* 0x000e220008000800 */
[----:B------:R-:W-:Y:S01]  /*2690*/  FFMA R15, R13, R13, RZ ;  /* 0x0000000d0d0f7223 */ /* 0x000fe200000000ff */
[----:B------:R-:W-:Y:S03]  /*26a0*/  BSSY.RECONVERGENT B0, `(.L_x_277) ;  /* 0x0000010000007945 */ /* 0x000fe60003800200 */
[----:B------:R-:W-:-:S04]  /*26b0*/  FFMA R16, R14, R14, R15 ;  /* 0x0000000e0e107223 */ /* 0x000fc8000000000f */
[----:B------:R-:W-:-:S04]  /*26c0*/  FFMA R15, R19, R19, R16 ;  /* 0x00000013130f7223 */ /* 0x000fc80000000010 */
[----:B------:R1:W2:Y:S01]  /*26d0*/  MUFU.RSQ R16, R15 ;  /* 0x0000000f00107308 */ /* 0x0002a20000001400 */
[----:B------:R-:W-:-:S04]  /*26e0*/  IADD3 R17, PT, PT, R15, -0xd000000, RZ ;  /* 0xf30000000f117810 */ /* 0x000fc80007ffe0ff */
[----:B------:R-:W-:Y:S02]  /*26f0*/  ISETP.GT.U32.AND P0, PT, R17, 0x727fffff, PT ;  /* 0x727fffff1100780c */ /* 0x000fe40003f04070 */
[----:B0-----:R-:W-:-:S11]  /*2700*/  ISETP.NE.AND P4, PT, RZ, UR4, PT ;  /* 0x00000004ff007c0c */ /* 0x001fd6000bf85270 */
[----:B-12---:R-:W-:Y:S05]  /*2710*/  @!P0 BRA `(.L_x_278) ;  /* 0x0000000000108947 */ /* 0x006fea0003800000 */
[----:B------:R-:W-:-:S07]  /*2720*/  MOV R16, 0x2740 ;  /* 0x0000274000107802 */ /* 0x000fce0000000f00 */
[----:B-----5:R-:W-:Y:S05]  /*2730*/  CALL.REL.NOINC `($__internal_6_$__cuda_sm20_sqrt_rn_f32_slowpath) ;  /* 0x0000015c00507944 */ /* 0x020fea0003c00000 */
[----:B------:R-:W-:Y:S01]  /*2740*/  MOV R28, R25 ;  /* 0x00000019001c7202 */ /* 0x000fe20000000f00 */
[----:B------:R-:W-:Y:S06]  /*2750*/  BRA `(.L_x_279) ;  /* 0x0000000000107947 */ /* 0x000fec0003800000 */
.L_x_278:
[----:B------:R-:W-:Y:S01]  /*2760*/  FMUL.FTZ R28, R15, R16 ;  /* 0x000000100f1c7220 */ /* 0x000fe20000410000 */
[----:B------:R-:W-:-:S03]  /*2770*/  FMUL.FTZ R16, R16, 0.5 ;  /* 0x3f00000010107820 */ /* 0x000fc60000410000 */
[----:B------:R-:W-:-:S04]  /*2780*/  FFMA R15, -R28, R28, R15 ;  /* 0x0000001c1c0f7223 */ /* 0x000fc8000000010f */
[----:B------:R-:W-:-:S07]  /*2790*/  FFMA R28, R15, R16, R28 ;  /* 0x000000100f1c7223 */ /* 0x000fce000000001c */
.L_x_279:
[----:B------:R-:W-:Y:S05]  /*27a0*/  BSYNC.RECONVERGENT B0 ;  /* 0x0000000000007941 */ /* 0x000fea0003800200 */
.L_x_277:
        /* <DEDUP_REMOVED lines=12> */
[----:B-----5:R-:W-:Y:S05]  /*2870*/  CALL.REL.NOINC `($__internal_7_$__cuda_sm3x_div_rn_noftz_f32_slowpath) ;  /* 0x0000015c00547944 */ /* 0x020fea0003c00000 */
[----:B------:R-:W-:-:S07]  /*2880*/  MOV R17, R15 ;  /* 0x0000000f00117202 */ /* 0x000fce0000000f00 */
.L_x_281:
[----:B------:R-:W-:Y:S05]  /*2890*/  BSYNC.RECONVERGENT B4 ;  /* 0x0000000000047941 */ /* 0x000fea0003800200 */
.L_x_280:
        /* <DEDUP_REMOVED lines=14> */
.L_x_283:
[----:B------:R-:W-:Y:S05]  /*2980*/  BSYNC.RECONVERGENT B4 ;  /* 0x0000000000047941 */ /* 0x000fea0003800200 */
.L_x_282:
        /* <DEDUP_REMOVED lines=13> */
.L_x_285:
[----:B------:R-:W-:Y:S05]  /*2a60*/  BSYNC.RECONVERGENT B4 ;  /* 0x0000000000047941 */ /* 0x000fea0003800200 */
.L_x_284:
        /* <DEDUP_REMOVED lines=21> */
[-C--:B------:R-:W-:Y:S01]  /*2bc0*/  FMUL R30, R17, R17.reuse ;  /* 0x00000011111e7220 */ /* 0x080fe20000400000 */
        /* <DEDUP_REMOVED lines=10> */
[----:B------:R-:W-:Y:S01]  /*2c70*/  FMUL R26, R15, R17 ;  /* 0x000000110f1a7220 */ /* 0x000fe20000400000 */
[-C--:B------:R-:W-:Y:S01]  /*2c80*/  FFMA R14, R76, R13.reuse, R119 ;  /* 0x0000000d4c0e7223 */ /* 0x080fe20000000077 */
[-C--:B------:R-:W-:Y:S01]  /*2c90*/  FFMA R19, R75, R13.reuse, R120 ;  /* 0x0000000d4b137223 */ /* 0x080fe20000000078 */
[----:B------:R-:W-:Y:S01]  /*2ca0*/  FMUL R25, R16, 0.3153915703296661377 ;  /* 0x3ea17b0110197820 */ /* 0x000fe20000400000 */
[----:B------:R-:W-:Y:S01]  /*2cb0*/  FFMA R16, R74, R13, R121 ;  /* 0x0000000d4a107223 */ /* 0x000fe20000000079 */
[----:B------:R-:W-:Y:S01]  /*2cc0*/  UISETP.GE.U32.AND UP0, UPT, UR4, 0x3, UPT ;  /* 0x000000030400788c */ /* 0x000fe2000bf06070 */
[----:B------:R-:W-:Y:S01]  /*2cd0*/  FMUL R26, R26, -1.0925484895706176758 ;  /* 0xbf8bd8a11a1a7820 */ /* 0x000fe20000400000 */
[-C--:B------:R-:W-:Y:S01]  /*2ce0*/  FFMA R13, R79, R25.reuse, R14 ;  /* 0x000000194f0d7223 */ /* 0x080fe2000000000e */
[----:B------:R-:W-:Y:S01]  /*2cf0*/  FADD R32, R30, -R27 ;  /* 0x8000001b1e207221 */ /* 0x000fe20000000000 */
[-C--:B------:R-:W-:Y:S01]  /*2d00*/  FFMA R14, R78, R25.reuse, R19 ;  /* 0x000000194e0e7223 */ /* 0x080fe20000000013 */
[----:B------:R-:W-:Y:S01]  /*2d10*/  FFMA R25, R77, R25, R16 ;  /* 0x000000194d197223 */ /* 0x000fe20000000010 */
[-C--:B------:R-:W-:Y:S01]  /*2d20*/  FFMA R16, R82, R26.reuse, R13 ;  /* 0x0000001a52107223 */ /* 0x080fe2000000000d */
[----:B------:R-:W-:Y:S01]  /*2d30*/  FMUL R121, R32, 0.54627424478530883789 ;  /* 0x3f0bd8a120797820 */ /* 0x000fe20000400000 */
[-C--:B------:R-:W-:Y:S01]  /*2d40*/  FFMA R13, R81, R26.reuse, R14 ;  /* 0x0000001a510d7223 */ /* 0x080fe2000000000e */
[----:B------:R-:W-:-:S02]  /*2d50*/  FFMA R26, R80, R26, R25 ;  /* 0x0000001a501a7223 */ /* 0x000fc40000000019 */
[-C--:B------:R-:W-:Y:S01]  /*2d60*/  FFMA R119, R85, R121.reuse, R16 ;  /* 0x0000007955777223 */ /* 0x080fe20000000010 */
[-C--:B------:R-:W-:Y:S01]  /*2d70*/  FFMA R120, R84, R121.reuse, R13 ;  /* 0x0000007954787223 */ /* 0x080fe2000000000d */
[----:B------:R-:W-:Y:S01]  /*2d80*/  FFMA R121, R83, R121, R26 ;  /* 0x0000007953797223 */ /* 0x000fe2000000001a */
[----:B------:R-:W-:Y:S06]  /*2d90*/  BRA.U !UP0, `(.L_x_286) ;  /* 0x0000000108a47547 */ /* 0x000fec000b800000 */
[----:B------:R-:W-:Y:S01]  /*2da0*/  FMUL R14, R46, -0.59004360437393188477 ;  /* 0xbf170d192e0e7820 */ /* 0x000fe20000400000 */
[----:B------:R-:W-:Y:S01]  /*2db0*/  FFMA R19, R30, 3, -R27 ;  /* 0x404000001e137823 */ /* 0x000fe2000000081b */
[--C-:B------:R-:W-:Y:S01]  /*2dc0*/  FFMA R13, R29, 4, -R30.reuse ;  /* 0x408000001d0d7823 */ /* 0x100fe2000000081e */
[----:B------:R-:W-:Y:S01]  /*2dd0*/  FMUL R25, R15, 1.4453057050704956055 ;  /* 0x3fb8ffc70f197820 */ /* 0x000fe20000400000 */
[----:B------:R-:W-:Y:S01]  /*2de0*/  FMUL R16, R28, 2.8906114101409912109 ;  /* 0x4038ffc71c107820 */ /* 0x000fe20000400000 */
[----:B------:R-:W-:Y:S01]  /*2df0*/  FMUL R14, R14, R19 ;  /* 0x000000130e0e7220 */ /* 0x000fe20000400000 */
[----:B------:R-:W-:Y:S01]  /*2e00*/  FFMA R19, R30, -3, R31 ;  /* 0xc04000001e137823 */ /* 0x000fe2000000001f */
[C---:B------:R-:W-:Y:S01]  /*2e10*/  FFMA R30, R27.reuse, -3, R30 ;  /* 0xc04000001b1e7823 */ /* 0x040fe2000000001e */
[C---:B------:R-:W-:Y:S01]  /*2e20*/  FADD R13, -R27.reuse, R13 ;  /* 0x0000000d1b0d7221 */ /* 0x040fe20000000100 */
[----:B------:R-:W-:Y:S01]  /*2e30*/  FMUL R46, R46, -0.45704579353332519531 ;  /* 0xbeea01e82e2e7820 */ /* 0x000fe20000400000 */
[----:B------:R-:W-:Y:S01]  /*2e40*/  FFMA R26, R27, -3, R19 ;  /* 0xc04000001b1a7823 */ /* 0x000fe20000000013 */
[----:B------:R-:W-:Y:S01]  /*2e50*/  FMUL R27, R32, R25 ;  /* 0x00000019201b7220 */ /* 0x000fe20000400000 */
[----:B------:R-:W-:Y:S01]  /*2e60*/  FMUL R19, R16, R15 ;  /* 0x0000000f10137220 */ /* 0x000fe20000400000 */
[----:B------:R-:W-:Y:S01]  /*2e70*/  FMUL R25, R15, 0.37317633628845214844 ;  /* 0x3ebf10f80f197820 */ /* 0x000fe20000400000 */
[-C--:B------:R-:W-:Y:S01]  /*2e80*/  FFMA R16, R88, R14.reuse, R119 ;  /* 0x0000000e58107223 */ /* 0x080fe20000000077 */
[-C--:B------:R-:W-:Y:S01]  /*2e90*/  FFMA R15, R87, R14.reuse, R120 ;  /* 0x0000000e570f7223 */ /* 0x080fe20000000078 */
[----:B------:R-:W-:Y:S01]  /*2ea0*/  FFMA R14, R86, R14, R121 ;  /* 0x0000000e560e7223 */ /* 0x000fe20000000079 */
[----:B------:R-:W-:Y:S01]  /*2eb0*/  FMUL R26, R25, R26 ;  /* 0x0000001a191a7220 */ /* 0x000fe20000400000 */
[----:B------:R-:W-:Y:S01]  /*2ec0*/  FMUL R46, R13, R46 ;  /* 0x0000002e0d2e7220 */ /* 0x000fe20000400000 */
[-C--:B------:R-:W-:Y:S01]  /*2ed0*/  FFMA R25, R91, R19.reuse, R16 ;  /* 0x000000135b197223 */ /* 0x080fe20000000010 */
[-C--:B------:R-:W-:Y:S01]  /*2ee0*/  FFMA R16, R90, R19.reuse, R15 ;  /* 0x000000135a107223 */ /* 0x080fe2000000000f */
[----:B------:R-:W-:Y:S01]  /*2ef0*/  FFMA R19, R89, R19, R14 ;  /* 0x0000001359137223 */ /* 0x000fe2000000000e */
        /* <DEDUP_REMOVED lines=19> */
.L_x_286:
[----:B------:R-:W0:Y:S01]  /*3030*/  LDC R122, c[0x0][0x824] ;  /* 0x00020900ff7a7b82 */ /* 0x000e220000000800 */
[C---:B-----5:R-:W-:Y:S01]  /*3040*/  FMUL R16, R115.reuse, R115 ;  /* 0x0000007373107220 */ /* 0x060fe20000400000 */
[CC--:B------:R-:W-:Y:S01]  /*3050*/  FMUL R15, R115.reuse, R112.reuse ;  /* 0x00000070730f7220 */ /* 0x0c0fe20000400000 */
[-C--:B------:R-:W-:Y:S01]  /*3060*/  FMUL R17, R115, R113.reuse ;  /* 0x0000007173117220 */ /* 0x080fe20000400000 */
[CC--:B------:R-:W-:Y:S01]  /*3070*/  FMUL R26, R113.reuse, R112.reuse ;  /* 0x00000070711a7220 */ /* 0x0c0fe20000400000 */
[-C--:B------:R-:W-:Y:S01]  /*3080*/  FFMA R19, R113, R113.reuse, R16 ;  /* 0x0000007171137223 */ /* 0x080fe20000000010 */
[CC--:B------:R-:W-:Y:S01]  /*3090*/  FFMA R13, R114.reuse, R113.reuse, R15 ;  /* 0x00000071720d7223 */ /* 0x0c0fe2000000000f */
[C---:B------:R-:W-:Y:S01]  /*30a0*/  FFMA R27, R114.reuse, -R112, R17 ;  /* 0x80000070721b7223 */ /* 0x040fe20000000011 */
[-C--:B------:R-:W-:Y:S01]  /*30b0*/  FMUL R14, R114, R114.reuse ;  /* 0x00000072720e7220 */ /* 0x080fe20000400000 */
[----:B------:R-:W-:Y:S01]  /*30c0*/  FADD R25, R19, R19 ;  /* 0x0000001313197221 */ /* 0x000fe20000000000 */
[----:B------:R-:W-:Y:S01]  /*30d0*/  FADD R19, R13, R13 ;  /* 0x0000000d0d137221 */ /* 0x000fe20000000000 */
[----:B------:R-:W-:Y:S01]  /*30e0*/  FADD R13, R27, R27 ;  /* 0x0000001b1b0d7221 */ /* 0x000fe20000000000 */
[-C--:B------:R-:W-:Y:S01]  /*30f0*/  FFMA R28, R115, R114.reuse, R26 ;  /* 0x00000072731c7223 */ /* 0x080fe2000000001a */
[----:B------:R-:W-:Y:S01]  /*3100*/  FADD R16, R14, R16 ;  /* 0x000000100e107221 */ /* 0x000fe20000000000 */
[----:B------:R-:W-:Y:S01]  /*3110*/  FFMA R14, R113, R113, R14 ;  /* 0x00000071710e7223 */ /* 0x000fe2000000000e */
[-C--:B------:R-:W-:Y:S01]  /*3120*/  FFMA R30, R12, R13.reuse, RZ ;  /* 0x0000000d0c1e7223 */ /* 0x080fe200000000ff */
[----:B------:R-:W-:Y:S01]  /*3130*/  FADD R27, R28, R28 ;  /* 0x0000001c1c1b7221 */ /* 0x000fe20000000000 */
[----:B------:R-:W-:Y:S01]  /*3140*/  FFMA R13, RZ, R13, RZ ;  /* 0x0000000dff0d7223 */ /* 0x000fe200000000ff */
[----:B------:R-:W-:Y:S01]  /*3150*/  FADD R16, R16, R16 ;  /* 0x0000001010107221 */ /* 0x000fe20000000000 */
[----:B------:R-:W-:Y:S01]  /*3160*/  FFMA R28, R12, R19, RZ ;  /* 0x000000130c1c7223 */ /* 0x000fe200000000ff */
[-C--:B------:R-:W-:Y:S01]  /*3170*/  FFMA R33, RZ, R27.reuse, R30 ;  /* 0x0000001bff217223 */ /* 0x080fe2000000001e */
[-CC-:B------:R-:W-:Y:S01]  /*3180*/  FFMA R45, R116, R27.reuse, R13.reuse ;  /* 0x0000001b742d7223 */ /* 0x180fe2000000000d */
[----:B------:R-:W-:Y:S01]  /*3190*/  FFMA R46, RZ, R27, R13 ;  /* 0x0000001bff2e7223 */ /* 0x000fe2000000000d */
[----:B------:R-:W-:Y:S01]  /*31a0*/  FFMA R15, R114, R113, -R15 ;  /* 0x00000071720f7223 */ /* 0x000fe2000000080f */
[----:B0-----:R-:W-:Y:S01]  /*31b0*/  FMUL R122, R122, 0.5 ;  /* 0x3f0000007a7a7820 */ /* 0x001fe20000400000 */
[----:B------:R-:W-:Y:S01]  /*31c0*/  FADD R13, -R16, 1 ;  /* 0x3f800000100d7421 */ /* 0x000fe20000000100 */
[----:B------:R-:W-:Y:S01]  /*31d0*/  FADD R25, -R25, 1 ;  /* 0x3f80000019197421 */ /* 0x000fe20000000100 */
[----:B------:R-:W-:Y:S01]  /*31e0*/  FFMA R19, RZ, R19, RZ ;  /* 0x00000013ff137223 */ /* 0x000fe200000000ff */
[----:B------:R-:W-:Y:S01]  /*31f0*/  FMUL R27, R122, 0.63661974668502807617 ;  /* 0x3f22f9837a1b7820 */ /* 0x000fe20000400000 */
[----:B------:R-:W-:Y:S01]  /*3200*/  FFMA R26, R115, R114, -R26 ;  /* 0x00000072731a7223 */ /* 0x000fe2000000081a */
[----:B------:R-:W-:Y:S01]  /*3210*/  FADD R14, R14, R14 ;  /* 0x0000000e0e0e7221 */ /* 0x000fe20000000000 */
[----:B------:R-:W-:Y:S01]  /*3220*/  FADD R15, R15, R15 ;  /* 0x0000000f0f0f7221 */ /* 0x000fe20000000000 */
[----:B------:R-:W0:Y:S01]  /*3230*/  F2I.NTZ R123, R27 ;  /* 0x0000001b007b7305 */ /* 0x000e220000203100 */
[----:B------:R-:W-:Y:S01]  /*3240*/  FFMA R16, R12, R13, RZ ;  /* 0x0000000d0c107223 */ /* 0x000fe200000000ff */
[-CC-:B------:R-:W-:Y:S01]  /*3250*/  FFMA R31, R116, R25.reuse, R19.reuse ;  /* 0x00000019741f7223 */ /* 0x180fe20000000013 */
[----:B------:R-:W-:Y:S01]  /*3260*/  FFMA R32, RZ, R25, R19 ;  /* 0x00000019ff207223 */ /* 0x000fe20000000013 */
[----:B------:R-:W-:Y:S01]  /*3270*/  FFMA R17, R114, R112, R17 ;  /* 0x0000007072117223 */ /* 0x000fe20000000011 */
[----:B------:R-:W-:Y:S01]  /*3280*/  FFMA R19, RZ, R13, RZ ;  /* 0x0000000dff137223 */ /* 0x000fe200000000ff */
[----:B------:R-:W-:Y:S01]  /*3290*/  FFMA R29, RZ, R25, R28 ;  /* 0x00000019ff1d7223 */ /* 0x000fe2000000001c */
[----:B------:R-:W-:Y:S01]  /*32a0*/  FADD R26, R26, R26 ;  /* 0x0000001a1a1a7221 */ /* 0x000fe20000000000 */
[-C--:B------:R-:W-:Y:S01]  /*32b0*/  FFMA R13, RZ, R15.reuse, R16 ;  /* 0x0000000fff0d7223 */ /* 0x080fe20000000010 */
[----:B------:R-:W-:Y:S01]  /*32c0*/  FADD R28, -R14, 1 ;  /* 0x3f8000000e1c7421 */ /* 0x000fe20000000100 */
[----:B------:R-:W-:Y:S01]  /*32d0*/  FADD R16, R17, R17 ;  /* 0x0000001111107221 */ /* 0x000fe20000000000 */
[-CC-:B------:R-:W-:Y:S01]  /*32e0*/  FFMA R25, R116, R15.reuse, R19.reuse ;  /* 0x0000000f74197223 */ /* 0x180fe20000000013 */
[----:B------:R-:W-:Y:S01]  /*32f0*/  FFMA R19, RZ, R15, R19 ;  /* 0x0000000fff137223 */ /* 0x000fe20000000013 */
[----:B------:R-:W-:Y:S01]  /*3300*/  FFMA R14, RZ, R26, R29 ;  /* 0x0000001aff0e7223 */ /* 0x000fe2000000001d */
[----:B------:R-:W-:Y:S01]  /*3310*/  FFMA R15, RZ, R28, R33 ;  /* 0x0000001cff0f7223 */ /* 0x000fe20000000021 */
[----:B------:R-:W-:Y:S01]  /*3320*/  FFMA R13, RZ, R16, R13 ;  /* 0x00000010ff0d7223 */ /* 0x000fe2000000000d */
[-C--:B------:R-:W-:Y:S01]  /*3330*/  FFMA R45, RZ, R28.reuse, R45 ;  /* 0x0000001cff2d7223 */ /* 0x080fe2000000002d */
[C---:B------:R-:W-:Y:S01]  /*3340*/  FFMA R28, R117.reuse, R28, R46 ;  /* 0x0000001c751c7223 */ /* 0x040fe2000000002e */
[----:B------:R-:W-:Y:S01]  /*3350*/  FFMA R30, RZ, R26, R31 ;  /* 0x0000001aff1e7223 */ /* 0x000fe2000000001f */
[-C--:B------:R-:W-:Y:S01]  /*3360*/  FFMA R25, RZ, R16.reuse, R25 ;  /* 0x00000010ff197223 */ /* 0x080fe20000000019 */
[----:B------:R-:W-:Y:S01]  /*3370*/  FFMA R19, R117, R16, R19 ;  /* 0x0000001075137223 */ /* 0x000fe20000000013 */
[CC--:B------:R-:W-:Y:S01]  /*3380*/  FFMA R17, R14.reuse, R14.reuse, RZ ;  /* 0x0000000e0e117223 */ /* 0x0c0fe200000000ff */
[----:B------:R-:W-:Y:S01]  /*3390*/  FFMA R46, R14, R15, RZ ;  /* 0x0000000f0e2e7223 */ /* 0x000fe200000000ff */
[----:B------:R-:W-:Y:S01]  /*33a0*/  FSETP.GE.AND P0, PT, |R122|, 105615, PT ;  /* 0x47ce47807a00780b */ /* 0x000fe20003f06200 */
[----:B------:R-:W-:Y:S01]  /*33b0*/  FFMA R16, R13, R14, RZ ;  /* 0x0000000e0d107223 */ /* 0x000fe200000000ff */
[----:B------:R-:W-:Y:S01]  /*33c0*/  FFMA R32, R117, R26, R32 ;  /* 0x0000001a75207223 */ /* 0x000fe20000000020 */
[----:B0-----:R-:W-:Y:S01]  /*33d0*/  I2FP.F32.S32 R27, R123 ;  /* 0x0000007b001b7245 */ /* 0x001fe20000201400 */
[C---:B------:R-:W-:Y:S01]  /*33e0*/  FFMA R14, R13.reuse, R13, RZ ;  /* 0x0000000d0d0e7223 */ /* 0x040fe200000000ff */
[-C--:B------:R-:W-:Y:S01]  /*33f0*/  FFMA R26, R13, R15.reuse, RZ ;  /* 0x0000000f0d1a7223 */ /* 0x080fe200000000ff */
[----:B------:R-:W-:Y:S01]  /*3400*/  FFMA R100, R15, R15, RZ ;  /* 0x0000000f0f647223 */ /* 0x000fe200000000ff */
[CC--:B------:R-:W-:Y:S01]  /*3410*/  FFMA R17, R30.reuse, R30.reuse, R17 ;  /* 0x0000001e1e117223 */ /* 0x0c0fe20000000011 */
[----:B------:R-:W-:Y:S01]  /*3420*/  FFMA R13, R30, R45, R46 ;  /* 0x0000002d1e0d7223 */ /* 0x000fe2000000002e */
[C---:B------:R-:W-:Y:S01]  /*3430*/  FFMA R30, R25.reuse, R30, R16 ;  /* 0x0000001e191e7223 */ /* 0x040fe20000000010 */
[----:B------:R-:W-:Y:S01]  /*3440*/  FFMA R16, R25, R25, R14 ;  /* 0x0000001919107223 */ /* 0x000fe2000000000e */
[----:B------:R-:W-:Y:S01]  /*3450*/  FFMA R14, R27, -1.5707962512969970703, R122 ;  /* 0xbfc90fda1b0e7823 */ /* 0x000fe2000000007a */
[-C--:B------:R-:W-:Y:S01]  /*3460*/  FFMA R69, R45, R45.reuse, R100 ;  /* 0x0000002d2d457223 */ /* 0x080fe20000000064 */
[----:B------:R-:W-:Y:S01]  /*3470*/  FFMA R26, R25, R45, R26 ;  /* 0x0000002d191a7223 */ /* 0x000fe2000000001a */
[C---:B------:R-:W-:Y:S01]  /*3480*/  FFMA R45, R32.reuse, R28, R13 ;  /* 0x0000001c202d7223 */ /* 0x040fe2000000000d */
[-C--:B------:R-:W-:Y:S01]  /*3490*/  FFMA R13, R19, R32.reuse, R30 ;  /* 0x00000020130d7223 */ /* 0x080fe2000000001e */
[----:B------:R-:W-:Y:S01]  /*34a0*/  FFMA R30, R27, -7.5497894158615963534e-08, R14 ;  /* 0xb3a221681b1e7823 */ /* 0x000fe2000000000e */
[----:B------:R-:W-:Y:S01]  /*34b0*/  FFMA R46, R32, R32, R17 ;  /* 0x00000020202e7223 */ /* 0x000fe20000000011 */
        /* <DEDUP_REMOVED lines=19> */
.L_x_288:
        /* <DEDUP_REMOVED lines=64> */
.L_x_289:
        /* <DEDUP_REMOVED lines=18> */
.L_x_287:
[----:B------:R-:W0:Y:S01]  /*3b10*/  LDC R25, c[0x0][0x820] ;  /* 0x00020800ff197b82 */ /* 0x000e220000000800 */
[----:B------:R-:W-:Y:S02]  /*3b20*/  MOV R122, R30 ;  /* 0x0000001e007a7202 */ /* 0x000fe40000000f00 */
        /* <DEDUP_REMOVED lines=8> */
[----:B------:R-:W-:Y:S01]  /*3bb0*/  FFMA R16, R15, R16, 0.13337790966033935547 ;  /* 0x3e0894380f107423 */ /* 0x000fe20000000010 */
[----:B0-----:R-:W-:-:S03]  /*3bc0*/  FMUL R25, R25, 0.5 ;  /* 0x3f00000019197820 */ /* 0x001fc60000400000 */
[C---:B------:R-:W-:Y:S01]  /*3bd0*/  FFMA R19, R15.reuse, R16, 0.33333230018615722656 ;  /* 0x3eaaaa880f137423 */ /* 0x040fe20000000010 */
[----:B------:R-:W-:Y:S01]  /*3be0*/  FMUL R15, R15, R122 ;  /* 0x0000007a0f0f7220 */ /* 0x000fe20000400000 */
[----:B------:R-:W-:-:S03]  /*3bf0*/  FMUL R26, R25, 0.63661974668502807617 ;  /* 0x3f22f983191a7820 */ /* 0x000fc60000400000 */
[----:B------:R-:W-:Y:S01]  /*3c00*/  @P0 FFMA R122, R19, R15, R122 ;  /* 0x0000000f137a0223 */ /* 0x000fe2000000007a */
[----:B------:R-:W0:Y:S01]  /*3c10*/  F2I.NTZ R29, R26 ;  /* 0x0000001a001d7305 */ /* 0x000e220000203100 */
[----:B------:R-:W-:-:S07]  /*3c20*/  FSETP.GE.AND P0, PT, |R25|, 105615, PT ;  /* 0x47ce47801900780b */ /* 0x000fce0003f06200 */
        /* <DEDUP_REMOVED lines=17> */
.L_x_291:
        /* <DEDUP_REMOVED lines=64> */
.L_x_292:
        /* <DEDUP_REMOVED lines=18> */
.L_x_290:
[----:B------:R-:W-:Y:S01]  /*4260*/  MOV R125, R15 ;  /* 0x0000000f007d7202 */ /* 0x000fe20000000f00 */
[----:B------:R-:W0:Y:S01]  /*4270*/  LDCU UR4, c[0x0][0x82c] ;  /* 0x00010580ff0477ac */ /* 0x000e220008000800 */
[----:B------:R-:W-:Y:S01]  /*4280*/  FADD R26, R122, R122 ;  /* 0x0000007a7a1a7221 */ /* 0x000fe20000000000 */
[----:B------:R-:W-:Y:S02]  /*4290*/  LOP3.LUT R29, R29, 0x1, RZ, 0xc0, !PT ;  /* 0x000000011d1d7812 */ /* 0x000fe400078ec0ff */
[C---:B------:R-:W-:Y:S01]  /*42a0*/  FMUL R15, R125.reuse, R125 ;  /* 0x0000007d7d0f7220 */ /* 0x040fe20000400000 */
[----:B------:R-:W-:Y:S01]  /*42b0*/  FSETP.NEU.AND P0, PT, |R125|, 0.00049096695147454738617, PT ;  /* 0x3a00b43c7d00780b */ /* 0x000fe20003f0d200 */
[----:B------:R-:W1:Y:S01]  /*42c0*/  MUFU.RCP R19, R26 ;  /* 0x0000001a00137308 */ /* 0x000e620000001000 */
[----:B------:R-:W-:Y:S01]  /*42d0*/  ISETP.NE.U32.AND P1, PT, R29, 0x1, PT ;  /* 0x000000011d00780c */ /* 0x000fe20003f25070 */
[----:B------:R-:W-:-:S04]  /*42e0*/  FFMA R16, R15, R32, 0.003265380859375 ;  /* 0x3b5600000f107423 */ /* 0x000fc80000000020 */
[----:B------:R-:W-:-:S04]  /*42f0*/  FFMA R16, R15, R16, 0.0242919921875 ;  /* 0x3cc700000f107423 */ /* 0x000fc80000000010 */
[----:B------:R-:W-:-:S04]  /*4300*/  FFMA R16, R15, R16, 0.053466796875 ;  /* 0x3d5b00000f107423 */ /* 0x000fc80000000010 */
[----:B------:R-:W-:-:S04]  /*4310*/  FFMA R16, R15, R16, 0.13337790966033935547 ;  /* 0x3e0894380f107423 */ /* 0x000fc80000000010 */
[C---:B------:R-:W-:Y:S01]  /*4320*/  FFMA R16, R15.reuse, R16, 0.33333230018615722656 ;  /* 0x3eaaaa880f107423 */ /* 0x040fe20000000010 */
[----:B------:R-:W-:-:S04]  /*4330*/  FMUL R15, R15, R125 ;  /* 0x0000007d0f0f7220 */ /* 0x000fc80000400000 */
[----:B------:R-:W-:Y:S01]  /*4340*/  @P0 FFMA R125, R16, R15, R125 ;  /* 0x0000000f107d0223 */ /* 0x000fe2000000007d */
[----:B0-----:R-:W-:Y:S01]  /*4350*/  I2FP.F32.S32 R15, UR4 ;  /* 0x00000004000f7c45 */ /* 0x001fe20008201400 */
[----:B-1----:R-:W-:-:S03]  /*4360*/  FFMA R16, -R26, R19, 1 ;  /* 0x3f8000001a107423 */ /* 0x002fc60000000113 */
[----:B------:R-:W0:Y:S01]  /*4370*/  FCHK P0, R15, R26 ;  /* 0x0000001a0f007302 */ /* 0x000e220000000000 */
[----:B------:R-:W-:-:S04]  /*4380*/  FFMA R16, R19, R16, R19 ;  /* 0x0000001013107223 */ /* 0x000fc80000000013 */
[----:B------:R-:W-:-:S03]  /*4390*/  FFMA R19, R15, R16, RZ ;  /* 0x000000100f137223 */ /* 0x000fc600000000ff */
[----:B------:R-:W1:Y:S01]  /*43a0*/  @!P1 MUFU.RCP R125, -R125 ;  /* 0x8000007d007d9308 */ /* 0x000e620000001000 */
[----:B------:R-:W-:-:S04]  /*43b0*/  FFMA R25, -R26, R19, R15 ;  /* 0x000000131a197223 */ /* 0x000fc8000000010f */
[----:B------:R-:W-:Y:S01]  /*43c0*/  FFMA R124, R16, R25, R19 ;  /* 0x00000019107c7223 */ /* 0x000fe20000000013 */
[----:B0-----:R-:W-:Y:S06]  /*43d0*/  @!P0 BRA `(.L_x_293) ;  /* 0x0000000000108947 */ /* 0x001fec0003800000 */
[----:B------:R-:W-:Y:S02]  /*43e0*/  MOV R16, R26 ;  /* 0x0000001a00107202 */ /* 0x000fe40000000f00 */
[----:B------:R-:W-:-:S07]  /*43f0*/  MOV R26, 0x4410 ;  /* 0x00004410001a7802 */ /* 0x000fce0000000f00 */
[----:B-1----:R-:W-:Y:S05]  /*4400*/  CALL.REL.NOINC `($__internal_7_$__cuda_sm3x_div_rn_noftz_f32_slowpath) ;  /* 0x0000014000707944 */ /* 0x002fea0003c00000 */
[----:B------:R-:W-:-:S07]  /*4410*/  MOV R124, R15 ;  /* 0x0000000f007c7202 */ /* 0x000fce0000000f00 */
.L_x_293:
        /* <DEDUP_REMOVED lines=12> */
[----:B------:R-:W-:-:S07]  /*44e0*/  MOV R26, 0x4500 ;  /* 0x00004500001a7802 */ /* 0x000fce0000000f00 */
[----:B------:R-:W-:Y:S05]  /*44f0*/  CALL.REL.NOINC `($__internal_7_$__cuda_sm3x_div_rn_noftz_f32_slowpath) ;  /* 0x0000014000347944 */ /* 0x000fea0003c00000 */
[----:B------:R-:W-:-:S07]  /*4500*/  MOV R126, R15 ;  /* 0x0000000f007e7202 */ /* 0x000fce0000000f00 */
.L_x_294:
[C---:B------:R-:W-:Y:S01]  /*4510*/  FFMA R15, R6.reuse, R4, RZ ;  /* 0x00000004060f7223 */ /* 0x040fe200000000ff */
[----:B------:R-:W-:Y:S01]  /*4520*/  FFMA R19, R6, R9, RZ ;  /* 0x0000000906137223 */ /* 0x000fe200000000ff */
[----:B------:R-:W-:Y:S02]  /*4530*/  BSSY.RECONVERGENT B4, `(.L_x_295) ;  /* 0x0000018000047945 */ /* 0x000fe40003800200 */
[C---:B------:R-:W-:Y:S01]  /*4540*/  FFMA R15, R62.reuse, R50, R15 ;  /* 0x000000323e0f7223 */ /* 0x040fe2000000000f */
[----:B------:R-:W-:-:S03]  /*4550*/  FFMA R19, R62, R63, R19 ;  /* 0x0000003f3e137223 */ /* 0x000fc60000000013 */
[----:B------:R-:W-:Y:S01]  /*4560*/  FFMA R16, R64, R52, R15 ;  /* 0x0000003440107223 */ /* 0x000fe2000000000f */
[----:B------:R-:W-:-:S03]  /*4570*/  FFMA R15, R6, R5, RZ ;  /* 0x00000005060f7223 */ /* 0x000fc600000000ff */
[----:B------:R-:W-:Y:S01]  /*4580*/  FADD R16, R53, R16 ;  /* 0x0000001035107221 */ /* 0x000fe20000000000 */
[----:B------:R-:W-:-:S03]  /*4590*/  FFMA R15, R62, R0, R15 ;  /* 0x000000003e0f7223 */ /* 0x000fc6000000000f */
[----:B------:R-:W-:Y:S01]  /*45a0*/  FADD R132, R16, 1.0000000116860974231e-07 ;  /* 0x33d6bf9510847421 */ /* 0x000fe20000000000 */
[----:B------:R-:W-:-:S03]  /*45b0*/  FFMA R16, R64, R2, R15 ;  /* 0x0000000240107223 */ /* 0x000fc6000000000f */
[----:B------:R-:W0:Y:S01]  /*45c0*/  MUFU.RCP R25, R132 ;  /* 0x0000008400197308 */ /* 0x000e220000001000 */
[----:B------:R-:W-:Y:S01]  /*45d0*/  FADD R15, R7, R16 ;  /* 0x00000010070f7221 */ /* 0x000fe20000000000 */
[----:B------:R-:W-:-:S04]  /*45e0*/  FFMA R16, R64, R47, R19 ;  /* 0x0000002f40107223 */ /* 0x000fc80000000013 */
[----:B------:R-:W-:Y:S02]  /*45f0*/  FADD R19, R65, R16 ;  /* 0x0000001041137221 */ /* 0x000fe40000000000 */
        /* <DEDUP_REMOVED lines=9> */
[----:B------:R-:W-:Y:S05]  /*4690*/  CALL.REL.NOINC `($__internal_7_$__cuda_sm3x_div_rn_noftz_f32_slowpath) ;  /* 0x0000013c00cc7944 */ /* 0x000fea0003c00000 */
[----:B------:R-:W-:-:S07]  /*46a0*/  MOV R128, R15 ;  /* 0x0000000f00807202 */ /* 0x000fce0000000f00 */
.L_x_296:
[----:B------:R-:W-:Y:S05]  /*46b0*/  BSYNC.RECONVERGENT B4 ;  /* 0x0000000000047941 */ /* 0x000fea0003800200 */
.L_x_295:
        /* <DEDUP_REMOVED lines=12> */
[----:B------:R-:W-:Y:S05]  /*4780*/  CALL.REL.NOINC `($__internal_7_$__cuda_sm3x_div_rn_noftz_f32_slowpath) ;  /* 0x0000013c00907944 */ /* 0x000fea0003c00000 */
[----:B------:R-:W-:-:S07]  /*4790*/  MOV R130, R15 ;  /* 0x0000000f00827202 */ /* 0x000fce0000000f00 */
.L_x_298:
[----:B------:R-:W-:Y:S05]  /*47a0*/  BSYNC.RECONVERGENT B4 ;  /* 0x0000000000047941 */ /* 0x000fea0003800200 */
.L_x_297:
[----:B------:R-:W0:Y:S01]  /*47b0*/  MUFU.RCP R19, R132 ;  /* 0x0000008400137308 */ /* 0x000e220000001000 */
[----:B------:R-:W-:Y:S01]  /*47c0*/  FFMA R15, R6, R3, RZ ;  /* 0x00000003060f7223 */ /* 0x000fe200000000ff */
[----:B------:R-:W-:Y:S03]  /*47d0*/  BSSY.RECONVERGENT B4, `(.L_x_299) ;  /* 0x0000011000047945 */ /* 0x000fe60003800200 */
[----:B------:R-:W-:-:S04]  /*47e0*/  FFMA R15, R62, R49, R15 ;  /* 0x000000313e0f7223 */ /* 0x000fc8000000000f */
[----:B------:R-:W-:-:S04]  /*47f0*/  FFMA R15, R64, R51, R15 ;  /* 0x00000033400f7223 */ /* 0x000fc8000000000f */
[----:B------:R-:W-:-:S04]  /*4800*/  FADD R27, R48, R15 ;  /* 0x0000000f301b7221 */ /* 0x000fc80000000000 */
[----:B------:R-:W1:Y:S01]  /*4810*/  FCHK P0, R27, R132 ;  /* 0x000000841b007302 */ /* 0x000e620000000000 */
[----:B0-----:R-:W-:-:S04]  /*4820*/  FFMA R16, -R132, R19, 1 ;  /* 0x3f80000084107423 */ /* 0x001fc80000000113 */
[----:B------:R-:W-:Y:S01]  /*4830*/  FFMA R15, R19, R16, R19 ;  /* 0x00000010130f7223 */ /* 0x000fe20000000013 */
[----:B------:R-:W-:-:S03]  /*4840*/  MOV R19, R27 ;  /* 0x0000001b00137202 */ /* 0x000fc60000000f00 */
        /* <DEDUP_REMOVED lines=9> */
.L_x_300:
[----:B------:R-:W-:Y:S05]  /*48e0*/  BSYNC.RECONVERGENT B4 ;  /* 0x0000000000047941 */ /* 0x000fea0003800200 */
.L_x_299:
        /* <DEDUP_REMOVED lines=14> */
[----:B------:R-:W-:Y:S05]  /*49d0*/  CALL.REL.NOINC `($__internal_7_$__cuda_sm3x_div_rn_noftz_f32_slowpath) ;  /* 0x0000013800fc7944 */ /* 0x000fea0003c00000 */
[----:B------:R-:W-:-:S07]  /*49e0*/  MOV R122, R15 ;  /* 0x0000000f007a7202 */ /* 0x000fce0000000f00 */
.L_x_302:
[----:B------:R-:W-:Y:S05]  /*49f0*/  BSYNC.RECONVERGENT B4 ;  /* 0x0000000000047941 */ /* 0x000fea0003800200 */
.L_x_301:
        /* <DEDUP_REMOVED lines=14> */
.L_x_304:
[----:B------:R-:W-:Y:S05]  /*4ae0*/  BSYNC.RECONVERGENT B4 ;  /* 0x0000000000047941 */ /* 0x000fea0003800200 */
.L_x_303:
[----:B------:R-:W0:Y:S01]  /*4af0*/  MUFU.RCP R26, R123 ;  /* 0x0000007b001a7308 */ /* 0x000e220000001000 */
[----:B------:R-:W-:Y:S01]  /*4b00*/  FMNMX R122, -R125, R122, !PT ;  /* 0x0000007a7d7a7209 */ /* 0x000fe20007800100 */
[----:B------:R-:W-:Y:S01]  /*4b10*/  BSSY.RECONVERGENT B4, `(.L_x_305) ;  /* 0x0000011000047945 */ /* 0x000fe20003800200 */
[----:B------:R-:W-:Y:S01]  /*4b20*/  FMNMX R16, -R127, R16, !PT ;  /* 0x000000107f107209 */ /* 0x000fe20007800100 */
[-C--:B------:R-:W-:Y:S01]  /*4b30*/  FMUL R132, R123, R123.reuse ;  /* 0x0000007b7b847220 */ /* 0x080fe20000400000 */
        /* <DEDUP_REMOVED lines=14> */
.L_x_306:
[----:B------:R-:W-:Y:S05]  /*4c20*/  BSYNC.RECONVERGENT B4 ;  /* 0x0000000000047941 */ /* 0x000fea0003800200 */
.L_x_305:
        /* <DEDUP_REMOVED lines=15> */
.L_x_308:
[----:B------:R-:W-:Y:S05]  /*4d20*/  BSYNC.RECONVERGENT B4 ;  /* 0x0000000000047941 */ /* 0x000fea0003800200 */
.L_x_307:
        /* <DEDUP_REMOVED lines=14> */
.L_x_310:
[----:B------:R-:W-:Y:S05]  /*4e10*/  BSYNC.RECONVERGENT B4 ;  /* 0x0000000000047941 */ /* 0x000fea0003800200 */
.L_x_309:
        /* <DEDUP_REMOVED lines=15> */
.L_x_312:
[----:B------:R-:W-:Y:S05]  /*4f10*/  BSYNC.RECONVERGENT B4 ;  /* 0x0000000000047941 */ /* 0x000fea0003800200 */
.L_x_311:
[-C--:B------:R-:W-:Y:S01]  /*4f20*/  FFMA R16, R5, R125.reuse, RZ ;  /* 0x0000007d05107223 */ /* 0x080fe200000000ff */
[----:B------:R-:W-:Y:S01]  /*4f30*/  FFMA R30, R0, R125, RZ ;  /* 0x0000007d001e7223 */ /* 0x000fe200000000ff */
[----:B------:R-:W-:Y:S01]  /*4f40*/  FFMA R26, RZ, R5, RZ ;  /* 0x00000005ff1a7223 */ /* 0x000fe200000000ff */
[----:B------:R-:W-:Y:S01]  /*4f50*/  FFMA R126, RZ, R0, RZ ;  /* 0x00000000ff7e7223 */ /* 0x000fe200000000ff */
[----:B------:R-:W-:Y:S01]  /*4f60*/  FFMA R16, RZ, R9, R16 ;  /* 0x00000009ff107223 */ /* 0x000fe20000000010 */
[----:B------:R-:W-:Y:S01]  /*4f70*/  FFMA R32, RZ, R63, R30 ;  /* 0x0000003fff207223 */ /* 0x000fe2000000001e */
[-C--:B------:R-:W-:Y:S01]  /*4f80*/  FFMA R30, R9, R124.reuse, R26 ;  /* 0x0000007c091e7223 */ /* 0x080fe2000000001a */
[----:B------:R-:W-:Y:S01]  /*4f90*/  FFMA R126, R63, R124, R126 ;  /* 0x0000007c3f7e7223 */ /* 0x000fe2000000007e */
[-C--:B------:R-:W-:Y:S01]  /*4fa0*/  FFMA R26, R3, R122.reuse, R16 ;  /* 0x0000007a031a7223 */ /* 0x080fe20000000010 */
[----:B------:R-:W-:Y:S01]  /*4fb0*/  FFMA R32, R49, R122, R32 ;  /* 0x0000007a31207223 */ /* 0x000fe20000000020 */
[----:B------:R-:W-:Y:S01]  /*4fc0*/  FFMA R16, R3, R15, R30 ;  /* 0x0000000f03107223 */ /* 0x000fe2000000001e */
[----:B------:R-:W-:Y:S01]  /*4fd0*/  FFMA R128, R2, R125, RZ ;  /* 0x0000007d02807223 */ /* 0x000fe200000000ff */
[-C--:B------:R-:W-:Y:S01]  /*4fe0*/  FFMA R25, R17, R26.reuse, RZ ;  /* 0x0000001a11197223 */ /* 0x080fe200000000ff */
[-C--:B------:R-:W-:Y:S01]  /*4ff0*/  FFMA R27, R13, R26.reuse, RZ ;  /* 0x0000001a0d1b7223 */ /* 0x080fe200000000ff */
[----:B------:R-:W-:Y:S01]  /*5000*/  FFMA R26, R14, R26, RZ ;  /* 0x0000001a0e1a7223 */ /* 0x000fe200000000ff */
[----:B------:R-:W-:Y:S01]  /*5010*/  FFMA R126, R49, R15, R126 ;  /* 0x0000000f317e7223 */ /* 0x000fe2000000007e */
[-C--:B------:R-:W-:Y:S01]  /*5020*/  FFMA R25, R13, R32.reuse, R25 ;  /* 0x000000200d197223 */ /* 0x080fe20000000019 */
[-C--:B------:R-:W-:Y:S01]  /*5030*/  FFMA R27, R46, R32.reuse, R27 ;  /* 0x000000202e1b7223 */ /* 0x080fe2000000001b */
[----:B------:R-:W-:Y:S01]  /*5040*/  FFMA R32, R45, R32, R26 ;  /* 0x000000202d207223 */ /* 0x000fe2000000001a */
[----:B------:R-:W-:Y:S01]  /*5050*/  FFMA R30, R17, R16, RZ ;  /* 0x00000010111e7223 */ /* 0x000fe200000000ff */
[----:B------:R-:W-:Y:S01]  /*5060*/  FFMA R26, RZ, R2, RZ ;  /* 0x00000002ff1a7223 */ /* 0x000fe200000000ff */
[----:B------:R-:W-:Y:S01]  /*5070*/  FFMA R128, RZ, R47, R128 ;  /* 0x0000002fff807223 */ /* 0x000fe20000000080 */
[----:B------:R-:W-:Y:S01]  /*5080*/  MOV R135, R44 ;  /* 0x0000002c00877202 */ /* 0x000fe20000000f00 */
[----:B------:R-:W-:Y:S01]  /*5090*/  FFMA R17, R13, R126, R30 ;  /* 0x0000007e0d117223 */ /* 0x000fe2000000001e */
[----:B------:R-:W-:Y:S01]  /*50a0*/  FFMA R26, R47, R124, R26 ;  /* 0x0000007c2f1a7223 */ /* 0x000fe2000000001a */
[-C--:B------:R-:W-:Y:S01]  /*50b0*/  FFMA R13, R13, R16.reuse, RZ ;  /* 0x000000100d0d7223 */ /* 0x080fe200000000ff */
[----:B------:R-:W-:Y:S01]  /*50c0*/  FFMA R16, R14, R16, RZ ;  /* 0x000000100e107223 */ /* 0x000fe200000000ff */
[C---:B------:R-:W-:Y:S01]  /*50d0*/  FFMA R128, R51.reuse, R122, R128 ;  /* 0x0000007a33807223 */ /* 0x040fe20000000080 */
[----:B------:R-:W-:Y:S01]  /*50e0*/  FFMA R26, R51, R15, R26 ;  /* 0x0000000f331a7223 */ /* 0x000fe2000000001a */
[-C--:B------:R-:W-:Y:S01]  /*50f0*/  FFMA R13, R46, R126.reuse, R13 ;  /* 0x0000007e2e0d7223 */ /* 0x080fe2000000000d */
[C---:B------:R-:W-:Y:S01]  /*5100*/  FFMA R126, R45.reuse, R126, R16 ;  /* 0x0000007e2d7e7223 */ /* 0x040fe20000000010 */
[C---:B------:R-:W-:Y:S01]  /*5110*/  FFMA R16, R14.reuse, R128, R25 ;  /* 0x000000800e107223 */ /* 0x040fe20000000019 */
[----:B------:R-:W-:Y:S01]  /*5120*/  FFMA R14, R14, R26, R17 ;  /* 0x0000001a0e0e7223 */ /* 0x000fe20000000011 */
[-C--:B------:R-:W-:Y:S01]  /*5130*/  FFMA R30, R45, R128.reuse, R27 ;  /* 0x000000802d1e7223 */ /* 0x080fe2000000001b */
[----:B------:R-:W-:Y:S01]  /*5140*/  FFMA R128, R69, R128, R32 ;  /* 0x0000008045807223 */ /* 0x000fe20000000020 */
[-C--:B------:R-:W-:Y:S01]  /*5150*/  FFMA R32, R45, R26.reuse, R13 ;  /* 0x0000001a2d207223 */ /* 0x080fe2000000000d */
[----:B------:R-:W-:Y:S01]  /*5160*/  FFMA R126, R69, R26, R126 ;  /* 0x0000001a457e7223 */ /* 0x000fe2000000007e */
[C---:B------:R-:W-:Y:S01]  /*5170*/  FFMA R13, R5.reuse, R16, RZ ;  /* 0x00000010050d7223 */ /* 0x040fe200000000ff */
[----:B------:R-:W-:Y:S01]  /*5180*/  FFMA R17, R5, R14, RZ ;  /* 0x0000000e05117223 */ /* 0x000fe200000000ff */
[-C--:B------:R-:W-:Y:S01]  /*5190*/  FFMA R26, R9, R16.reuse, RZ ;  /* 0x00000010091a7223 */ /* 0x080fe200000000ff */
[----:B------:R-:W-:Y:S01]  /*51a0*/  FFMA R46, R3, R16, RZ ;  /* 0x00000010032e7223 */ /* 0x000fe200000000ff */
[-C--:B------:R-:W-:Y:S01]  /*51b0*/  FFMA R16, R9, R14.reuse, RZ ;  /* 0x0000000e09107223 */ /* 0x080fe200000000ff */
[----:B------:R-:W-:Y:S01]  /*51c0*/  FFMA R14, R3, R14, RZ ;  /* 0x0000000e030e7223 */ /* 0x000fe200000000ff */
[C---:B------:R-:W-:Y:S01]  /*51d0*/  FFMA R13, R0.reuse, R30, R13 ;  /* 0x0000001e000d7223 */ /* 0x040fe2000000000d */
[-C--:B------:R-:W-:Y:S01]  /*51e0*/  FFMA R17, R0, R32.reuse, R17 ;  /* 0x0000002000117223 */ /* 0x080fe20000000011 */
[C---:B------:R-:W-:Y:S01]  /*51f0*/  FFMA R16, R63.reuse, R32, R16 ;  /* 0x000000203f107223 */ /* 0x040fe20000000010 */
[----:B------:R-:W-:Y:S01]  /*5200*/  FFMA R26, R63, R30, R26 ;  /* 0x0000001e3f1a7223 */ /* 0x000fe2000000001a */
[C---:B------:R-:W-:Y:S01]  /*5210*/  FFMA R32, R49.reuse, R32, R14 ;  /* 0x0000002031207223 */ /* 0x040fe2000000000e */
[C---:B------:R-:W-:Y:S01]  /*5220*/  FFMA R13, R2.reuse, R128, R13 ;  /* 0x00000080020d7223 */ /* 0x040fe2000000000d */
[----:B------:R-:W-:Y:S01]  /*5230*/  FFMA R14, R2, R126, R17 ;  /* 0x0000007e020e7223 */ /* 0x000fe20000000011 */
[----:B------:R-:W-:Y:S01]  /*5240*/  FFMA R46, R49, R30, R46 ;  /* 0x0000001e312e7223 */ /* 0x000fe2000000002e */
[C---:B------:R-:W-:Y:S01]  /*5250*/  FFMA R25, R47.reuse, R128, R26 ;  /* 0x000000802f197223 */ /* 0x040fe2000000001a */
[----:B------:R-:W-:Y:S01]  /*5260*/  FFMA R17, R47, R126, R16 ;  /* 0x0000007e2f117223 */ /* 0x000fe20000000010 */
[----:B------:R-:W-:Y:S01]  /*5270*/  FFMA R30, RZ, R13, RZ ;  /* 0x0000000dff1e7223 */ /* 0x000fe200000000ff */
[-C--:B------:R-:W-:Y:S01]  /*5280*/  FFMA R26, R14, R125.reuse, RZ ;  /* 0x0000007d0e1a7223 */ /* 0x080fe200000000ff */
[----:B------:R-:W-:Y:S01]  /*5290*/  FFMA R16, R13, R125, RZ ;  /* 0x0000007d0d107223 */ /* 0x000fe200000000ff */
[----:B------:R-:W-:Y:S01]  /*52a0*/  FFMA R14, RZ, R14, RZ ;  /* 0x0000000eff0e7223 */ /* 0x000fe200000000ff */
[----:B------:R-:W-:Y:S01]  /*52b0*/  FFMA R46, R51, R128, R46 ;  /* 0x00000080332e7223 */ /* 0x000fe2000000002e */
[----:B------:R-:W-:Y:S01]  /*52c0*/  FFMA R30, R25, R124, R30 ;  /* 0x0000007c191e7223 */ /* 0x000fe2000000001e */
[----:B------:R-:W-:Y:S01]  /*52d0*/  FFMA R32, R51, R126, R32 ;  /* 0x0000007e33207223 */ /* 0x000fe20000000020 */
[----:B------:R-:W-:Y:S01]  /*52e0*/  FFMA R13, RZ, R25, R16 ;  /* 0x00000019ff0d7223 */ /* 0x000fe20000000010 */
[----:B------:R-:W-:Y:S01]  /*52f0*/  FFMA R14, R17, R124, R14 ;  /* 0x0000007c110e7223 */ /* 0x000fe2000000000e */
[C---:B------:R-:W-:Y:S01]  /*5300*/  FFMA R123, R46.reuse, R15, R30 ;  /* 0x0000000f2e7b7223 */ /* 0x040fe2000000001e */
[----:B------:R-:W-:Y:S01]  /*5310*/  FFMA R25, RZ, R17, R26 ;  /* 0x00000011ff197223 */ /* 0x000fe2000000001a */
[-C--:B------:R-:W-:Y:S01]  /*5320*/  FFMA R13, R46, R122.reuse, R13 ;  /* 0x0000007a2e0d7223 */ /* 0x080fe2000000000d */
[C---:B------:R-:W-:Y:S01]  /*5330*/  FFMA R15, R32.reuse, R15, R14 ;  /* 0x0000000f200f7223 */ /* 0x040fe2000000000e */
[----:B------:R-:W-:Y:S01]  /*5340*/  FMNMX R45, RZ, R121, !PT ;  /* 0x00000079ff2d7209 */ /* 0x000fe20007800000 */
[----:B------:R-:W-:Y:S01]  /*5350*/  FFMA R122, R32, R122, R25 ;  /* 0x0000007a207a7223 */ /* 0x000fe20000000019 */
[----:B------:R-:W-:Y:S01]  /*5360*/  FMNMX R46, RZ, R120, !PT ;  /* 0x00000078ff2e7209 */ /* 0x000fe20007800000 */
[----:B------:R-:W-:Y:S01]  /*5370*/  FADD R14, R13, 0.30000001192092895508 ;  /* 0x3e99999a0d0e7421 */ /* 0x000fe20000000000 */
[----:B------:R-:W-:Y:S01]  /*5380*/  FMNMX R69, RZ, R119, !PT ;  /* 0x00000077ff457209 */ /* 0x000fe20007800000 */
[----:B------:R-:W-:Y:S01]  /*5390*/  FADD R29, R15, 0.30000001192092895508 ;  /* 0x3e99999a0f1d7421 */ /* 0x000fe20000000000 */
[----:B------:R-:W-:-:S07]  /*53a0*/  MOV R129, R118 ;  /* 0x0000007600817202 */ /* 0x000fce0000000f00 */
.L_x_276:
[----:B------:R-:W-:Y:S05]  /*53b0*/  BSYNC.RECONVERGENT B3 ;  /* 0x0000000000037941 */ /* 0x000fea0003800200 */
.L_x_275:
[----:B------:R-:W0:Y:S01]  /*53c0*/  LDC R128, c[0x0][0x82c] ;  /* 0x00020b00ff807b82 */ /* 0x000e220000000800 */
[----:B------:R-:W-:Y:S01]  /*53d0*/  FSETP.GTU.AND P0, PT, R19, 0.20000000298023223877, PT ;  /* 0x3e4ccccd1300780b */ /* 0x000fe20003f0c000 */
[----:B------:R-:W-:-:S06]  /*53e0*/  HFMA2 R44, -RZ, RZ, 0, 0 ;  /* 0x00000000ff2c7431 */ /* 0x000fcc00000001ff */
[----:B------:R-:W1:Y:S08]  /*53f0*/  LDC R125, c[0x0][0x828] ;  /* 0x00020a00ff7d7b82 */ /* 0x000e700000000800 */
[----:B------:R-:W2:Y:S08]  /*5400*/  LDC R127, c[0x0][0x824] ;  /* 0x00020900ff7f7b82 */ /* 0x000eb00000000800 */
[----:B------:R-:W3:Y:S01]  /*5410*/  LDC R126, c[0x0][0x820] ;  /* 0x00020800ff7e7b82 */ /* 0x000ee20000000800 */
[----:B------:R-:W-:Y:S05]  /*5420*/  @!P0 BRA `(.L_x_269) ;  /* 0x0000001c00f88947 */ /* 0x000fea0003800000 */
[----:B------:R-:W-:-:S04]  /*5430*/  FMUL R16, R123, R122 ;  /* 0x0000007a7b107220 */ /* 0x000fc80000400000 */
[----:B------:R-:W-:-:S05]  /*5440*/  FFMA R119, R29, R14, -R16 ;  /* 0x0000000e1d777223 */ /* 0x000fca0000000810 */
[----:B------:R-:W-:-:S13]  /*5450*/  FSETP.NEU.AND P0, PT, R119, RZ, PT ;  /* 0x000000ff7700720b */ /* 0x000fda0003f0d000 */
[----:B------:R-:W-:Y:S05]  /*5460*/  @!P0 BRA `(.L_x_269) ;  /* 0x0000001c00e88947 */ /* 0x000fea0003800000 */
[----:B------:R-:W-:Y:S01]  /*5470*/  FADD R13, R29, R14 ;  /* 0x0000000e1d0d7221 */ /* 0x000fe20000000000 */
[----:B------:R-:W-:Y:S03]  /*5480*/  BSSY.RECONVERGENT B0, `(.L_x_313) ;  /* 0x000000f000007945 */ /* 0x000fe60003800200 */
[----:B------:R-:W-:-:S04]  /*5490*/  FMUL R44, R13, 0.5 ;  /* 0x3f0000000d2c7820 */ /* 0x000fc80000400000 */
[----:B------:R-:W-:-:S05]  /*54a0*/  FFMA R13, R44, R44, -R119 ;  /* 0x0000002c2c0d7223 */ /* 0x000fca0000000877 */
[----:B------:R-:W-:-:S04]  /*54b0*/  FMNMX R15, R13, 0.10000000149011611938, !PT ;  /* 0x3dcccccd0d0f7809 */ /* 0x000fc80007800000 */
[----:B------:R-:W-:Y:S01]  /*54c0*/  IADD3 R13, PT, PT, R15, -0xd000000, RZ ;  /* 0xf30000000f0d7810 */ /* 0x000fe20007ffe0ff */
[----:B------:R4:W0:Y:S03]  /*54d0*/  MUFU.RSQ R16, R15 ;  /* 0x0000000f00107308 */ /* 0x0008260000001400 */
[----:B------:R-:W-:-:S13]  /*54e0*/  ISETP.GT.U32.AND P0, PT, R13, 0x727fffff, PT ;  /* 0x727fffff0d00780c */ /* 0x000fda0003f04070 */
[----:B----4-:R-:W-:Y:S05]  /*54f0*/  @!P0 BRA `(.L_x_314) ;  /* 0x00000000000c8947 */ /* 0x010fea0003800000 */
[----:B0-----:R-:W-:-:S07]  /*5500*/  MOV R16, 0x5520 ;  /* 0x0000552000107802 */ /* 0x001fce0000000f00 */
[----:B-123-5:R-:W-:Y:S05]  /*5510*/  CALL.REL.NOINC `($__internal_6_$__cuda_sm20_sqrt_rn_f32_slowpath) ;  /* 0x0000012c00d87944 */ /* 0x02efea0003c00000 */
[----:B------:R-:W-:Y:S05]  /*5520*/  BRA `(.L_x_315) ;  /* 0x0000000000107947 */ /* 0x000fea0003800000 */
.L_x_314:
[----:B0-----:R-:W-:Y:S01]  /*5530*/  FMUL.FTZ R25, R15, R16 ;  /* 0x000000100f197220 */ /* 0x001fe20000410000 */
[----:B------:R-:W-:-:S03]  /*5540*/  FMUL.FTZ R13, R16, 0.5 ;  /* 0x3f000000100d7820 */ /* 0x000fc60000410000 */
[----:B------:R-:W-:-:S04]  /*5550*/  FFMA R16, -R25, R25, R15 ;  /* 0x0000001919107223 */ /* 0x000fc8000000010f */
[----:B------:R-:W-:-:S07]  /*5560*/  FFMA R25, R16, R13, R25 ;  /* 0x0000000d10197223 */ /* 0x000fce0000000019 */
.L_x_315:
[----:B------:R-:W-:Y:S05]  /*5570*/  BSYNC.RECONVERGENT B0 ;  /* 0x0000000000007941 */ /* 0x000fea0003800200 */
.L_x_313:
[----:B------:R-:W0:Y:S01]  /*5580*/  MUFU.RCP R13, R119 ;  /* 0x00000077000d7308 */ /* 0x000e220000001000 */
[C-C-:B------:R-:W-:Y:S01]  /*5590*/  FADD R118, R44.reuse, R25.reuse ;  /* 0x000000192c767221 */ /* 0x140fe20000000000 */
[----:B------:R-:W-:Y:S01]  /*55a0*/  FADD R25, R44, -R25 ;  /* 0x800000192c197221 */ /* 0x000fe20000000000 */
[----:B------:R-:W-:Y:S04]  /*55b0*/  BSSY.RECONVERGENT B3, `(.L_x_316) ;  /* 0x000000e000037945 */ /* 0x000fe80003800200 */
[----:B------:R-:W-:Y:S01]  /*55c0*/  FMNMX R118, R118, R25, !PT ;  /* 0x0000001976767209 */ /* 0x000fe20007800000 */
[----:B------:R-:W4:Y:S01]  /*55d0*/  FCHK P0, R29, R119 ;  /* 0x000000771d007302 */ /* 0x000f220000000000 */
[----:B0-----:R-:W-:-:S04]  /*55e0*/  FFMA R16, -R119, R13, 1 ;  /* 0x3f80000077107423 */ /* 0x001fc8000000010d */
[----:B------:R-:W-:-:S04]  /*55f0*/  FFMA R13, R13, R16, R13 ;  /* 0x000000100d0d7223 */ /* 0x000fc8000000000d */
[----:B------:R-:W-:-:S04]  /*5600*/  FFMA R136, R13, R29, RZ ;  /* 0x0000001d0d887223 */ /* 0x000fc800000000ff */
[----:B------:R-:W-:-:S04]  /*5610*/  FFMA R15, -R119, R136, R29 ;  /* 0x00000088770f7223 */ /* 0x000fc8000000011d */
[----:B------:R-:W-:Y:S01]  /*5620*/  FFMA R136, R13, R15, R136 ;  /* 0x0000000f0d887223 */ /* 0x000fe20000000088 */
[----:B----4-:R-:W-:Y:S06]  /*5630*/  @!P0 BRA `(.L_x_317) ;  /* 0x0000000000148947 */ /* 0x010fec0003800000 */
[----:B------:R-:W-:Y:S02]  /*5640*/  MOV R15, R29 ;  /* 0x0000001d000f7202 */ /* 0x000fe40000000f00 */
[----:B------:R-:W-:Y:S02]  /*5650*/  MOV R16, R119 ;  /* 0x0000007700107202 */ /* 0x000fe40000000f00 */
[----:B------:R-:W-:-:S07]  /*5660*/  MOV R26, 0x5680 ;  /* 0x00005680001a7802 */ /* 0x000fce0000000f00 */
[----:B-123-5:R-:W-:Y:S05]  /*5670*/  CALL.REL.NOINC `($__internal_7_$__cuda_sm3x_div_rn_noftz_f32_slowpath) ;  /* 0x0000012c00d47944 */ /* 0x02efea0003c00000 */
[----:B------:R-:W-:-:S07]  /*5680*/  MOV R136, R15 ;  /* 0x0000000f00887202 */ /* 0x000fce0000000f00 */
.L_x_317:
[----:B------:R-:W-:Y:S05]  /*5690*/  BSYNC.RECONVERGENT B3 ;  /* 0x0000000000037941 */ /* 0x000fea0003800200 */
.L_x_316:
[----:B------:R-:W0:Y:S01]  /*56a0*/  MUFU.RCP R16, R119 ;  /* 0x0000007700107308 */ /* 0x000e220000001000 */
[----:B------:R-:W-:Y:S07]  /*56b0*/  BSSY.RECONVERGENT B3, `(.L_x_318) ;  /* 0x000000d000037945 */ /* 0x000fee0003800200 */
[----:B------:R-:W4:Y:S01]  /*56c0*/  FCHK P0, -R122, R119 ;  /* 0x000000777a007302 */ /* 0x000f220000000100 */
[----:B0-----:R-:W-:-:S04]  /*56d0*/  FFMA R13, -R119, R16, 1 ;  /* 0x3f800000770d7423 */ /* 0x001fc80000000110 */
[----:B------:R-:W-:-:S04]  /*56e0*/  FFMA R13, R16, R13, R16 ;  /* 0x0000000d100d7223 */ /* 0x000fc80000000010 */
[----:B------:R-:W-:-:S04]  /*56f0*/  FFMA R137, R13, -R122, RZ ;  /* 0x8000007a0d897223 */ /* 0x000fc800000000ff */
[----:B------:R-:W-:-:S04]  /*5700*/  FFMA R16, -R119, R137, -R122 ;  /* 0x0000008977107223 */ /* 0x000fc8000000097a */
[----:B------:R-:W-:Y:S01]  /*5710*/  FFMA R137, R13, R16, R137 ;  /* 0x000000100d897223 */ /* 0x000fe20000000089 */
[----:B----4-:R-:W-:Y:S06]  /*5720*/  @!P0 BRA `(.L_x_319) ;  /* 0x0000000000148947 */ /* 0x010fec0003800000 */
[----:B------:R-:W-:Y:S01]  /*5730*/  FADD R15, -R122, -RZ ;  /* 0x800000ff7a0f7221 */ /* 0x000fe20000000100 */
[----:B------:R-:W-:Y:S02]  /*5740*/  MOV R16, R119 ;  /* 0x0000007700107202 */ /* 0x000fe40000000f00 */
[----:B------:R-:W-:-:S07]  /*5750*/  MOV R26, 0x5770 ;  /* 0x00005770001a7802 */ /* 0x000fce0000000f00 */
[----:B-123-5:R-:W-:Y:S05]  /*5760*/  CALL.REL.NOINC `($__internal_7_$__cuda_sm3x_div_rn_noftz_f32_slowpath) ;  /* 0x0000012c00987944 */ /* 0x02efea0003c00000 */
[----:B------:R-:W-:-:S07]  /*5770*/  MOV R137, R15 ;  /* 0x0000000f00897202 */ /* 0x000fce0000000f00 */
.L_x_319:
[----:B------:R-:W-:Y:S05]  /*5780*/  BSYNC.RECONVERGENT B3 ;  /* 0x0000000000037941 */ /* 0x000fea0003800200 */
.L_x_318:
        /* <DEDUP_REMOVED lines=14> */
.L_x_321:
[----:B------:R-:W-:Y:S05]  /*5870*/  BSYNC.RECONVERGENT B3 ;  /* 0x0000000000037941 */ /* 0x000fea0003800200 */
.L_x_320:
[----:B------:R-:W0:Y:S01]  /*5880*/  MUFU.RCP R16, R119 ;  /* 0x0000007700107308 */ /* 0x000e220000001000 */
[----:B------:R-:W-:Y:S07]  /*5890*/  BSSY.RECONVERGENT B3, `(.L_x_322) ;  /* 0x000000d000037945 */ /* 0x000fee0003800200 */
        /* <DEDUP_REMOVED lines=12> */
.L_x_323:
[----:B------:R-:W-:Y:S05]  /*5960*/  BSYNC.RECONVERGENT B3 ;  /* 0x0000000000037941 */ /* 0x000fea0003800200 */
.L_x_322:
[----:B------:R-:W0:Y:S01]  /*5970*/  S2R R16, SR_TID.X ;  /* 0x0000000000107919 */ /* 0x000e220000002100 */
[----:B------:R-:W0:Y:S01]  /*5980*/  S2UR UR5, SR_CTAID.X ;  /* 0x00000000000579c3 */ /* 0x000e220000002500 */
[----:B------:R-:W4:Y:S07]  /*5990*/  LDCU UR4, c[0x0][0x548] ;  /* 0x0000a900ff0477ac */ /* 0x000f2e0008000800 */
[----:B------:R-:W0:Y:S08]  /*59a0*/  LDC R139, c[0x0][0x360] ;  /* 0x0000d800ff8b7b82 */ /* 0x000e300000000800 */
[----:B------:R-:W1:Y:S01]  /*59b0*/  LDC.64 R14, c[0x0][0x540] ;  /* 0x00015000ff0e7b82 */ /* 0x000e620000000a00 */
[----:B0-----:R-:W-:-:S04]  /*59c0*/  IMAD R139, R139, UR5, R16 ;  /* 0x000000058b8b7c24 */ /* 0x001fc8000f8e0210 */
[----:B----4-:R-:W-:-:S05]  /*59d0*/  IMAD R13, R139, UR4, RZ ;  /* 0x000000048b0d7c24 */ /* 0x010fca000f8e02ff */
[----:B-1----:R-:W-:-:S04]  /*59e0*/  IADD3 R14, P0, PT, R13, R14, RZ ;  /* 0x0000000e0d0e7210 */ /* 0x002fc80007f1e0ff */
[----:B------:R-:W-:-:S05]  /*59f0*/  IADD3.X R15, PT, PT, RZ, R15, RZ, P0, !PT ;  /* 0x0000000fff0f7210 */ /* 0x000fca00007fe4ff */
[----:B------:R-:W4:Y:S01]  /*5a00*/  LDG.E R44, desc[UR16][R14.64] ;  /* 0x000000100e2c7981 */ /* 0x000f22000c1e1900 */
[----:B------:R-:W-:Y:S01]  /*5a10*/  HFMA2 R26, -RZ, RZ, 1.5048828125, 33.21875 ;  /* 0x3e055027ff1a7431 */ /* 0x000fe200000001ff */
[----:B------:R-:W-:Y:S01]  /*5a20*/  BSSY.RECONVERGENT B3, `(.L_x_324) ;  /* 0x000002c000037945 */ /* 0x000fe20003800200 */
[----:B----4-:R-:W-:-:S05]  /*5a30*/  FMUL R16, R44, 255 ;  /* 0x437f00002c107820 */ /* 0x010fca0000400000 */
        /* <DEDUP_REMOVED lines=8> */
[----:B------:R-:W-:Y:S01]  /*5ac0*/  FADD R25, R13, -1 ;  /* 0xbf8000000d197421 */ /* 0x000fe20000000000 */
[----:B------:R-:W-:Y:S01]  /*5ad0*/  FMUL R13, R137, R137 ;  /* 0x00000089890d7220 */ /* 0x000fe20000400000 */
[----:B------:R-:W-:Y:S01]  /*5ae0*/  FFMA R14, R17, 1.1920928955078125e-07, R14 ;  /* 0x34000000110e7823 */ /* 0x000fe2000000000e */
[----:B------:R-:W-:Y:S01]  /*5af0*/  MOV R17, 0x7f800000 ;  /* 0x7f80000000117802 */ /* 0x000fe20000000f00 */
[----:B------:R-:W-:Y:S01]  /*5b00*/  FFMA R26, R25, -R26, 0.14084610342979431152 ;  /* 0x3e1039f6191a7423 */ /* 0x000fe2000000081a */
[----:B------:R-:W-:-:S03]  /*5b10*/  FFMA R119, R134, -R136, R13 ;  /* 0x8000008886777223 */ /* 0x000fc6000000000d */
[----:B------:R-:W-:Y:S01]  /*5b20*/  FFMA R26, R25, R26, -0.12148627638816833496 ;  /* 0xbdf8cdcc191a7423 */ /* 0x000fe2000000001a */
[----:B------:R-:W-:-:S03]  /*5b30*/  FMUL R30, R119, R136 ;  /* 0x00000088771e7220 */ /* 0x000fc60000400000 */
[C---:B------:R-:W-:Y:S01]  /*5b40*/  FFMA R26, R25.reuse, R26, 0.13980610668659210205 ;  /* 0x3e0f2955191a7423 */ /* 0x040fe2000000001a */
[----:B------:R-:W0:Y:S03]  /*5b50*/  MUFU.RCP R15, R30 ;  /* 0x0000001e000f7308 */ /* 0x000e260000001000 */
[----:B------:R-:W-:-:S04]  /*5b60*/  FFMA R26, R25, R26, -0.16684235632419586182 ;  /* 0xbe2ad8b9191a7423 */ /* 0x000fc8000000001a */
[----:B------:R-:W-:-:S04]  /*5b70*/  FFMA R26, R25, R26, 0.20012299716472625732 ;  /* 0x3e4ced0b191a7423 */ /* 0x000fc8000000001a */
[----:B------:R-:W-:-:S04]  /*5b80*/  FFMA R26, R25, R26, -0.24999669194221496582 ;  /* 0xbe7fff22191a7423 */ /* 0x000fc8000000001a */
[----:B------:R-:W-:-:S04]  /*5b90*/  FFMA R26, R25, R26, 0.33333182334899902344 ;  /* 0x3eaaaa78191a7423 */ /* 0x000fc8000000001a */
[----:B------:R-:W-:-:S04]  /*5ba0*/  FFMA R26, R25, R26, -0.5 ;  /* 0xbf000000191a7423 */ /* 0x000fc8000000001a */
[----:B------:R-:W-:-:S04]  /*5bb0*/  FMUL R26, R25, R26 ;  /* 0x0000001a191a7220 */ /* 0x000fc80000400000 */
        /* <DEDUP_REMOVED lines=15> */
[----:B------:R-:W-:Y:S02]  /*5cb0*/  MOV R15, R13 ;  /* 0x0000000d000f7202 */ /* 0x000fe40000000f00 */
[----:B------:R-:W-:-:S07]  /*5cc0*/  MOV R26, 0x5ce0 ;  /* 0x00005ce0001a7802 */ /* 0x000fce0000000f00 */
[----:B--23-5:R-:W-:Y:S05]  /*5cd0*/  CALL.REL.NOINC `($__internal_7_$__cuda_sm3x_div_rn_noftz_f32_slowpath) ;  /* 0x00000128003c7944 */ /* 0x02cfea0003c00000 */
.L_x_325:
[----:B------:R-:W-:Y:S05]  /*5ce0*/  BSYNC.RECONVERGENT B3 ;  /* 0x0000000000037941 */ /* 0x000fea0003800200 */
.L_x_324:
[----:B------:R-:W-:Y:S01]  /*5cf0*/  IADD3 R14, PT, PT, R15, -0xd000000, RZ ;  /* 0xf30000000f0e7810 */ /* 0x000fe20007ffe0ff */
[----:B------:R0:W1:Y:S01]  /*5d00*/  MUFU.RSQ R16, R15 ;  /* 0x0000000f00107308 */ /* 0x0000620000001400 */
[----:B------:R-:W-:Y:S02]  /*5d10*/  BSSY.RECONVERGENT B0, `(.L_x_326) ;  /* 0x000000a000007945 */ /* 0x000fe40003800200 */
[----:B------:R-:W-:-:S13]  /*5d20*/  ISETP.GT.U32.AND P0, PT, R14, 0x727fffff, PT ;  /* 0x727fffff0e00780c */ /* 0x000fda0003f04070 */
[----:B0-----:R-:W-:Y:S05]  /*5d30*/  @!P0 BRA `(.L_x_327) ;  /* 0x00000000000c8947 */ /* 0x001fea0003800000 */
[----:B-1----:R-:W-:-:S07]  /*5d40*/  MOV R16, 0x5d60 ;  /* 0x00005d6000107802 */ /* 0x002fce0000000f00 */
[----:B--23-5:R-:W-:Y:S05]  /*5d50*/  CALL.REL.NOINC `($__internal_6_$__cuda_sm20_sqrt_rn_f32_slowpath) ;  /* 0x0000012400c87944 */ /* 0x02cfea0003c00000 */
[----:B------:R-:W-:Y:S05]  /*5d60*/  BRA `(.L_x_328) ;  /* 0x0000000000107947 */ /* 0x000fea0003800000 */
.L_x_327:
[C---:B-1----:R-:W-:Y:S01]  /*5d70*/  FMUL.FTZ R14, R16.reuse, R15 ;  /* 0x0000000f100e7220 */ /* 0x042fe20000410000 */
[----:B------:R-:W-:-:S03]  /*5d80*/  FMUL.FTZ R25, R16, 0.5 ;  /* 0x3f00000010197820 */ /* 0x000fc60000410000 */
[----:B------:R-:W-:-:S04]  /*5d90*/  FFMA R15, -R14, R14, R15 ;  /* 0x0000000e0e0f7223 */ /* 0x000fc8000000010f */
[----:B------:R-:W-:-:S07]  /*5da0*/  FFMA R25, R15, R25, R14 ;  /* 0x000000190f197223 */ /* 0x000fce000000000e */
.L_x_328:
[----:B------:R-:W-:Y:S05]  /*5db0*/  BSYNC.RECONVERGENT B0 ;  /* 0x0000000000007941 */ /* 0x000fea0003800200 */
.L_x_326:
[----:B------:R-:W-:Y:S01]  /*5dc0*/  FMUL R26, R119, R134 ;  /* 0x00000086771a7220 */ /* 0x000fe20000400000 */
[----:B------:R-:W-:Y:S01]  /*5dd0*/  FSETP.GEU.AND P4, PT, R137, RZ, PT ;  /* 0x000000ff8900720b */ /* 0x000fe20003f8e000 */
[----:B------:R-:W-:Y:S02]  /*5de0*/  BSSY.RECONVERGENT B3, `(.L_x_329) ;  /* 0x000000e000037945 */ /* 0x000fe40003800200 */
[----:B------:R-:W0:Y:S08]  /*5df0*/  MUFU.RCP R14, R26 ;  /* 0x0000001a000e7308 */ /* 0x000e300000001000 */
[----:B------:R-:W1:Y:S01]  /*5e00*/  FCHK P0, R13, R26 ;  /* 0x0000001a0d007302 */ /* 0x000e620000000000 */
[----:B0-----:R-:W-:-:S04]  /*5e10*/  FFMA R15, -R26, R14, 1 ;  /* 0x3f8000001a0f7423 */ /* 0x001fc8000000010e */
[----:B------:R-:W-:Y:S01]  /*5e20*/  FFMA R16, R14, R15, R14 ;  /* 0x0000000f0e107223 */ /* 0x000fe2000000000e */
[----:B------:R-:W-:-:S03]  /*5e30*/  FSEL R14, R25, -R25, !P4 ;  /* 0x80000019190e7208 */ /* 0x000fc60006000000 */
[----:B------:R-:W-:-:S04]  /*5e40*/  FFMA R15, R13, R16, RZ ;  /* 0x000000100d0f7223 */ /* 0x000fc800000000ff */
[----:B------:R-:W-:-:S04]  /*5e50*/  FFMA R17, -R26, R15, R13 ;  /* 0x0000000f1a117223 */ /* 0x000fc8000000010d */
[----:B------:R-:W-:Y:S01]  /*5e60*/  FFMA R15, R16, R17, R15 ;  /* 0x00000011100f7223 */ /* 0x000fe2000000000f */
[----:B-1----:R-:W-:Y:S06]  /*5e70*/  @!P0 BRA `(.L_x_330) ;  /* 0x0000000000108947 */ /* 0x002fec0003800000 */
[----:B------:R-:W-:Y:S02]  /*5e80*/  MOV R16, R26 ;  /* 0x0000001a00107202 */ /* 0x000fe40000000f00 */
[----:B------:R-:W-:Y:S02]  /*5e90*/  MOV R15, R13 ;  /* 0x0000000d000f7202 */ /* 0x000fe40000000f00 */
[----:B------:R-:W-:-:S07]  /*5ea0*/  MOV R26, 0x5ec0 ;  /* 0x00005ec0001a7802 */ /* 0x000fce0000000f00 */
[----:B--23-5:R-:W-:Y:S05]  /*5eb0*/  CALL.REL.NOINC `($__internal_7_$__cuda_sm3x_div_rn_noftz_f32_slowpath) ;  /* 0x0000012400c47944 */ /* 0x02cfea0003c00000 */
.L_x_330:
[----:B------:R-:W-:Y:S05]  /*5ec0*/  BSYNC.RECONVERGENT B3 ;  /* 0x0000000000037941 */ /* 0x000fea0003800200 */
.L_x_329:
[----:B------:R-:W-:Y:S01]  /*5ed0*/  IADD3 R13, PT, PT, R15, -0xd000000, RZ ;  /* 0xf30000000f0d7810 */ /* 0x000fe20007ffe0ff */
[----:B------:R0:W1:Y:S01]  /*5ee0*/  MUFU.RSQ R26, R15 ;  /* 0x0000000f001a7308 */ /* 0x0000620000001400 */
[----:B------:R-:W-:Y:S02]  /*5ef0*/  BSSY.RECONVERGENT B0, `(.L_x_331) ;  /* 0x000000a000007945 */ /* 0x000fe40003800200 */
[----:B------:R-:W-:-:S13]  /*5f00*/  ISETP.GT.U32.AND P0, PT, R13, 0x727fffff, PT ;  /* 0x727fffff0d00780c */ /* 0x000fda0003f04070 */
[----:B0-----:R-:W-:Y:S05]  /*5f10*/  @!P0 BRA `(.L_x_332) ;  /* 0x00000000000c8947 */ /* 0x001fea0003800000 */
[----:B------:R-:W-:-:S07]  /*5f20*/  MOV R16, 0x5f40 ;  /* 0x00005f4000107802 */ /* 0x000fce0000000f00 */
[----:B-123-5:R-:W-:Y:S05]  /*5f30*/  CALL.REL.NOINC `($__internal_6_$__cuda_sm20_sqrt_rn_f32_slowpath) ;  /* 0x0000012400507944 */ /* 0x02efea0003c00000 */
[----:B------:R-:W-:Y:S05]  /*5f40*/  BRA `(.L_x_333) ;  /* 0x0000000000107947 */ /* 0x000fea0003800000 */
.L_x_332:
[C---:B-1----:R-:W-:Y:S01]  /*5f50*/  FMUL.FTZ R16, R26.reuse, R15 ;  /* 0x0000000f1a107220 */ /* 0x042fe20000410000 */
[----:B------:R-:W-:-:S03]  /*5f60*/  FMUL.FTZ R25, R26, 0.5 ;  /* 0x3f0000001a197820 */ /* 0x000fc60000410000 */
[----:B------:R-:W-:-:S04]  /*5f70*/  FFMA R15, -R16, R16, R15 ;  /* 0x00000010100f7223 */ /* 0x000fc8000000010f */
[----:B------:R-:W-:-:S07]  /*5f80*/  FFMA R25, R15, R25, R16 ;  /* 0x000000190f197223 */ /* 0x000fce0000000010 */
.L_x_333:
[----:B------:R-:W-:Y:S05]  /*5f90*/  BSYNC.RECONVERGENT B0 ;  /* 0x0000000000007941 */ /* 0x000fea0003800200 */
.L_x_331:
        /* <DEDUP_REMOVED lines=12> */
[----:B--23-5:R-:W-:Y:S05]  /*6060*/  CALL.REL.NOINC `($__internal_6_$__cuda_sm20_sqrt_rn_f32_slowpath) ;  /* 0x0000012400047944 */ /* 0x02cfea0003c00000 */
[----:B------:R-:W-:Y:S05]  /*6070*/  BRA `(.L_x_336) ;  /* 0x0000000000107947 */ /* 0x000fea0003800000 */
.L_x_335:
[----:B------:R-:W-:Y:S01]  /*6080*/  FMUL.FTZ R25, R15, R16 ;  /* 0x000000100f197220 */ /* 0x000fe20000410000 */
[----:B------:R-:W-:-:S03]  /*6090*/  FMUL.FTZ R13, R16, 0.5 ;  /* 0x3f000000100d7820 */ /* 0x000fc60000410000 */
[----:B------:R-:W-:-:S04]  /*60a0*/  FFMA R16, -R25, R25, R15 ;  /* 0x0000001919107223 */ /* 0x000fc8000000010f */
[----:B------:R-:W-:-:S07]  /*60b0*/  FFMA R25, R16, R13, R25 ;  /* 0x0000000d10197223 */ /* 0x000fce0000000019 */
.L_x_336:
[----:B------:R-:W-:Y:S05]  /*60c0*/  BSYNC.RECONVERGENT B0 ;  /* 0x0000000000007941 */ /* 0x000fea0003800200 */
.L_x_334:
        /* <DEDUP_REMOVED lines=12> */
[----:B--23-5:R-:W-:Y:S05]  /*6190*/  CALL.REL.NOINC `($__internal_7_$__cuda_sm3x_div_rn_noftz_f32_slowpath) ;  /* 0x00000124000c7944 */ /* 0x02cfea0003c00000 */
[----:B------:R-:W-:-:S07]  /*61a0*/  MOV R16, R15 ;  /* 0x0000000f00107202 */ /* 0x000fce0000000f00 */
.L_x_338:
[----:B------:R-:W-:Y:S05]  /*61b0*/  BSYNC.RECONVERGENT B3 ;  /* 0x0000000000037941 */ /* 0x000fea0003800200 */
.L_x_337:
        /* <DEDUP_REMOVED lines=14> */
.L_x_340:
[----:B------:R-:W-:Y:S01]  /*62a0*/  FMUL.FTZ R25, R15, R26 ;  /* 0x0000001a0f197220 */ /* 0x000fe20000410000 */
[----:B------:R-:W-:-:S03]  /*62b0*/  FMUL.FTZ R13, R26, 0.5 ;  /* 0x3f0000001a0d7820 */ /* 0x000fc60000410000 */
[----:B------:R-:W-:-:S04]  /*62c0*/  FFMA R16, -R25, R25, R15 ;  /* 0x0000001919107223 */ /* 0x000fc8000000010f */
[----:B------:R-:W-:-:S07]  /*62d0*/  FFMA R25, R16, R13, R25 ;  /* 0x0000000d10197223 */ /* 0x000fce0000000019 */
.L_x_341:
[----:B------:R-:W-:Y:S05]  /*62e0*/  BSYNC.RECONVERGENT B0 ;  /* 0x0000000000007941 */ /* 0x000fea0003800200 */
.L_x_339:
        /* <DEDUP_REMOVED lines=14> */
.L_x_343:
[----:B------:R-:W-:Y:S05]  /*63d0*/  BSYNC.RECONVERGENT B3 ;  /* 0x0000000000037941 */ /* 0x000fea0003800200 */
.L_x_342:
        /* <DEDUP_REMOVED lines=13> */
.L_x_345:
[----:B------:R-:W-:Y:S01]  /*64b0*/  FMUL.FTZ R25, R15, R26 ;  /* 0x0000001a0f197220 */ /* 0x000fe20000410000 */
[----:B------:R-:W-:-:S03]  /*64c0*/  FMUL.FTZ R13, R26, 0.5 ;  /* 0x3f0000001a0d7820 */ /* 0x000fc60000410000 */
[----:B------:R-:W-:-:S04]  /*64d0*/  FFMA R16, -R25, R25, R15 ;  /* 0x0000001919107223 */ /* 0x000fc8000000010f */
[----:B------:R-:W-:-:S07]  /*64e0*/  FFMA R25, R16, R13, R25 ;  /* 0x0000000d10197223 */ /* 0x000fce0000000019 */
.L_x_346:
[----:B------:R-:W-:Y:S05]  /*64f0*/  BSYNC.RECONVERGENT B0 ;  /* 0x0000000000007941 */ /* 0x000fea0003800200 */
.L_x_344:
        /* <DEDUP_REMOVED lines=13> */
[----:B--23-5:R-:W-:Y:S05]  /*65d0*/  CALL.REL.NOINC `($__internal_7_$__cuda_sm3x_div_rn_noftz_f32_slowpath) ;  /* 0x0000011c00fc7944 */ /* 0x02cfea0003c00000 */
.L_x_348:
[----:B------:R-:W-:Y:S05]  /*65e0*/  BSYNC.RECONVERGENT B3 ;  /* 0x0000000000037941 */ /* 0x000fea0003800200 */
.L_x_347:
        /* <DEDUP_REMOVED lines=12> */
[----:B--23-5:R-:W-:Y:S05]  /*66b0*/  CALL.REL.NOINC `($__internal_6_$__cuda_sm20_sqrt_rn_f32_slowpath) ;  /* 0x0000011c00707944 */ /* 0x02cfea0003c00000 */
[----:B------:R-:W-:Y:S05]  /*66c0*/  BRA `(.L_x_351) ;  /* 0x0000000000107947 */ /* 0x000fea0003800000 */
.L_x_350:
[----:B------:R-:W-:Y:S01]  /*66d0*/  FMUL.FTZ R25, R14, R13 ;  /* 0x0000000d0e197220 */ /* 0x000fe20000410000 */
[----:B------:R-:W-:-:S03]  /*66e0*/  FMUL.FTZ R13, R13, 0.5 ;  /* 0x3f0000000d0d7820 */ /* 0x000fc60000410000 */
[----:B------:R-:W-:-:S04]  /*66f0*/  FFMA R14, -R25, R25, R14 ;  /* 0x00000019190e7223 */ /* 0x000fc8000000010e */
[----:B------:R-:W-:-:S07]  /*6700*/  FFMA R25, R14, R13, R25 ;  /* 0x0000000d0e197223 */ /* 0x000fce0000000019 */
.L_x_351:
[----:B------:R-:W-:Y:S05]  /*6710*/  BSYNC.RECONVERGENT B0 ;  /* 0x0000000000007941 */ /* 0x000fea0003800200 */
.L_x_349:
        /* <DEDUP_REMOVED lines=14> */
[----:B------:R-:W-:-:S07]  /*6800*/  MOV R14, R15 ;  /* 0x0000000f000e7202 */ /* 0x000fce0000000f00 */
.L_x_353:
[----:B------:R-:W-:Y:S05]  /*6810*/  BSYNC.RECONVERGENT B3 ;  /* 0x0000000000037941 */ /* 0x000fea0003800200 */
.L_x_352:
[----:B------:R-:W0:Y:S01]  /*6820*/  LDCU UR4, c[0x0][0x83c] ;  /* 0x00010780ff0477ac */ /* 0x000e220008000800 */
[----:B------:R-:W-:Y:S01]  /*6830*/  FADD R13, R121, 1 ;  /* 0x3f800000790d7421 */ /* 0x000fe20000000000 */
[----:B------:R-:W-:Y:S01]  /*6840*/  FADD R14, R14, R129 ;  /* 0x000000810e0e7221 */ /* 0x000fe20000000000 */
[----:B------:R-:W-:Y:S01]  /*6850*/  BSSY.RECONVERGENT B3, `(.L_x_354) ;  /* 0x000001e000037945 */ /* 0x000fe20003800200 */
[----:B------:R-:W1:Y:S01]  /*6860*/  LDCU.64 UR6, c[0x0][0x828] ;  /* 0x00010500ff0677ac */ /* 0x000e620008000a00 */
[----:B0-----:R-:W-:Y:S01]  /*6870*/  I2FP.F32.U32 R119, UR4 ;  /* 0x0000000400777c45 */ /* 0x001fe20008201000 */
[----:B------:R-:W0:Y:S03]  /*6880*/  LDCU UR4, c[0x0][0x834] ;  /* 0x00010680ff0477ac */ /* 0x000e260008000800 */
[----:B------:R-:W4:Y:S01]  /*6890*/  MUFU.RCP R16, R119 ;  /* 0x0000007700107308 */ /* 0x000f220000001000 */
[----:B-1----:R-:W-:-:S02]  /*68a0*/  I2FP.F32.S32 R29, UR7 ;  /* 0x00000007001d7c45 */ /* 0x002fc40008201400 */
[----:B------:R-:W-:-:S03]  /*68b0*/  I2FP.F32.S32 R30, UR6 ;  /* 0x00000006001e7c45 */ /* 0x000fc60008201400 */
[----:B------:R-:W-:-:S04]  /*68c0*/  FFMA R13, R29, R13, -1 ;  /* 0xbf8000001d0d7423 */ /* 0x000fc8000000000d */
[----:B------:R-:W-:Y:S01]  /*68d0*/  FMUL R15, R13, 0.5 ;  /* 0x3f0000000d0f7820 */ /* 0x000fe20000400000 */
[----:B------:R-:W-:-:S03]  /*68e0*/  FADD R13, R120, 1 ;  /* 0x3f800000780d7421 */ /* 0x000fc60000000000 */
[----:B------:R-:W1:Y:S01]  /*68f0*/  FCHK P0, R15, R119 ;  /* 0x000000770f007302 */ /* 0x000e620000000000 */
[----:B------:R-:W-:Y:S01]  /*6900*/  FFMA R13, R30, R13, -1 ;  /* 0xbf8000001e0d7423 */ /* 0x000fe2000000000d */
[----:B0-----:R-:W-:Y:S01]  /*6910*/  I2FP.F32.U32 R120, UR4 ;  /* 0x0000000400787c45 */ /* 0x001fe20008201000 */
[----:B----4-:R-:W-:Y:S02]  /*6920*/  FFMA R17, -R119, R16, 1 ;  /* 0x3f80000077117423 */ /* 0x010fe40000000110 */
[----:B------:R-:W-:Y:S02]  /*6930*/  FMUL R13, R13, 0.5 ;  /* 0x3f0000000d0d7820 */ /* 0x000fe40000400000 */
[----:B------:R-:W-:Y:S01]  /*6940*/  FFMA R26, R16, R17, R16 ;  /* 0x00000011101a7223 */ /* 0x000fe20000000010 */
[----:B------:R-:W-:Y:S01]  /*6950*/  FADD R16, R122, 1 ;  /* 0x3f8000007a107421 */ /* 0x000fe20000000000 */
[----:B------:R-:W-:Y:S02]  /*6960*/  FADD R17, R14, 1 ;  /* 0x3f8000000e117421 */ /* 0x000fe40000000000 */
[----:B------:R-:W-:Y:S01]  /*6970*/  FFMA R25, R15, R26, RZ ;  /* 0x0000001a0f197223 */ /* 0x000fe200000000ff */
[----:B------:R-:W-:Y:S01]  /*6980*/  FFMA R14, R29, R16, -1 ;  /* 0xbf8000001d0e7423 */ /* 0x000fe20000000010 */
[----:B------:R-:W-:-:S02]  /*6990*/  FFMA R17, R30, R17, -1 ;  /* 0xbf8000001e117423 */ /* 0x000fc40000000011 */
[----:B------:R-:W-:Y:S01]  /*69a0*/  FFMA R27, -R119, R25, R15 ;  /* 0x00000019771b7223 */ /* 0x000fe2000000010f */
[----:B------:R-:W-:Y:S01]  /*69b0*/  FMUL R14, R14, 0.5 ;  /* 0x3f0000000e0e7820 */ /* 0x000fe20000400000 */
[----:B------:R-:W-:Y:S02]  /*69c0*/  FMUL R17, R17, 0.5 ;  /* 0x3f00000011117820 */ /* 0x000fe40000400000 */
[----:B------:R-:W-:Y:S01]  /*69d0*/  FFMA R25, R26, R27, R25 ;  /* 0x0000001b1a197223 */ /* 0x000fe20000000019 */
[----:B-1----:R-:W-:Y:S06]  /*69e0*/  @!P0 BRA `(.L_x_355) ;  /* 0x0000000000108947 */ /* 0x002fec0003800000 */
[----:B------:R-:W-:Y:S02]  /*69f0*/  MOV R16, R119 ;  /* 0x0000007700107202 */ /* 0x000fe40000000f00 */
[----:B------:R-:W-:-:S07]  /*6a00*/  MOV R26, 0x6a20 ;  /* 0x00006a20001a7802 */ /* 0x000fce0000000f00 */
[----:B--23-5:R-:W-:Y:S05]  /*6a10*/  CALL.REL.NOINC `($__internal_7_$__cuda_sm3x_div_rn_noftz_f32_slowpath) ;  /* 0x0000011800ec7944 */ /* 0x02cfea0003c00000 */
[----:B------:R-:W-:-:S07]  /*6a20*/  MOV R25, R15 ;  /* 0x0000000f00197202 */ /* 0x000fce0000000f00 */
.L_x_355:
[----:B------:R-:W-:Y:S05]  /*6a30*/  BSYNC.RECONVERGENT B3 ;  /* 0x0000000000037941 */ /* 0x000fea0003800200 */
.L_x_354:
        /* <DEDUP_REMOVED lines=8> */
[----:B------:R-:W4:Y:S01]  /*6ac0*/  FCHK P0, R13, R122 ;  /* 0x0000007a0d007302 */ /* 0x000f220000000000 */
[----:B0-----:R-:W-:Y:S01]  /*6ad0*/  I2FP.F32.U32 R121, UR4 ;  /* 0x0000000400797c45 */ /* 0x001fe20008201000 */
[----:B-1----:R-:W-:-:S04]  /*6ae0*/  FFMA R16, -R122, R15, 1 ;  /* 0x3f8000007a107423 */ /* 0x002fc8000000010f */
        /* <DEDUP_REMOVED lines=8> */
[----:B--23-5:R-:W-:Y:S05]  /*6b70*/  CALL.REL.NOINC `($__internal_7_$__cuda_sm3x_div_rn_noftz_f32_slowpath) ;  /* 0x0000011800947944 */ /* 0x02cfea0003c00000 */
.L_x_357:
[----:B------:R-:W-:Y:S05]  /*6b80*/  BSYNC.RECONVERGENT B3 ;  /* 0x0000000000037941 */ /* 0x000fea0003800200 */
.L_x_356:
[----:B------:R-:W0:Y:S01]  /*6b90*/  MUFU.RCP R16, R119 ;  /* 0x0000007700107308 */ /* 0x000e220000001000 */
[----:B------:R-:W-:Y:S01]  /*6ba0*/  FMNMX R15, R121, R15, PT ;  /* 0x0000000f790f7209 */ /* 0x000fe20003800000 */
[----:B------:R-:W-:Y:S03]  /*6bb0*/  BSSY.RECONVERGENT B3, `(.L_x_358) ;  /* 0x000000e000037945 */ /* 0x000fe60003800200 */
[----:B------:R-:W-:-:S03]  /*6bc0*/  FMNMX R13, RZ, R15, !PT ;  /* 0x0000000fff0d7209 */ /* 0x000fc60007800000 */
[----:B------:R-:W1:Y:S08]  /*6bd0*/  FCHK P0, R14, R119 ;  /* 0x000000770e007302 */ /* 0x000e700000000000 */
[----:B------:R-:W4:Y:S01]  /*6be0*/  F2I.FLOOR.NTZ R13, R13 ;  /* 0x0000000d000d7305 */ /* 0x000f220000207100 */
[----:B0-----:R-:W-:-:S04]  /*6bf0*/  FFMA R25, -R119, R16, 1 ;  /* 0x3f80000077197423 */ /* 0x001fc80000000110 */
[----:B------:R-:W-:-:S04]  /*6c00*/  FFMA R26, R16, R25, R16 ;  /* 0x00000019101a7223 */ /* 0x000fc80000000010 */
[----:B------:R-:W-:-:S04]  /*6c10*/  FFMA R15, R14, R26, RZ ;  /* 0x0000001a0e0f7223 */ /* 0x000fc800000000ff */
[----:B------:R-:W-:-:S04]  /*6c20*/  FFMA R16, -R119, R15, R14 ;  /* 0x0000000f77107223 */ /* 0x000fc8000000010e */
[----:B------:R-:W-:Y:S01]  /*6c30*/  FFMA R15, R26, R16, R15 ;  /* 0x000000101a0f7223 */ /* 0x000fe2000000000f */
[----:B-1--4-:R-:W-:Y:S06]  /*6c40*/  @!P0 BRA `(.L_x_359) ;  /* 0x0000000000108947 */ /* 0x012fec0003800000 */
[----:B------:R-:W-:Y:S02]  /*6c50*/  MOV R15, R14 ;  /* 0x0000000e000f7202 */ /* 0x000fe40000000f00 */
[----:B------:R-:W-:Y:S02]  /*6c60*/  MOV R16, R119 ;  /* 0x0000007700107202 */ /* 0x000fe40000000f00 */
[----:B------:R-:W-:-:S07]  /*6c70*/  MOV R26, 0x6c90 ;  /* 0x00006c90001a7802 */ /* 0x000fce0000000f00 */
[----:B--23-5:R-:W-:Y:S05]  /*6c80*/  CALL.REL.NOINC `($__internal_7_$__cuda_sm3x_div_rn_noftz_f32_slowpath) ;  /* 0x0000011800507944 */ /* 0x02cfea0003c00000 */
.L_x_359:
[----:B------:R-:W-:Y:S05]  /*6c90*/  BSYNC.RECONVERGENT B3 ;  /* 0x0000000000037941 */ /* 0x000fea0003800200 */
.L_x_358:
[----:B------:R-:W0:Y:S01]  /*6ca0*/  MUFU.RCP R25, R122 ;  /* 0x0000007a00197308 */ /* 0x000e220000001000 */
[----:B------:R-:W-:Y:S01]  /*6cb0*/  FMNMX R15, R120, R15, PT ;  /* 0x0000000f780f7209 */ /* 0x000fe20003800000 */
[----:B------:R-:W-:Y:S03]  /*6cc0*/  BSSY.RECONVERGENT B3, `(.L_x_360) ;  /* 0x000000f000037945 */ /* 0x000fe60003800200 */
[----:B------:R-:W-:-:S03]  /*6cd0*/  FMNMX R15, RZ, R15, !PT ;  /* 0x0000000fff0f7209 */ /* 0x000fc60007800000 */
[----:B------:R-:W1:Y:S08]  /*6ce0*/  FCHK P0, R17, R122 ;  /* 0x0000007a11007302 */ /* 0x000e700000000000 */
[----:B------:R4:W1:Y:S01]  /*6cf0*/  F2I.CEIL.NTZ R138, R15 ;  /* 0x0000000f008a7305 */ /* 0x000862000020b100 */
        /* <DEDUP_REMOVED lines=10> */
[----:B------:R-:W-:-:S07]  /*6da0*/  MOV R14, R15 ;  /* 0x0000000f000e7202 */ /* 0x000fce0000000f00 */
.L_x_361:
[----:B------:R-:W-:Y:S05]  /*6db0*/  BSYNC.RECONVERGENT B3 ;  /* 0x0000000000037941 */ /* 0x000fea0003800200 */
.L_x_360:
[----:B------:R-:W-:Y:S02]  /*6dc0*/  FMNMX R14, R121, R14, PT ;  /* 0x0000000e790e7209 */ /* 0x000fe40003800000 */
[----:B------:R-:W-:Y:S02]  /*6dd0*/  IADD3 R15, PT, PT, -R141, R138, RZ ;  /* 0x0000008a8d0f7210 */ /* 0x000fe40007ffe1ff */
[----:B------:R-:W-:-:S04]  /*6de0*/  FMNMX R14, RZ, R14, !PT ;  /* 0x0000000eff0e7209 */ /* 0x000fc80007800000 */
[----:B------:R-:W0:Y:S02]  /*6df0*/  F2I.CEIL.NTZ R140, R14 ;  /* 0x0000000e008c7305 */ /* 0x000e24000020b100 */
[----:B0-----:R-:W-:-:S04]  /*6e00*/  IADD3 R16, PT, PT, -R13, R140, RZ ;  /* 0x0000008c0d107210 */ /* 0x001fc80007ffe1ff */
[----:B------:R-:W-:-:S04]  /*6e10*/  ISETP.NE.AND P0, PT, R16, RZ, PT ;  /* 0x000000ff1000720c */ /* 0x000fc80003f05270 */
[----:B------:R-:W-:-:S13]  /*6e20*/  ISETP.EQ.OR P0, PT, R15, RZ, !P0 ;  /* 0x000000ff0f00720c */ /* 0x000fda0004702670 */
[----:B------:R-:W-:Y:S05]  /*6e30*/  @P0 BRA `(.L_x_269) ;  /* 0x0000000400740947 */ /* 0x000fea0003800000 */
[----:B------:R-:W0:Y:S01]  /*6e40*/  LDCU.64 UR4, c[0x0][0x828] ;  /* 0x00010500ff0477ac */ /* 0x000e220008000a00 */
[----:B------:R-:W-:Y:S01]  /*6e50*/  IADD3 R14, PT, PT, R118, -0xd000000, RZ ;  /* 0xf3000000760e7810 */ /* 0x000fe20007ffe0ff */
[----:B------:R1:W4:Y:S01]  /*6e60*/  MUFU.RSQ R15, R118 ;  /* 0x00000076000f7308 */ /* 0x0003220000001400 */
[----:B------:R-:W-:Y:S01]  /*6e70*/  BSSY.RECONVERGENT B0, `(.L_x_362) ;  /* 0x0000010000007945 */ /* 0x000fe20003800200 */
[----:B------:R-:W2:Y:S01]  /*6e80*/  LDCU.64 UR6, c[0x0][0x820] ;  /* 0x00010400ff0677ac */ /* 0x000ea20008000a00 */
[----:B------:R-:W-:Y:S02]  /*6e90*/  ISETP.GT.U32.AND P0, PT, R14, 0x727fffff, PT ;  /* 0x727fffff0e00780c */ /* 0x000fe40003f04070 */
[----:B0-----:R-:W-:Y:S02]  /*6ea0*/  MOV R128, UR5 ;  /* 0x0000000500807c02 */ /* 0x001fe40008000f00 */
[----:B------:R-:W-:Y:S02]  /*6eb0*/  MOV R125, UR4 ;  /* 0x00000004007d7c02 */ /* 0x000fe40008000f00 */
[----:B--2---:R-:W-:-:S02]  /*6ec0*/  MOV R127, UR7 ;  /* 0x00000007007f7c02 */ /* 0x004fc40008000f00 */
[----:B---3--:R-:W-:-:S05]  /*6ed0*/  MOV R126, UR6 ;  /* 0x00000006007e7c02 */ /* 0x008fca0008000f00 */
[----:B-1--4-:R-:W-:Y:S05]  /*6ee0*/  @!P0 BRA `(.L_x_363) ;  /* 0x0000000000108947 */ /* 0x012fea0003800000 */
[----:B------:R-:W-:Y:S02]  /*6ef0*/  MOV R15, R118 ;  /* 0x00000076000f7202 */ /* 0x000fe40000000f00 */
[----:B------:R-:W-:-:S07]  /*6f00*/  MOV R16, 0x6f20 ;  /* 0x00006f2000107802 */ /* 0x000fce0000000f00 */
[----:B-----5:R-:W-:Y:S05]  /*6f10*/  CALL.REL.NOINC `($__internal_6_$__cuda_sm20_sqrt_rn_f32_slowpath) ;  /* 0x0000011400587944 */ /* 0x020fea0003c00000 */
[----:B------:R-:W-:Y:S05]  /*6f20*/  BRA `(.L_x_364) ;  /* 0x0000000000107947 */ /* 0x000fea0003800000 */
.L_x_363:
[----:B------:R-:W-:Y:S01]  /*6f30*/  FMUL.FTZ R25, R118, R15 ;  /* 0x0000000f76197220 */ /* 0x000fe20000410000 */
[----:B------:R-:W-:-:S03]  /*6f40*/  FMUL.FTZ R14, R15, 0.5 ;  /* 0x3f0000000f0e7820 */ /* 0x000fc60000410000 */
[----:B------:R-:W-:-:S04]  /*6f50*/  FFMA R118, -R25, R25, R118 ;  /* 0x0000001919767223 */ /* 0x000fc80000000176 */
[----:B------:R-:W-:-:S07]  /*6f60*/  FFMA R25, R118, R14, R25 ;  /* 0x0000000e76197223 */ /* 0x000fce0000000019 */
.L_x_364:
[----:B------:R-:W-:Y:S05]  /*6f70*/  BSYNC.RECONVERGENT B0 ;  /* 0x0000000000007941 */ /* 0x000fea0003800200 */
.L_x_362:
[----:B------:R-:W0:Y:S01]  /*6f80*/  LDC.64 R130, c[0x0][0x698] ;  /* 0x0001a600ff827b82 */ /* 0x000e220000000a00 */
[----:B------:R-:W1:Y:S01]  /*6f90*/  LDCU UR4, c[0x0][0x6a0] ;  /* 0x0000d400ff0477ac */ /* 0x000e620008000800 */
[----:B------:R-:W-:Y:S01]  /*6fa0*/  FMUL R25, R25, 3 ;  /* 0x4040000019197820 */ /* 0x000fe20000400000 */
[----:B------:R-:W-:Y:S01]  /*6fb0*/  IADD3 R29, PT, PT, -R141, R138, RZ ;  /* 0x0000008a8d1d7210 */ /* 0x000fe20007ffe1ff */
[----:B------:R-:W2:Y:S01]  /*6fc0*/  LDCU UR5, c[0x0][0x630] ;  /* 0x0000c600ff0577ac */ /* 0x000ea20008000800 */
[----:B------:R-:W-:-:S03]  /*6fd0*/  IADD3 R30, PT, PT, -R13, R140, RZ ;  /* 0x0000008c0d1e7210 */ /* 0x000fc60007ffe1ff */
[----:B------:R-:W3:Y:S01]  /*6fe0*/  LDC.64 R32, c[0x0][0x668] ;  /* 0x00019a00ff207b82 */ /* 0x000ee20000000a00 */
[----:B------:R-:W4:Y:S01]  /*6ff0*/  F2I.U32.CEIL.NTZ R25, R25 ;  /* 0x0000001900197305 */ /* 0x000f22000020b000 */
[----:B------:R-:W-:-:S06]  /*7000*/  IMAD R29, R29, R30, RZ ;  /* 0x0000001e1d1d7224 */ /* 0x000fcc00078e02ff */
[----:B------:R-:W4:Y:S01]  /*7010*/  LDC.64 R122, c[0x0][0x628] ;  /* 0x00018a00ff7a7b82 */ /* 0x000f220000000a00 */
[C---:B-1----:R-:W-:Y:S01]  /*7020*/  IMAD R15, R139.reuse, UR4, RZ ;  /* 0x000000048b0f7c24 */ /* 0x042fe2000f8e02ff */
[----:B------:R-:W1:Y:S01]  /*7030*/  LDCU UR4, c[0x0][0x750] ;  /* 0x0000ea00ff0477ac */ /* 0x000e620008000800 */
[----:B--2---:R-:W-:-:S05]  /*7040*/  IMAD R31, R139, UR5, RZ ;  /* 0x000000058b1f7c24 */ /* 0x004fca000f8e02ff */
[----:B------:R-:W2:Y:S01]  /*7050*/  LDC.64 R26, c[0x0][0x660] ;  /* 0x00019800ff1a7b82 */ /* 0x000ea20000000a00 */
[----:B0-----:R-:W-:-:S04]  /*7060*/  IADD3 R130, P0, PT, R15, R130, RZ ;  /* 0x000000820f827210 */ /* 0x001fc80007f1e0ff */
[----:B------:R-:W-:-:S03]  /*7070*/  IADD3.X R131, PT, PT, RZ, R131, RZ, P0, !PT ;  /* 0x00000083ff837210 */ /* 0x000fc600007fe4ff */
[----:B------:R-:W0:Y:S01]  /*7080*/  LDC.64 R14, c[0x0][0x6d8] ;  /* 0x0001b600ff0e7b82 */ /* 0x000e220000000a00 */
[----:B---3--:R-:W-:Y:S01]  /*7090*/  IMAD R119, R139, R32, RZ ;  /* 0x000000208b777224 */ /* 0x008fe200078e02ff */
[----:B----4-:R0:W-:Y:S01]  /*70a0*/  STG.E desc[UR16][R130.64], R25 ;  /* 0x0000001982007986 */ /* 0x0101e2000c101910 */
[----:B------:R-:W-:-:S05]  /*70b0*/  LEA R121, R33, R33, 0x1 ;  /* 0x0000002121797211 */ /* 0x000fca00078e08ff */
[----:B------:R-:W3:Y:S01]  /*70c0*/  LDC.64 R16, c[0x0][0x6d0] ;  /* 0x0001b400ff107b82 */ /* 0x000ee20000000a00 */
[----:B------:R-:W-:-:S04]  /*70d0*/  IADD3 R122, P0, PT, R31, R122, RZ ;  /* 0x0000007a1f7a7210 */ /* 0x000fc80007f1e0ff */
[----:B------:R-:W-:-:S03]  /*70e0*/  IADD3.X R123, PT, PT, RZ, R123, RZ, P0, !PT ;  /* 0x0000007bff7b7210 */ /* 0x000fc600007fe4ff */
[----:B------:R-:W4:Y:S01]  /*70f0*/  LDC.64 R30, c[0x0][0x748] ;  /* 0x0001d200ff1e7b82 */ /* 0x000f220000000a00 */
[----:B--2---:R-:W-:Y:S01]  /*7100*/  IADD3 R26, P1, PT, R119, R26, RZ ;  /* 0x0000001a771a7210 */ /* 0x004fe20007f3e0ff */
[----:B------:R2:W-:Y:S03]  /*7110*/  STG.E desc[UR16][R122.64], R29 ;  /* 0x0000001d7a007986 */ /* 0x0005e6000c101910 */
[----:B------:R-:W-:Y:S02]  /*7120*/  IADD3.X R27, PT, PT, RZ, R27, RZ, P1, !PT ;  /* 0x0000001bff1b7210 */ /* 0x000fe40000ffe4ff */
[----:B------:R-:W-:Y:S01]  /*7130*/  IADD3 R132, P0, PT, R26, R33, RZ ;  /* 0x000000211a847210 */ /* 0x000fe20007f1e0ff */
[----:B------:R-:W1:Y:S01]  /*7140*/  LDC.64 R118, c[0x0][0x740] ;  /* 0x0001d000ff767b82 */ /* 0x000e620000000a00 */
[----:B------:R-:W-:Y:S01]  /*7150*/  LEA R32, P1, R33, R26, 0x1 ;  /* 0x0000001a21207211 */ /* 0x000fe200078208ff */
[----:B0-----:R-:W-:Y:S01]  /*7160*/  IMAD R25, R139, R14, RZ ;  /* 0x0000000e8b197224 */ /* 0x001fe200078e02ff */
[----:B------:R-:W-:Y:S01]  /*7170*/  IADD3.X R133, PT, PT, RZ, R27, RZ, P0, !PT ;  /* 0x0000001bff857210 */ /* 0x000fe200007fe4ff */
[----:B------:R0:W-:Y:S01]  /*7180*/  STG.E desc[UR16][R26.64], R141 ;  /* 0x0000008d1a007986 */ /* 0x0001e2000c101910 */
[----:B------:R-:W-:-:S02]  /*7190*/  IADD3 R120, P0, PT, R121, R26, RZ ;  /* 0x0000001a79787210 */ /* 0x000fc40007f1e0ff */
[-C--:B------:R-:W-:Y:S01]  /*71a0*/  IADD3.X R33, PT, PT, RZ, R27.reuse, RZ, P1, !PT ;  /* 0x0000001bff217210 */ /* 0x080fe20000ffe4ff */
[----:B------:R-:W1:Y:S01]  /*71b0*/  LDC.64 R130, c[0x0][0x7b8] ;  /* 0x0001ee00ff827b82 */ /* 0x000e620000000a00 */
[----:B---3--:R-:W-:Y:S01]  /*71c0*/  IADD3 R16, P1, PT, R25, R16, RZ ;  /* 0x0000001019107210 */ /* 0x008fe20007f3e0ff */
[----:B------:R4:W-:Y:S01]  /*71d0*/  STG.E desc[UR16][R132.64], R13 ;  /* 0x0000000d84007986 */ /* 0x0009e2000c101910 */
[----:B------:R-:W-:Y:S02]  /*71e0*/  IADD3.X R121, PT, PT, RZ, R27, RZ, P0, !PT ;  /* 0x0000001bff797210 */ /* 0x000fe400007fe4ff */
[----:B------:R-:W-:Y:S01]  /*71f0*/  IADD3.X R17, PT, PT, RZ, R17, RZ, P1, !PT ;  /* 0x00000011ff117210 */ /* 0x000fe20000ffe4ff */
[----:B------:R3:W-:Y:S01]  /*7200*/  STG.E desc[UR16][R32.64], R138 ;  /* 0x0000008a20007986 */ /* 0x0007e2000c101910 */
[----:B------:R-:W-:Y:S01]  /*7210*/  IADD3 R14, P0, PT, R16, R15, RZ ;  /* 0x0000000f100e7210 */ /* 0x000fe20007f1e0ff */
[----:B--2---:R-:W2:Y:S01]  /*7220*/  LDC.64 R122, c[0x0][0x7b0] ;  /* 0x0001ec00ff7a7b82 */ /* 0x004ea20000000a00 */
[----:B0-----:R-:W-:Y:S01]  /*7230*/  LEA R26, P1, R15, R16, 0x1 ;  /* 0x000000100f1a7211 */ /* 0x001fe200078208ff */
[----:B------:R-:W-:Y:S01]  /*7240*/  STG.E desc[UR16][R120.64], R140 ;  /* 0x0000008c78007986 */ /* 0x000fe2000c101910 */
[----:B------:R-:W-:-:S02]  /*7250*/  IADD3.X R15, PT, PT, RZ, R17, RZ, P0, !PT ;  /* 0x00000011ff0f7210 */ /* 0x000fc400007fe4ff */
[----:B------:R-:W-:Y:S01]  /*7260*/  IADD3.X R27, PT, PT, RZ, R17, RZ, P1, !PT ;  /* 0x00000011ff1b7210 */ /* 0x000fe20000ffe4ff */
[----:B----4-:R-:W-:Y:S01]  /*7270*/  IMAD R13, R139, R30, RZ ;  /* 0x0000001e8b0d7224 */ /* 0x010fe200078e02ff */
[----:B------:R-:W-:Y:S04]  /*7280*/  STG.E desc[UR16][R16.64], R135 ;  /* 0x0000008710007986 */ /* 0x000fe8000c101910 */
[----:B-1----:R-:W-:Y:S01]  /*7290*/  IADD3 R118, P0, PT, R13, R118, RZ ;  /* 0x000000760d767210 */ /* 0x002fe20007f1e0ff */
[----:B------:R0:W-:Y:S03]  /*72a0*/  STG.E desc[UR16][R14.64], R129 ;  /* 0x000000810e007986 */ /* 0x0001e6000c101910 */
[----:B------:R-:W-:Y:S01]  /*72b0*/  IADD3.X R119, PT, PT, RZ, R119, RZ, P0, !PT ;  /* 0x00000077ff777210 */ /* 0x000fe200007fe4ff */
[----:B------:R-:W-:Y:S01]  /*72c0*/  IMAD R139, R139, R130, RZ ;  /* 0x000000828b8b7224 */ /* 0x000fe200078e02ff */
[C---:B------:R-:W-:Y:S01]  /*72d0*/  IADD3 R30, P0, PT, R118.reuse, UR4, RZ ;  /* 0x00000004761e7c10 */ /* 0x040fe2000ff1e0ff */
[----:B------:R1:W-:Y:S01]  /*72e0*/  STG.E desc[UR16][R26.64], R19 ;  /* 0x000000131a007986 */ /* 0x0003e2000c101910 */
[----:B---3--:R-:W-:-:S02]  /*72f0*/  IADD3 R32, P1, PT, R118, R31, RZ ;  /* 0x0000001f76207210 */ /* 0x008fc40007f3e0ff */
[-C--:B------:R-:W-:Y:S01]  /*7300*/  IADD3.X R31, PT, PT, RZ, R119.reuse, RZ, P0, !PT ;  /* 0x00000077ff1f7210 */ /* 0x080fe200007fe4ff */
[----:B------:R4:W-:Y:S01]  /*7310*/  STG.E desc[UR16][R118.64], R136 ;  /* 0x0000008876007986 */ /* 0x0009e2000c101910 */
[----:B------:R-:W-:Y:S02]  /*7320*/  IADD3.X R33, PT, PT, RZ, R119, RZ, P1, !PT ;  /* 0x00000077ff217210 */ /* 0x000fe40000ffe4ff */
[----:B--2---:R-:W-:Y:S01]  /*7330*/  IADD3 R122, P2, PT, R139, R122, RZ ;  /* 0x0000007a8b7a7210 */ /* 0x004fe20007f5e0ff */
[----:B------:R4:W-:Y:S01]  /*7340*/  STG.E desc[UR16][R30.64], R137 ;  /* 0x000000891e007986 */ /* 0x0009e2000c101910 */
[----:B0-----:R-:W-:Y:S02]  /*7350*/  IADD3 R14, P0, PT, R32, UR4, RZ ;  /* 0x00000004200e7c10 */ /* 0x001fe4000ff1e0ff */
[----:B------:R-:W-:Y:S01]  /*7360*/  IADD3.X R123, PT, PT, RZ, R123, RZ, P2, !PT ;  /* 0x0000007bff7b7210 */ /* 0x000fe200017fe4ff */
[----:B------:R4:W-:Y:S01]  /*7370*/  STG.E desc[UR16][R32.64], R124 ;  /* 0x0000007c20007986 */ /* 0x0009e2000c101910 */
[----:B------:R-:W-:-:S02]  /*7380*/  IADD3 R16, P1, PT, R122, R131, RZ ;  /* 0x000000837a107210 */ /* 0x000fc40007f3e0ff */
[----:B-1----:R-:W-:Y:S02]  /*7390*/  LEA R26, P2, R131, R122, 0x1 ;  /* 0x0000007a831a7211 */ /* 0x002fe400078408ff */
[----:B------:R-:W-:Y:S02]  /*73a0*/  IADD3.X R15, PT, PT, RZ, R33, RZ, P0, !PT ;  /* 0x00000021ff0f7210 */ /* 0x000fe400007fe4ff */
[-C--:B------:R-:W-:Y:S02]  /*73b0*/  IADD3.X R17, PT, PT, RZ, R123.reuse, RZ, P1, !PT ;  /* 0x0000007bff117210 */ /* 0x080fe40000ffe4ff */
[----:B------:R-:W-:Y:S01]  /*73c0*/  IADD3.X R27, PT, PT, RZ, R123, RZ, P2, !PT ;  /* 0x0000007bff1b7210 */ /* 0x000fe200017fe4ff */
[----:B------:R4:W-:Y:S04]  /*73d0*/  STG.E desc[UR16][R14.64], R134 ;  /* 0x000000860e007986 */ /* 0x0009e8000c101910 */
[----:B------:R4:W-:Y:S04]  /*73e0*/  STG.E desc[UR16][R122.64], R69 ;  /* 0x000000457a007986 */ /* 0x0009e8000c101910 */
[----:B------:R4:W-:Y:S04]  /*73f0*/  STG.E desc[UR16][R16.64], R46 ;  /* 0x0000002e10007986 */ /* 0x0009e8000c101910 */
[----:B------:R4:W-:Y:S02]  /*7400*/  STG.E desc[UR16][R26.64], R45 ;  /* 0x0000002d1a007986 */ /* 0x0009e4000c101910 */
.L_x_269:
[----:B------:R-:W-:Y:S05]  /*7410*/  BSYNC.RECONVERGENT B2 ;  /* 0x0000000000027941 */ /* 0x000fea0003800200 */
.L_x_268:
[----:B----4-:R-:W4:Y:S01]  /*7420*/  S2R R14, SR_TID.X ;  /* 0x00000000000e7919 */ /* 0x010f220000002100 */
[----:B------:R-:W4:Y:S01]  /*7430*/  S2UR UR4, SR_CTAID.X ;  /* 0x00000000000479c3 */ /* 0x000f220000002500 */
[----:B------:R-:W0:Y:S01]  /*7440*/  LDCU UR5, c[0x0][0x39c] ;  /* 0x00007380ff0577ac */ /* 0x000e220008000800 */
[----:B------:R-:W-:Y:S01]  /*7450*/  PLOP3.LUT P1, PT, PT, PT, PT, 0x80, 0x8 ;  /* 0x000000000008781c */ /* 0x000fe20003f2f070 */
[----:B------:R-:W-:Y:S01]  /*7460*/  BSSY.RECONVERGENT B2, `(.L_x_365) ;  /* 0x0000470000027945 */ /* 0x000fe20003800200 */
[----:B------:R-:W-:Y:S01]  /*7470*/  HFMA2 R118, -RZ, RZ, 0, 0 ;  /* 0x00000000ff767431 */ /* 0x000fe200000001ff */
[----:B------:R-:W-:Y:S01]  /*7480*/  PLOP3.LUT P0, PT, PT, PT, PT, 0x80, 0x8 ;  /* 0x000000000008781c */ /* 0x000fe20003f0f070 */
[----:B------:R-:W-:Y:S01]  /*7490*/  HFMA2 R134, -RZ, RZ, 0, 0 ;  /* 0x00000000ff867431 */ /* 0x000fe200000001ff */
[----:B------:R-:W-:Y:S01]  /*74a0*/  P2R R138, PR, RZ, 0x2 ;  /* 0x00000002ff8a7803 */ /* 0x000fe20000000000 */
[----:B------:R-:W4:Y:S01]  /*74b0*/  LDC R13, c[0x0][0x360] ;  /* 0x0000d800ff0d7b82 */ /* 0x000f220000000800 */
[----:B------:R-:W-:Y:S01]  /*74c0*/  HFMA2 R19, -RZ, RZ, 0, 0 ;  /* 0x00000000ff137431 */ /* 0x000fe200000001ff */
[----:B------:R-:W-:Y:S01]  /*74d0*/  PLOP3.LUT P1, PT, PT, PT, PT, 0x80, 0x8 ;  /* 0x000000000008781c */ /* 0x000fe20003f2f070 */
[----:B------:R-:W-:Y:S01]  /*74e0*/  HFMA2 R131, -RZ, RZ, 0, 0 ;  /* 0x00000000ff837431 */ /* 0x000fe200000001ff */
[----:B------:R-:W-:Y:S01]  /*74f0*/  MOV R120, RZ ;  /* 0x000000ff00787202 */ /* 0x000fe20000000f00 */
[----:B------:R-:W-:Y:S01]  /*7500*/  HFMA2 R139, -RZ, RZ, 0, 0 ;  /* 0x00000000ff8b7431 */ /* 0x000fe200000001ff */
[----:B------:R-:W-:Y:S01]  /*7510*/  MOV R133, RZ ;  /* 0x000000ff00857202 */ /* 0x000fe20000000f00 */
[----:B------:R-:W-:Y:S01]  /*7520*/  HFMA2 R25, -RZ, RZ, 0, 0 ;  /* 0x00000000ff197431 */ /* 0x000fe200000001ff */
[----:B------:R-:W-:-:S02]  /*7530*/  MOV R136, RZ ;  /* 0x000000ff00887202 */ /* 0x000fc40000000f00 */
[----:B------:R-:W-:Y:S02]  /*7540*/  CS2R R140, SRZ ;  /* 0x00000000008c7805 */ /* 0x000fe4000001ff00 */
[----:B------:R-:W-:Y:S02]  /*7550*/  MOV R15, RZ ;  /* 0x000000ff000f7202 */ /* 0x000fe40000000f00 */
[----:B------:R-:W-:Y:S01]  /*7560*/  MOV R69, RZ ;  /* 0x000000ff00457202 */ /* 0x000fe20000000f00 */
[----:B----4-:R-:W-:-:S05]  /*7570*/  IMAD R13, R13, UR4, R14 ;  /* 0x000000040d0d7c24 */ /* 0x010fca000f8e020e */
[----:B0-----:R-:W-:Y:S02]  /*7580*/  ISETP.GE.U32.AND P2, PT, R13, UR5, PT ;  /* 0x000000050d007c0c */ /* 0x001fe4000bf46070 */
[----:B------:R-:W-:-:S11]  /*7590*/  MOV R13, RZ ;  /* 0x000000ff000d7202 */ /* 0x000fd60000000f00 */
[----:B------:R-:W-:Y:S05]  /*75a0*/  @P2 BRA `(.L_x_366) ;  /* 0x00000044006c2947 */ /* 0x000fea0003800000 */
[-C--:B------:R-:W-:Y:S01]  /*75b0*/  FFMA R14, R5, R11.reuse, RZ ;  /* 0x0000000b050e7223 */ /* 0x080fe200000000ff */
[-C--:B------:R-:W-:Y:S01]  /*75c0*/  FFMA R16, R0, R11.reuse, RZ ;  /* 0x0000000b00107223 */ /* 0x080fe200000000ff */
[-C--:B------:R-:W-:Y:S01]  /*75d0*/  FFMA R26, R2, R11.reuse, RZ ;  /* 0x0000000b021a7223 */ /* 0x080fe200000000ff */
[----:B------:R-:W-:Y:S01]  /*75e0*/  FFMA R30, R7, R11, RZ ;  /* 0x0000000b071e7223 */ /* 0x000fe200000000ff */
[-C--:B------:R-:W-:Y:S01]  /*75f0*/  FFMA R14, R9, R72.reuse, R14 ;  /* 0x00000048090e7223 */ /* 0x080fe2000000000e */
[-C--:B------:R-:W-:Y:S01]  /*7600*/  FFMA R16, R63, R72.reuse, R16 ;  /* 0x000000483f107223 */ /* 0x080fe20000000010 */
[-C--:B------:R-:W-:Y:S01]  /*7610*/  FFMA R26, R47, R72.reuse, R26 ;  /* 0x000000482f1a7223 */ /* 0x080fe2000000001a */
[----:B------:R-:W-:Y:S01]  /*7620*/  FFMA R19, R65, R72, R30 ;  /* 0x0000004841137223 */ /* 0x000fe2000000001e */
[-C--:B------:R-:W-:Y:S01]  /*7630*/  FFMA R13, R3, R60.reuse, R14 ;  /* 0x0000003c030d7223 */ /* 0x080fe2000000000e */
[----:B------:R-:W-:Y:S01]  /*7640*/  FFMA R15, R49, R60, R16 ;  /* 0x0000003c310f7223 */ /* 0x000fe20000000010 */
[----:B------:R-:W-:Y:S01]  /*7650*/  FFMA R14, R5, R8, RZ ;  /* 0x00000008050e7223 */ /* 0x000fe200000000ff */
[----:B------:R-:W-:Y:S01]  /*7660*/  FFMA R17, R51, R60, R26 ;  /* 0x0000003c33117223 */ /* 0x000fe2000000001a */
[-C--:B------:R-:W-:Y:S01]  /*7670*/  FFMA R13, R4, R61.reuse, R13 ;  /* 0x0000003d040d7223 */ /* 0x080fe2000000000d */
[-C--:B------:R-:W-:Y:S01]  /*7680*/  FFMA R15, R50, R61.reuse, R15 ;  /* 0x0000003d320f7223 */ /* 0x080fe2000000000f */
[----:B------:R-:W-:Y:S01]  /*7690*/  FFMA R14, R9, R66, R14 ;  /* 0x00000042090e7223 */ /* 0x000fe2000000000e */
[----:B------:R-:W-:Y:S01]  /*76a0*/  FFMA R17, R52, R61, R17 ;  /* 0x0000003d34117223 */ /* 0x000fe20000000011 */
[----:B------:R-:W-:Y:S01]  /*76b0*/  FFMA R16, R13, R6, RZ ;  /* 0x000000060d107223 */ /* 0x000fe200000000ff */
[----:B------:R-:W-:Y:S01]  /*76c0*/  FFMA R30, R0, R10, RZ ;  /* 0x0000000a001e7223 */ /* 0x000fe200000000ff */
[----:B------:R-:W-:Y:S01]  /*76d0*/  FFMA R13, R3, R54, R14 ;  /* 0x00000036030d7223 */ /* 0x000fe2000000000e */
[----:B------:R-:W-:Y:S01]  /*76e0*/  FFMA R14, R48, R60, R19 ;  /* 0x0000003c300e7223 */ /* 0x000fe20000000013 */
[----:B------:R-:W-:Y:S01]  /*76f0*/  FFMA R32, R15, R62, R16 ;  /* 0x0000003e0f207223 */ /* 0x000fe20000000010 */
[----:B------:R-:W-:Y:S01]  /*7700*/  FFMA R16, R0, R8, RZ ;  /* 0x0000000800107223 */ /* 0x000fe200000000ff */
[----:B------:R-:W-:Y:S01]  /*7710*/  FFMA R13, R4, R55, R13 ;  /* 0x00000037040d7223 */ /* 0x000fe2000000000d */
[----:B------:R-:W-:Y:S01]  /*7720*/  FFMA R30, R63, R68, R30 ;  /* 0x000000443f1e7223 */ /* 0x000fe2000000001e */
[----:B------:R-:W-:Y:S01]  /*7730*/  FFMA R26, R17, R64, R32 ;  /* 0x00000040111a7223 */ /* 0x000fe20000000020 */
[----:B------:R-:W-:Y:S01]  /*7740*/  FFMA R16, R63, R66, R16 ;  /* 0x000000423f107223 */ /* 0x000fe20000000010 */
[----:B------:R-:W-:Y:S01]  /*7750*/  BSSY.RECONVERGENT B3, `(.L_x_367) ;  /* 0x0000034000037945 */ /* 0x000fe20003800200 */
[----:B------:R-:W-:-:S02]  /*7760*/  FFMA R25, R49, R56, R30 ;  /* 0x0000003831197223 */ /* 0x000fc4000000001e */
[----:B------:R-:W-:Y:S01]  /*7770*/  FFMA R15, R49, R54, R16 ;  /* 0x00000036310f7223 */ /* 0x000fe20000000010 */
[----:B------:R-:W-:Y:S01]  /*7780*/  FFMA R16, R13, R6, RZ ;  /* 0x000000060d107223 */ /* 0x000fe200000000ff */
[----:B------:R-:W-:Y:S01]  /*7790*/  FFMA R13, R53, R61, R14 ;  /* 0x0000003d350d7223 */ /* 0x000fe2000000000e */
[----:B------:R-:W-:Y:S01]  /*77a0*/  FFMA R14, R2, R8, RZ ;  /* 0x00000008020e7223 */ /* 0x000fe200000000ff */
[C---:B------:R-:W-:Y:S01]  /*77b0*/  FFMA R15, R50.reuse, R55, R15 ;  /* 0x00000037320f7223 */ /* 0x040fe2000000000f */
[----:B------:R-:W-:Y:S01]  /*77c0*/  FFMA R25, R50, R57, R25 ;  /* 0x0000003932197223 */ /* 0x000fe20000000019 */
[----:B------:R-:W-:Y:S01]  /*77d0*/  FADD R13, R13, R26 ;  /* 0x0000001a0d0d7221 */ /* 0x000fe20000000000 */
[----:B------:R-:W-:Y:S01]  /*77e0*/  FFMA R26, R5, R10, RZ ;  /* 0x0000000a051a7223 */ /* 0x000fe200000000ff */
[----:B------:R-:W-:Y:S01]  /*77f0*/  FFMA R32, R15, R62, R16 ;  /* 0x0000003e0f207223 */ /* 0x000fe20000000010 */
[----:B------:R-:W-:Y:S01]  /*7800*/  FFMA R16, R7, R8, RZ ;  /* 0x0000000807107223 */ /* 0x000fe200000000ff */
[----:B------:R-:W-:Y:S01]  /*7810*/  FFMA R14, R47, R66, R14 ;  /* 0x000000422f0e7223 */ /* 0x000fe2000000000e */
[----:B------:R-:W-:Y:S01]  /*7820*/  FADD R120, R13, 1.0000000116860974231e-07 ;  /* 0x33d6bf950d787421 */ /* 0x000fe20000000000 */
[----:B------:R-:W-:Y:S01]  /*7830*/  FFMA R26, R9, R68, R26 ;  /* 0x00000044091a7223 */ /* 0x000fe2000000001a */
[----:B------:R-:W-:Y:S01]  /*7840*/  FFMA R17, R65, R66, R16 ;  /* 0x0000004241117223 */ /* 0x000fe20000000010 */
[----:B------:R-:W-:Y:S01]  /*7850*/  FFMA R13, R51, R54, R14 ;  /* 0x00000036330d7223 */ /* 0x000fe2000000000e */
[----:B------:R-:W0:Y:S01]  /*7860*/  MUFU.RCP R27, R120 ;  /* 0x00000078001b7308 */ /* 0x000e220000001000 */
        /* <DEDUP_REMOVED lines=8> */
[----:B------:R-:W-:-:S02]  /*78f0*/  FFMA R26, R13, R6, RZ ;  /* 0x000000060d1a7223 */ /* 0x000fc400000000ff */
[----:B------:R-:W-:Y:S01]  /*7900*/  FADD R15, R14, R15 ;  /* 0x0000000f0e0f7221 */ /* 0x000fe20000000000 */
[----:B------:R-:W-:Y:S01]  /*7910*/  FFMA R13, R51, R56, R16 ;  /* 0x00000038330d7223 */ /* 0x000fe20000000010 */
[----:B------:R-:W-:Y:S01]  /*7920*/  FFMA R30, R25, R62, R26 ;  /* 0x0000003e191e7223 */ /* 0x000fe2000000001a */
[----:B------:R-:W-:Y:S01]  /*7930*/  FFMA R26, R7, R10, RZ ;  /* 0x0000000a071a7223 */ /* 0x000fe200000000ff */
[----:B------:R-:W4:Y:S01]  /*7940*/  FCHK P0, R15, R120 ;  /* 0x000000780f007302 */ /* 0x000f220000000000 */
[----:B------:R-:W-:Y:S01]  /*7950*/  FFMA R14, R3, R6, RZ ;  /* 0x00000006030e7223 */ /* 0x000fe200000000ff */
[----:B0-----:R-:W-:Y:S01]  /*7960*/  FFMA R32, -R120, R27, 1 ;  /* 0x3f80000078207423 */ /* 0x001fe2000000011b */
[----:B------:R-:W-:Y:S01]  /*7970*/  FFMA R17, R65, R68, R26 ;  /* 0x0000004441117223 */ /* 0x000fe2000000001a */
[-C--:B------:R-:W-:Y:S01]  /*7980*/  FFMA R13, R52, R57.reuse, R13 ;  /* 0x00000039340d7223 */ /* 0x080fe2000000000d */
[----:B------:R-:W-:Y:S01]  /*7990*/  FFMA R14, R49, R62, R14 ;  /* 0x0000003e310e7223 */ /* 0x000fe2000000000e */
[----:B------:R-:W-:Y:S01]  /*79a0*/  FFMA R32, R27, R32, R27 ;  /* 0x000000201b207223 */ /* 0x000fe2000000001b */
[----:B------:R-:W-:Y:S01]  /*79b0*/  FFMA R16, R48, R56, R17 ;  /* 0x0000003830107223 */ /* 0x000fe20000000011 */
[-C--:B------:R-:W-:Y:S01]  /*79c0*/  FFMA R30, R13, R64.reuse, R30 ;  /* 0x000000400d1e7223 */ /* 0x080fe2000000001e */
[----:B------:R-:W-:Y:S01]  /*79d0*/  FFMA R17, R51, R64, R14 ;  /* 0x0000004033117223 */ /* 0x000fe2000000000e */
[----:B------:R-:W-:Y:S01]  /*79e0*/  FFMA R45, R15, R32, RZ ;  /* 0x000000200f2d7223 */ /* 0x000fe200000000ff */
[----:B------:R-:W-:-:S02]  /*79f0*/  FFMA R13, R53, R57, R16 ;  /* 0x00000039350d7223 */ /* 0x000fc40000000010 */
[----:B------:R-:W-:Y:S01]  /*7a00*/  FADD R17, R17, R48 ;  /* 0x0000003011117221 */ /* 0x000fe20000000000 */
[----:B------:R-:W-:Y:S01]  /*7a10*/  FFMA R16, -R120, R45, R15 ;  /* 0x0000002d78107223 */ /* 0x000fe2000000010f */
[----:B------:R-:W-:-:S03]  /*7a20*/  FADD R13, R13, R30 ;  /* 0x0000001e0d0d7221 */ /* 0x000fc60000000000 */
[----:B------:R-:W-:Y:S01]  /*7a30*/  FFMA R45, R32, R16, R45 ;  /* 0x00000010202d7223 */ /* 0x000fe2000000002d */
[----:B----4-:R-:W-:Y:S06]  /*7a40*/  @!P0 BRA `(.L_x_368) ;  /* 0x0000000000108947 */ /* 0x010fec0003800000 */
[----:B------:R-:W-:Y:S02]  /*7a50*/  MOV R16, R120 ;  /* 0x0000007800107202 */ /* 0x000fe40000000f00 */
[----:B------:R-:W-:-:S07]  /*7a60*/  MOV R26, 0x7a80 ;  /* 0x00007a80001a7802 */ /* 0x000fce0000000f00 */
[----:B-123-5:R-:W-:Y:S05]  /*7a70*/  CALL.REL.NOINC `($__internal_7_$__cuda_sm3x_div_rn_noftz_f32_slowpath) ;  /* 0x0000010800d47944 */ /* 0x02efea0003c00000 */
[----:B------:R-:W-:-:S07]  /*7a80*/  MOV R45, R15 ;  /* 0x0000000f002d7202 */ /* 0x000fce0000000f00 */
.L_x_368:
[----:B------:R-:W-:Y:S05]  /*7a90*/  BSYNC.RECONVERGENT B3 ;  /* 0x0000000000037941 */ /* 0x000fea0003800200 */
.L_x_367:
        /* <DEDUP_REMOVED lines=14> */
.L_x_370:
[----:B------:R-:W-:Y:S05]  /*7b80*/  BSYNC.RECONVERGENT B3 ;  /* 0x0000000000037941 */ /* 0x000fea0003800200 */
.L_x_369:
[----:B------:R-:W-:Y:S01]  /*7b90*/  FSETP.GTU.AND P0, PT, R17, 0.20000000298023223877, PT ;  /* 0x3e4ccccd1100780b */ /* 0x000fe20003f0c000 */
[----:B------:R-:W-:Y:S01]  /*7ba0*/  BSSY.RECONVERGENT B3, `(.L_x_371) ;  /* 0x000023e000037945 */ /* 0x000fe20003800200 */
[----:B------:R-:W-:Y:S01]  /*7bb0*/  HFMA2 R129, -RZ, RZ, 0, 0 ;  /* 0x00000000ff817431 */ /* 0x000fe200000001ff */
[----:B------:R-:W-:Y:S01]  /*7bc0*/  CS2R R122, SRZ ;  /* 0x00000000007a7805 */ /* 0x000fe2000001ff00 */
[----:B------:R-:W-:Y:S01]  /*7bd0*/  HFMA2 R119, -RZ, RZ, 0, 0 ;  /* 0x00000000ff777431 */ /* 0x000fe200000001ff */
[----:B------:R-:W-:Y:S02]  /*7be0*/  MOV R121, RZ ;  /* 0x000000ff00797202 */ /* 0x000fe40000000f00 */
[----:B------:R-:W-:-:S06]  /*7bf0*/  MOV R124, RZ ;  /* 0x000000ff007c7202 */ /* 0x000fcc0000000f00 */
[----:B------:R-:W-:Y:S05]  /*7c00*/  @!P0 BRA `(.L_x_372) ;  /* 0x0000002000dc8947 */ /* 0x000fea0003800000 */
[----:B------:R-:W-:Y:S01]  /*7c10*/  FMUL R17, R113, R113 ;  /* 0x0000007171117220 */ /* 0x000fe20000400000 */
[CC--:B-----5:R-:W-:Y:S01]  /*7c20*/  FMUL R15, R112.reuse, R115.reuse ;  /* 0x00000073700f7220 */ /* 0x0e0fe20000400000 */
[----:B--2---:R-:W-:Y:S01]  /*7c30*/  FMUL R124, R127, 0.5 ;  /* 0x3f0000007f7c7820 */ /* 0x004fe20000400000 */
[-C--:B------:R-:W-:Y:S01]  /*7c40*/  FMUL R26, R112, R114.reuse ;  /* 0x00000072701a7220 */ /* 0x080fe20000400000 */
[----:B------:R-:W-:Y:S01]  /*7c50*/  FFMA R14, R115, R115, R17 ;  /* 0x00000073730e7223 */ /* 0x000fe20000000011 */
[CCC-:B------:R-:W-:Y:S01]  /*7c60*/  FFMA R13, R113.reuse, R114.reuse, R15.reuse ;  /* 0x00000072710d7223 */ /* 0x1c0fe2000000000f */
[----:B------:R-:W-:Y:S01]  /*7c70*/  FMUL R33, R124, 0.63661974668502807617 ;  /* 0x3f22f9837c217820 */ /* 0x000fe20000400000 */
[-C--:B------:R-:W-:Y:S01]  /*7c80*/  FFMA R25, R113, R114.reuse, -R15 ;  /* 0x0000007271197223 */ /* 0x080fe2000000080f */
[----:B------:R-:W-:Y:S01]  /*7c90*/  FADD R14, R14, R14 ;  /* 0x0000000e0e0e7221 */ /* 0x000fe20000000000 */
[----:B------:R-:W-:Y:S01]  /*7ca0*/  FADD R13, R13, R13 ;  /* 0x0000000d0d0d7221 */ /* 0x000fe20000000000 */
[----:B------:R-:W-:Y:S01]  /*7cb0*/  FFMA R17, R114, R114, R17 ;  /* 0x0000007272117223 */ /* 0x000fe20000000011 */
[----:B------:R-:W-:Y:S01]  /*7cc0*/  FADD R25, R25, R25 ;  /* 0x0000001919197221 */ /* 0x000fe20000000000 */
[----:B------:R-:W-:Y:S01]  /*7cd0*/  FADD R19, -R14, 1 ;  /* 0x3f8000000e137421 */ /* 0x000fe20000000100 */
[----:B------:R-:W-:Y:S01]  /*7ce0*/  FFMA R16, RZ, R13, RZ ;  /* 0x0000000dff107223 */ /* 0x000fe200000000ff */
[----:B------:R-:W-:Y:S01]  /*7cf0*/  FFMA R14, R13, R12, RZ ;  /* 0x0000000c0d0e7223 */ /* 0x000fe200000000ff */
[----:B------:R-:W-:Y:S01]  /*7d00*/  FFMA R13, R113, R115, -R26 ;  /* 0x00000073710d7223 */ /* 0x000fe2000000081a */
[----:B------:R-:W0:Y:S01]  /*7d10*/  F2I.NTZ R33, R33 ;  /* 0x0000002100217305 */ /* 0x000e220000203100 */
[--C-:B------:R-:W-:Y:S01]  /*7d20*/  FFMA R32, R19, R116, R16.reuse ;  /* 0x0000007413207223 */ /* 0x100fe20000000010 */
[-C--:B------:R-:W-:Y:S01]  /*7d30*/  FFMA R120, RZ, R19.reuse, R16 ;  /* 0x00000013ff787223 */ /* 0x080fe20000000010 */
[----:B------:R-:W-:Y:S01]  /*7d40*/  FMUL R16, R114, R114 ;  /* 0x0000007272107220 */ /* 0x000fe20000400000 */
[----:B------:R-:W-:Y:S01]  /*7d50*/  FFMA R14, RZ, R19, R14 ;  /* 0x00000013ff0e7223 */ /* 0x000fe2000000000e */
[----:B------:R-:W-:Y:S01]  /*7d60*/  FMUL R19, R112, R113 ;  /* 0x0000007170137220 */ /* 0x000fe20000400000 */
[----:B------:R-:W-:Y:S01]  /*7d70*/  FADD R13, R13, R13 ;  /* 0x0000000d0d0d7221 */ /* 0x000fe20000000000 */
[-C--:B------:R-:W-:Y:S01]  /*7d80*/  FFMA R16, R115, R115.reuse, R16 ;  /* 0x0000007373107223 */ /* 0x080fe20000000010 */
[----:B------:R-:W-:Y:S01]  /*7d90*/  FADD R17, R17, R17 ;  /* 0x0000001111117221 */ /* 0x000fe20000000000 */
[----:B------:R-:W-:Y:S01]  /*7da0*/  FFMA R15, R114, R115, R19 ;  /* 0x00000073720f7223 */ /* 0x000fe20000000013 */
[----:B------:R-:W-:Y:S01]  /*7db0*/  FFMA R30, R13, R12, RZ ;  /* 0x0000000c0d1e7223 */ /* 0x000fe200000000ff */
[----:B------:R-:W-:Y:S01]  /*7dc0*/  FADD R16, R16, R16 ;  /* 0x0000001010107221 */ /* 0x000fe20000000000 */
[----:B------:R-:W-:Y:S01]  /*7dd0*/  FFMA R122, RZ, R13, RZ ;  /* 0x0000000dff7a7223 */ /* 0x000fe200000000ff */
[----:B------:R-:W-:Y:S01]  /*7de0*/  FADD R27, R15, R15 ;  /* 0x0000000f0f1b7221 */ /* 0x000fe20000000000 */
[-C--:B------:R-:W-:Y:S01]  /*7df0*/  FFMA R19, R114, R115.reuse, -R19 ;  /* 0x0000007372137223 */ /* 0x080fe20000000813 */
[----:B------:R-:W-:Y:S01]  /*7e00*/  FADD R13, -R16, 1 ;  /* 0x3f800000100d7421 */ /* 0x000fe20000000100 */
[----:B------:R-:W-:Y:S01]  /*7e10*/  FFMA R26, R113, R115, R26 ;  /* 0x00000073711a7223 */ /* 0x000fe2000000001a */
[----:B------:R-:W-:Y:S01]  /*7e20*/  FFMA R15, RZ, R27, R30 ;  /* 0x0000001bff0f7223 */ /* 0x000fe2000000001e */
[--C-:B------:R-:W-:Y:S01]  /*7e30*/  FFMA R29, R27, R116, R122.reuse ;  /* 0x000000741b1d7223 */ /* 0x100fe2000000007a */
[----:B------:R-:W-:Y:S01]  /*7e40*/  FFMA R16, R13, R12, RZ ;  /* 0x0000000c0d107223 */ /* 0x000fe200000000ff */
[----:B------:R-:W-:Y:S01]  /*7e50*/  FFMA R30, RZ, R13, RZ ;  /* 0x0000000dff1e7223 */ /* 0x000fe200000000ff */
[----:B------:R-:W-:Y:S01]  /*7e60*/  FFMA R31, RZ, R27, R122 ;  /* 0x0000001bff1f7223 */ /* 0x000fe2000000007a */
[----:B------:R-:W-:Y:S01]  /*7e70*/  FADD R19, R19, R19 ;  /* 0x0000001313137221 */ /* 0x000fe20000000000 */
[----:B------:R-:W-:Y:S01]  /*7e80*/  FFMA R13, RZ, R25, R16 ;  /* 0x00000019ff0d7223 */ /* 0x000fe20000000010 */
[----:B------:R-:W-:Y:S01]  /*7e90*/  FADD R16, -R17, 1 ;  /* 0x3f80000011107421 */ /* 0x000fe20000000100 */
[----:B0-----:R-:W-:Y:S01]  /*7ea0*/  I2FP.F32.S32 R17, R33 ;  /* 0x0000002100117245 */ /* 0x001fe20000201400 */
[--C-:B------:R-:W-:Y:S01]  /*7eb0*/  FFMA R27, R25, R116, R30.reuse ;  /* 0x00000074191b7223 */ /* 0x100fe2000000001e */
[----:B------:R-:W-:Y:S01]  /*7ec0*/  FFMA R25, RZ, R25, R30 ;  /* 0x00000019ff197223 */ /* 0x000fe2000000001e */
[----:B------:R-:W-:Y:S01]  /*7ed0*/  FADD R26, R26, R26 ;  /* 0x0000001a1a1a7221 */ /* 0x000fe20000000000 */
[----:B------:R-:W-:Y:S01]  /*7ee0*/  FSETP.GE.AND P0, PT, |R124|, 105615, PT ;  /* 0x47ce47807c00780b */ /* 0x000fe20003f06200 */
[C---:B------:R-:W-:Y:S01]  /*7ef0*/  FFMA R30, R17.reuse, -1.5707962512969970703, R124 ;  /* 0xbfc90fda111e7823 */ /* 0x040fe2000000007c */
[-C--:B------:R-:W-:Y:S01]  /*7f00*/  FFMA R14, RZ, R19.reuse, R14 ;  /* 0x00000013ff0e7223 */ /* 0x080fe2000000000e */
[----:B------:R-:W-:Y:S01]  /*7f10*/  FFMA R15, RZ, R16, R15 ;  /* 0x00000010ff0f7223 */ /* 0x000fe2000000000f */
[----:B------:R-:W-:Y:S01]  /*7f20*/  FFMA R13, RZ, R26, R13 ;  /* 0x0000001aff0d7223 */ /* 0x000fe2000000000d */
[C---:B------:R-:W-:Y:S01]  /*7f30*/  FFMA R30, R17.reuse, -7.5497894158615963534e-08, R30 ;  /* 0xb3a22168111e7823 */ /* 0x040fe2000000001e */
[----:B------:R-:W-:Y:S01]  /*7f40*/  FFMA R32, RZ, R19, R32 ;  /* 0x00000013ff207223 */ /* 0x000fe20000000020 */
[----:B------:R-:W-:Y:S01]  /*7f50*/  FFMA R29, RZ, R16, R29 ;  /* 0x00000010ff1d7223 */ /* 0x000fe2000000001d */
[----:B------:R-:W-:Y:S01]  /*7f60*/  FFMA R31, R16, R117, R31 ;  /* 0x00000075101f7223 */ /* 0x000fe2000000001f */
[----:B------:R-:W-:Y:S01]  /*7f70*/  FFMA R121, R17, -5.3903029534742383927e-15, R30 ;  /* 0xa7c234c511797823 */ /* 0x000fe2000000001e */
[C---:B------:R-:W-:Y:S01]  /*7f80*/  FFMA R17, R14.reuse, R14, RZ ;  /* 0x0000000e0e117223 */ /* 0x040fe200000000ff */
[----:B------:R-:W-:Y:S01]  /*7f90*/  FFMA R30, R14, R15, RZ ;  /* 0x0000000f0e1e7223 */ /* 0x000fe200000000ff */
[----:B------:R-:W-:Y:S01]  /*7fa0*/  FFMA R27, RZ, R26, R27 ;  /* 0x0000001aff1b7223 */ /* 0x000fe2000000001b */
[----:B------:R-:W-:Y:S01]  /*7fb0*/  FFMA R25, R26, R117, R25 ;  /* 0x000000751a197223 */ /* 0x000fe20000000019 */
[----:B------:R-:W-:Y:S01]  /*7fc0*/  FFMA R16, R13, R14, RZ ;  /* 0x0000000e0d107223 */ /* 0x000fe200000000ff */
[-C--:B------:R-:W-:Y:S01]  /*7fd0*/  FFMA R122, R15, R15.reuse, RZ ;  /* 0x0000000f0f7a7223 */ /* 0x080fe200000000ff */
[C---:B------:R-:W-:Y:S01]  /*7fe0*/  FFMA R26, R13.reuse, R15, RZ ;  /* 0x0000000f0d1a7223 */ /* 0x040fe200000000ff */
[----:B------:R-:W-:Y:S01]  /*7ff0*/  FFMA R14, R13, R13, RZ ;  /* 0x0000000d0d0e7223 */ /* 0x000fe200000000ff */
[CC--:B------:R-:W-:Y:S01]  /*8000*/  FFMA R17, R32.reuse, R32.reuse, R17 ;  /* 0x0000002020117223 */ /* 0x0c0fe20000000011 */
[----:B------:R-:W-:Y:S01]  /*8010*/  FFMA R30, R32, R29, R30 ;  /* 0x0000001d201e7223 */ /* 0x000fe2000000001e */
[----:B------:R-:W-:Y:S01]  /*8020*/  FFMA R120, R19, R117, R120 ;  /* 0x0000007513787223 */ /* 0x000fe20000000078 */
[----:B------:R-:W-:Y:S01]  /*8030*/  FFMA R32, R27, R32, R16 ;  /* 0x000000201b207223 */ /* 0x000fe20000000010 */
[-C--:B------:R-:W-:Y:S01]  /*8040*/  FFMA R122, R29, R29.reuse, R122 ;  /* 0x0000001d1d7a7223 */ /* 0x080fe2000000007a */
[C---:B------:R-:W-:Y:S01]  /*8050*/  FFMA R26, R27.reuse, R29, R26 ;  /* 0x0000001d1b1a7223 */ /* 0x040fe2000000001a */
[----:B------:R-:W-:Y:S01]  /*8060*/  FFMA R16, R27, R27, R14 ;  /* 0x0000001b1b107223 */ /* 0x000fe2000000000e */
[----:B------:R-:W-:Y:S01]  /*8070*/  BSSY.RECONVERGENT B0, `(.L_x_373) ;  /* 0x0000067000007945 */ /* 0x000fe20003800200 */
[CC--:B------:R-:W-:Y:S01]  /*8080*/  FFMA R119, R120.reuse, R120.reuse, R17 ;  /* 0x0000007878777223 */ /* 0x0c0fe20000000011 */
[-C--:B------:R-:W-:Y:S01]  /*8090*/  FFMA R69, R120, R31.reuse, R30 ;  /* 0x0000001f78457223 */ /* 0x080fe2000000001e */
[----:B------:R-:W-:Y:S01]  /*80a0*/  FFMA R13, R25, R120, R32 ;  /* 0x00000078190d7223 */ /* 0x000fe20000000020 */
[-C--:B------:R-:W-:Y:S01]  /*80b0*/  FFMA R120, R31, R31.reuse, R122 ;  /* 0x0000001f1f787223 */ /* 0x080fe2000000007a */
[C---:B------:R-:W-:Y:S01]  /*80c0*/  FFMA R14, R25.reuse, R31, R26 ;  /* 0x0000001f190e7223 */ /* 0x040fe2000000001a */
[----:B------:R-:W-:Y:S01]  /*80d0*/  FFMA R17, R25, R25, R16 ;  /* 0x0000001919117223 */ /* 0x000fe20000000010 */
        /* <DEDUP_REMOVED lines=8> */
[----:B------:R-:W0:Y:S01]  /*8160*/  LDCU.64 UR6, c[0x4][URZ] ;  /* 0x01000000ff0677ac */ /* 0x000e220008000a00 */
[----:B------:R-:W-:Y:S01]  /*8170*/  LOP3.LUT R19, R15, 0x80000000, RZ, 0xfc, !PT ;  /* 0x800000000f137812 */ /* 0x000fe200078efcff */
[----:B------:R-:W-:Y:S01]  /*8180*/  UMOV UR5, URZ ;  /* 0x000000ff00057c82 */ /* 0x000fe20008000000 */
[----:B------:R-:W-:-:S05]  /*8190*/  UMOV UR4, URZ ;  /* 0x000000ff00047c82 */ /* 0x000fca0008000000 */
.L_x_375:
        /* <DEDUP_REMOVED lines=14> */
[----:B------:R-:W-:Y:S02]  /*8280*/  IADD3.X R29, PT, PT, R27, UR5, RZ, P2, !PT ;  /* 0x000000051b1d7c10 */ /* 0x000fe400097fe4ff */
        /* <DEDUP_REMOVED lines=9> */
[----:B------:R-:W-:Y:S01]  /*8320*/  SHF.R.U32.HI R15, RZ, 0x17, R124 ;  /* 0x00000017ff0f7819 */ /* 0x000fe2000001167c */
[----:B------:R-:W-:Y:S03]  /*8330*/  BSSY.RECONVERGENT B1, `(.L_x_376) ;  /* 0x0000028000017945 */ /* 0x000fe60003800200 */
        /* <DEDUP_REMOVED lines=14> */
[-C--:B------:R-:W-:Y:S02]  /*8420*/  @P4 MOV R16, R100.reuse ;  /* 0x0000006400104202 */ /* 0x080fe40000000f00 */
[----:B------:R-:W-:Y:S02]  /*8430*/  ISETP.EQ.AND P4, PT, R26, RZ, PT ;  /* 0x000000ff1a00720c */ /* 0x000fe40003f82270 */
        /* <DEDUP_REMOVED lines=23> */
.L_x_377:
[----:B------:R-:W-:Y:S05]  /*85b0*/  BSYNC.RECONVERGENT B1 ;  /* 0x0000000000017941 */ /* 0x000fea0003800200 */
.L_x_376:
        /* <DEDUP_REMOVED lines=18> */
.L_x_374:
[----:B------:R-:W-:Y:S05]  /*86e0*/  BSYNC.RECONVERGENT B0 ;  /* 0x0000000000007941 */ /* 0x000fea0003800200 */
.L_x_373:
[----:B------:R-:W-:Y:S02]  /*86f0*/  HFMA2 R122, -RZ, RZ, 1.0244140625, 0 ;  /* 0x3c190000ff7a7431 */ /* 0x000fe400000001ff */
[C---:B------:R-:W-:Y:S01]  /*8700*/  FMUL R16, R121.reuse, R121 ;  /* 0x0000007979107220 */ /* 0x040fe20000400000 */
[----:B---3--:R-:W-:Y:S01]  /*8710*/  FMUL R32, R126, 0.5 ;  /* 0x3f0000007e207820 */ /* 0x008fe20000400000 */
[----:B------:R-:W-:Y:S01]  /*8720*/  FSETP.NEU.AND P0, PT, |R121|, 0.00049096695147454738617, PT ;  /* 0x3a00b43c7900780b */ /* 0x000fe20003f0d200 */
[----:B------:R-:W-:Y:S01]  /*8730*/  BSSY.RECONVERGENT B0, `(.L_x_378) ;  /* 0x0000072000007945 */ /* 0x000fe20003800200 */
[----:B------:R-:W-:Y:S01]  /*8740*/  LOP3.LUT R33, R33, 0x1, RZ, 0xc0, !PT ;  /* 0x0000000121217812 */ /* 0x000fe200078ec0ff */
[----:B------:R-:W-:-:S03]  /*8750*/  FMUL R19, R32, 0.63661974668502807617 ;  /* 0x3f22f98320137820 */ /* 0x000fc60000400000 */
[----:B------:R-:W-:Y:S01]  /*8760*/  ISETP.NE.U32.AND P1, PT, R33, 0x1, PT ;  /* 0x000000012100780c */ /* 0x000fe20003f25070 */
[C---:B------:R-:W-:Y:S02]  /*8770*/  FFMA R15, R16.reuse, R122, 0.003265380859375 ;  /* 0x3b560000100f7423 */ /* 0x040fe4000000007a */
[----:B------:R-:W0:Y:S02]  /*8780*/  F2I.NTZ R19, R19 ;  /* 0x0000001300137305 */ /* 0x000e240000203100 */
[----:B------:R-:W-:-:S04]  /*8790*/  FFMA R15, R16, R15, 0.0242919921875 ;  /* 0x3cc70000100f7423 */ /* 0x000fc8000000000f */
[----:B------:R-:W-:-:S04]  /*87a0*/  FFMA R15, R16, R15, 0.053466796875 ;  /* 0x3d5b0000100f7423 */ /* 0x000fc8000000000f */
[----:B------:R-:W-:-:S04]  /*87b0*/  FFMA R15, R16, R15, 0.13337790966033935547 ;  /* 0x3e089438100f7423 */ /* 0x000fc8000000000f */
[C---:B------:R-:W-:Y:S01]  /*87c0*/  FFMA R26, R16.reuse, R15, 0.33333230018615722656 ;  /* 0x3eaaaa88101a7423 */ /* 0x040fe2000000000f */
[----:B------:R-:W-:Y:S01]  /*87d0*/  FMUL R16, R16, R121 ;  /* 0x0000007910107220 */ /* 0x000fe20000400000 */
[----:B0-----:R-:W-:-:S03]  /*87e0*/  I2FP.F32.S32 R15, R19 ;  /* 0x00000013000f7245 */ /* 0x001fc60000201400 */
[----:B------:R-:W-:Y:S01]  /*87f0*/  @P0 FFMA R121, R26, R16, R121 ;  /* 0x000000101a790223 */ /* 0x000fe20000000079 */
[----:B------:R-:W-:Y:S01]  /*8800*/  FSETP.GE.AND P0, PT, |R32|, 105615, PT ;  /* 0x47ce47802000780b */ /* 0x000fe20003f06200 */
[----:B------:R-:W-:-:S04]  /*8810*/  FFMA R16, R15, -1.5707962512969970703, R32 ;  /* 0xbfc90fda0f107823 */ /* 0x000fc80000000020 */
[----:B------:R-:W0:Y:S01]  /*8820*/  @!P1 MUFU.RCP R121, -R121 ;  /* 0x8000007900799308 */ /* 0x000e220000001000 */
[----:B------:R-:W-:-:S04]  /*8830*/  FFMA R16, R15, -7.5497894158615963534e-08, R16 ;  /* 0xb3a221680f107823 */ /* 0x000fc80000000010 */
[----:B------:R-:W-:-:S03]  /*8840*/  FFMA R15, R15, -5.3903029534742383927e-15, R16 ;  /* 0xa7c234c50f0f7823 */ /* 0x000fc60000000010 */
[----:B------:R-:W-:Y:S05]  /*8850*/  @!P0 BRA `(.L_x_379) ;  /* 0x00000004007c8947 */ /* 0x000fea0003800000 */
[----:B------:R-:W-:-:S13]  /*8860*/  FSETP.NEU.AND P0, PT, |R32|, +INF , PT ;  /* 0x7f8000002000780b */ /* 0x000fda0003f0d200 */
[----:B------:R-:W-:Y:S01]  /*8870*/  @!P0 FMUL R15, RZ, R32 ;  /* 0x00000020ff0f8220 */ /* 0x000fe20000400000 */
[----:B------:R-:W-:Y:S01]  /*8880*/  @!P0 MOV R19, RZ ;  /* 0x000000ff00138202 */ /* 0x000fe20000000f00 */
[----:B------:R-:W-:Y:S06]  /*8890*/  @!P0 BRA `(.L_x_379) ;  /* 0x00000004006c8947 */ /* 0x000fec0003800000 */
[----:B------:R-:W-:Y:S01]  /*88a0*/  SHF.L.U32 R15, R32, 0x8, RZ ;  /* 0x00000008200f7819 */ /* 0x000fe200000006ff */
[----:B------:R-:W-:Y:S01]  /*88b0*/  HFMA2 R16, -RZ, RZ, 0, 0 ;  /* 0x00000000ff107431 */ /* 0x000fe200000001ff */
[----:B------:R-:W-:Y:S01]  /*88c0*/  MOV R29, RZ ;  /* 0x000000ff001d7202 */ /* 0x000fe20000000f00 */
[----:B------:R-:W2:Y:S01]  /*88d0*/  LDCU.64 UR6, c[0x4][URZ] ;  /* 0x01000000ff0677ac */ /* 0x000ea20008000a00 */
[----:B------:R-:W-:Y:S01]  /*88e0*/  LOP3.LUT R19, R15, 0x80000000, RZ, 0xfc, !PT ;  /* 0x800000000f137812 */ /* 0x000fe200078efcff */
[----:B------:R-:W-:Y:S01]  /*88f0*/  UMOV UR5, URZ ;  /* 0x000000ff00057c82 */ /* 0x000fe20008000000 */
[----:B------:R-:W-:-:S05]  /*8900*/  UMOV UR4, URZ ;  /* 0x000000ff00047c82 */ /* 0x000fca0008000000 */
.L_x_380:
[----:B--2---:R-:W-:Y:S02]  /*8910*/  MOV R30, UR6 ;  /* 0x00000006001e7c02 */ /* 0x004fe40008000f00 */
        /* <DEDUP_REMOVED lines=64> */
.L_x_382:
[----:B------:R-:W-:Y:S05]  /*8d20*/  BSYNC.RECONVERGENT B1 ;  /* 0x0000000000017941 */ /* 0x000fea0003800200 */
.L_x_381:
        /* <DEDUP_REMOVED lines=9> */
[----:B------:R-:W2:Y:S01]  /*8dc0*/  I2F.F64.S64 R26, R30 ;  /* 0x0000001e001a7312 */ /* 0x000ea20000301c00 */
[C---:B------:R-:W-:Y:S02]  /*8dd0*/  LOP3.LUT R25, R15.reuse, R32, RZ, 0x3c, !PT ;  /* 0x000000200f197212 */ /* 0x040fe400078e3cff */
[----:B------:R-:W-:Y:S02]  /*8de0*/  LEA.HI R19, R15, R16, RZ, 0x1 ;  /* 0x000000100f137211 */ /* 0x000fe400078f08ff */
[----:B------:R-:W-:Y:S02]  /*8df0*/  ISETP.GE.AND P1, PT, R25, RZ, PT ;  /* 0x000000ff1900720c */ /* 0x000fe40003f26270 */
[----:B------:R-:W-:-:S04]  /*8e00*/  IADD3 R15, PT, PT, -R19, RZ, RZ ;  /* 0x000000ff130f7210 */ /* 0x000fc80007ffe1ff */
[----:B------:R-:W-:Y:S01]  /*8e10*/  @!P0 MOV R19, R15 ;  /* 0x0000000f00138202 */ /* 0x000fe20000000f00 */
[----:B--2---:R-:W-:-:S10]  /*8e20*/  DMUL R26, R26, UR4 ;  /* 0x000000041a1a7c28 */ /* 0x004fd40008000000 */
[----:B------:R-:W2:Y:S02]  /*8e30*/  F2F.F32.F64 R26, R26 ;  /* 0x0000001a001a7310 */ /* 0x000ea40000301000 */
[----:B--2---:R-:W-:-:S07]  /*8e40*/  FSEL R15, -R26, R26, !P1 ;  /* 0x0000001a1a0f7208 */ /* 0x004fce0004800100 */
.L_x_379:
[----:B------:R-:W-:Y:S05]  /*8e50*/  BSYNC.RECONVERGENT B0 ;  /* 0x0000000000007941 */ /* 0x000fea0003800200 */
.L_x_378:
[----:B------:R-:W-:Y:S01]  /*8e60*/  MOV R129, R15 ;  /* 0x0000000f00817202 */ /* 0x000fe20000000f00 */
[----:B0-----:R-:W-:Y:S01]  /*8e70*/  FADD R26, R121, R121 ;  /* 0x00000079791a7221 */ /* 0x001fe20000000000 */
[----:B------:R-:W-:Y:S01]  /*8e80*/  LOP3.LUT R19, R19, 0x1, RZ, 0xc0, !PT ;  /* 0x0000000113137812 */ /* 0x000fe200078ec0ff */
[----:B------:R-:W-:Y:S01]  /*8e90*/  BSSY.RECONVERGENT B4, `(.L_x_383) ;  /* 0x0000019000047945 */ /* 0x000fe20003800200 */
[C---:B------:R-:W-:Y:S01]  /*8ea0*/  FSETP.NEU.AND P0, PT, |R129|.reuse, 0.00049096695147454738617, PT ;  /* 0x3a00b43c8100780b */ /* 0x040fe20003f0d200 */
[----:B------:R-:W-:Y:S01]  /*8eb0*/  FMUL R15, R129, R129 ;  /* 0x00000081810f7220 */ /* 0x000fe20000400000 */
[----:B------:R-:W0:Y:S01]  /*8ec0*/  MUFU.RCP R25, R26 ;  /* 0x0000001a00197308 */ /* 0x000e220000001000 */
[----:B------:R-:W-:Y:S02]  /*8ed0*/  ISETP.NE.U32.AND P1, PT, R19, 0x1, PT ;  /* 0x000000011300780c */ /* 0x000fe40003f25070 */
[----:B------:R-:W-:-:S04]  /*8ee0*/  FFMA R16, R15, R122, 0.003265380859375 ;  /* 0x3b5600000f107423 */ /* 0x000fc8000000007a */
[----:B------:R-:W-:-:S04]  /*8ef0*/  FFMA R16, R15, R16, 0.0242919921875 ;  /* 0x3cc700000f107423 */ /* 0x000fc80000000010 */
[----:B------:R-:W-:-:S04]  /*8f00*/  FFMA R16, R15, R16, 0.053466796875 ;  /* 0x3d5b00000f107423 */ /* 0x000fc80000000010 */
[----:B------:R-:W-:-:S04]  /*8f10*/  FFMA R16, R15, R16, 0.13337790966033935547 ;  /* 0x3e0894380f107423 */ /* 0x000fc80000000010 */
[C---:B------:R-:W-:Y:S01]  /*8f20*/  FFMA R16, R15.reuse, R16, 0.33333230018615722656 ;  /* 0x3eaaaa880f107423 */ /* 0x040fe20000000010 */
[----:B------:R-:W-:-:S04]  /*8f30*/  FMUL R15, R15, R129 ;  /* 0x000000810f0f7220 */ /* 0x000fc80000400000 */
[----:B------:R-:W-:Y:S01]  /*8f40*/  @P0 FFMA R129, R16, R15, R129 ;  /* 0x0000000f10810223 */ /* 0x000fe20000000081 */
[----:B------:R-:W-:Y:S01]  /*8f50*/  I2FP.F32.S32 R15, R128 ;  /* 0x00000080000f7245 */ /* 0x000fe20000201400 */
[----:B0-----:R-:W-:-:S03]  /*8f60*/  FFMA R16, -R26, R25, 1 ;  /* 0x3f8000001a107423 */ /* 0x001fc60000000119 */
[----:B------:R-:W0:Y:S01]  /*8f70*/  FCHK P0, R15, R26 ;  /* 0x0000001a0f007302 */ /* 0x000e220000000000 */
[----:B------:R-:W-:-:S04]  /*8f80*/  FFMA R16, R25, R16, R25 ;  /* 0x0000001019107223 */ /* 0x000fc80000000019 */
[----:B------:R-:W-:-:S03]  /*8f90*/  FFMA R19, R15, R16, RZ ;  /* 0x000000100f137223 */ /* 0x000fc600000000ff */
[----:B------:R-:W2:Y:S01]  /*8fa0*/  @!P1 MUFU.RCP R129, -R129 ;  /* 0x8000008100819308 */ /* 0x000ea20000001000 */
[----:B------:R-:W-:-:S04]  /*8fb0*/  FFMA R25, -R26, R19, R15 ;  /* 0x000000131a197223 */ /* 0x000fc8000000010f */
[----:B------:R-:W-:Y:S01]  /*8fc0*/  FFMA R122, R16, R25, R19 ;  /* 0x00000019107a7223 */ /* 0x000fe20000000013 */
[----:B0-----:R-:W-:Y:S06]  /*8fd0*/  @!P0 BRA `(.L_x_384) ;  /* 0x0000000000108947 */ /* 0x001fec0003800000 */
[----:B------:R-:W-:Y:S02]  /*8fe0*/  MOV R16, R26 ;  /* 0x0000001a00107202 */ /* 0x000fe40000000f00 */
[----:B------:R-:W-:-:S07]  /*8ff0*/  MOV R26, 0x9010 ;  /* 0x00009010001a7802 */ /* 0x000fce0000000f00 */
[----:B-12---:R-:W-:Y:S05]  /*9000*/  CALL.REL.NOINC `($__internal_7_$__cuda_sm3x_div_rn_noftz_f32_slowpath) ;  /* 0x000000f400707944 */ /* 0x006fea0003c00000 */
[----:B------:R-:W-:-:S07]  /*9010*/  MOV R122, R15 ;  /* 0x0000000f007a7202 */ /* 0x000fce0000000f00 */
.L_x_384:
[----:B------:R-:W-:Y:S05]  /*9020*/  BSYNC.RECONVERGENT B4 ;  /* 0x0000000000047941 */ /* 0x000fea0003800200 */
.L_x_383:
[----:B--2---:R-:W-:Y:S01]  /*9030*/  FADD R26, R129, R129 ;  /* 0x00000081811a7221 */ /* 0x004fe20000000000 */
[----:B-1----:R-:W-:Y:S01]  /*9040*/  I2FP.F32.S32 R15, R125 ;  /* 0x0000007d000f7245 */ /* 0x002fe20000201400 */
[----:B------:R-:W-:Y:S02]  /*9050*/  BSSY.RECONVERGENT B4, `(.L_x_385) ;  /* 0x000000d000047945 */ /* 0x000fe40003800200 */
        /* <DEDUP_REMOVED lines=12> */
.L_x_386:
[----:B------:R-:W-:Y:S05]  /*9120*/  BSYNC.RECONVERGENT B4 ;  /* 0x0000000000047941 */ /* 0x000fea0003800200 */
.L_x_385:
[-C--:B------:R-:W-:Y:S01]  /*9130*/  FFMA R15, R4, R6.reuse, RZ ;  /* 0x00000006040f7223 */ /* 0x080fe200000000ff */
[----:B------:R-:W-:Y:S01]  /*9140*/  FFMA R26, R9, R6, RZ ;  /* 0x00000006091a7223 */ /* 0x000fe200000000ff */
[----:B------:R-:W-:Y:S02]  /*9150*/  BSSY.RECONVERGENT B4, `(.L_x_387) ;  /* 0x0000018000047945 */ /* 0x000fe40003800200 */
[-C--:B------:R-:W-:Y:S01]  /*9160*/  FFMA R15, R50, R62.reuse, R15 ;  /* 0x0000003e320f7223 */ /* 0x080fe2000000000f */
[----:B------:R-:W-:-:S03]  /*9170*/  FFMA R26, R63, R62, R26 ;  /* 0x0000003e3f1a7223 */ /* 0x000fc6000000001a */
[----:B------:R-:W-:Y:S01]  /*9180*/  FFMA R16, R52, R64, R15 ;  /* 0x0000004034107223 */ /* 0x000fe2000000000f */
[----:B------:R-:W-:Y:S01]  /*9190*/  FFMA R15, R5, R6, RZ ;  /* 0x00000006050f7223 */ /* 0x000fe200000000ff */
[----:B------:R-:W-:Y:S02]  /*91a0*/  FFMA R26, R47, R64, R26 ;  /* 0x000000402f1a7223 */ /* 0x000fe4000000001a */
[----:B------:R-:W-:Y:S01]  /*91b0*/  FADD R16, R16, R53 ;  /* 0x0000003510107221 */ /* 0x000fe20000000000 */
[----:B------:R-:W-:-:S03]  /*91c0*/  FFMA R15, R0, R62, R15 ;  /* 0x0000003e000f7223 */ /* 0x000fc6000000000f */
[----:B------:R-:W-:Y:S01]  /*91d0*/  FADD R134, R16, 1.0000000116860974231e-07 ;  /* 0x33d6bf9510867421 */ /* 0x000fe20000000000 */
[----:B------:R-:W-:-:S03]  /*91e0*/  FFMA R16, R2, R64, R15 ;  /* 0x0000004002107223 */ /* 0x000fc6000000000f */
[----:B------:R-:W0:Y:S01]  /*91f0*/  MUFU.RCP R19, R134 ;  /* 0x0000008600137308 */ /* 0x000e220000001000 */
[----:B------:R-:W-:-:S07]  /*9200*/  FADD R15, R16, R7 ;  /* 0x00000007100f7221 */ /* 0x000fce0000000000 */
[----:B------:R-:W1:Y:S01]  /*9210*/  FCHK P0, R15, R134 ;  /* 0x000000860f007302 */ /* 0x000e620000000000 */
[----:B0-----:R-:W-:-:S04]  /*9220*/  FFMA R30, -R134, R19, 1 ;  /* 0x3f800000861e7423 */ /* 0x001fc80000000113 */
[----:B------:R-:W-:Y:S01]  /*9230*/  FFMA R30, R19, R30, R19 ;  /* 0x0000001e131e7223 */ /* 0x000fe20000000013 */
[----:B------:R-:W-:-:S03]  /*9240*/  FADD R19, R26, R65 ;  /* 0x000000411a137221 */ /* 0x000fc60000000000 */
        /* <DEDUP_REMOVED lines=8> */
.L_x_388:
[----:B------:R-:W-:Y:S05]  /*92d0*/  BSYNC.RECONVERGENT B4 ;  /* 0x0000000000047941 */ /* 0x000fea0003800200 */
.L_x_387:
        /* <DEDUP_REMOVED lines=14> */
.L_x_390:
[----:B------:R-:W-:Y:S05]  /*93c0*/  BSYNC.RECONVERGENT B4 ;  /* 0x0000000000047941 */ /* 0x000fea0003800200 */
.L_x_389:
        /* <DEDUP_REMOVED lines=18> */
.L_x_392:
[----:B------:R-:W-:Y:S05]  /*94f0*/  BSYNC.RECONVERGENT B4 ;  /* 0x0000000000047941 */ /* 0x000fea0003800200 */
.L_x_391:
        /* <DEDUP_REMOVED lines=16> */
.L_x_394:
[----:B------:R-:W-:Y:S05]  /*9600*/  BSYNC.RECONVERGENT B4 ;  /* 0x0000000000047941 */ /* 0x000fea0003800200 */
.L_x_393:
        /* <DEDUP_REMOVED lines=13> */
.L_x_396:
[----:B------:R-:W-:Y:S05]  /*96e0*/  BSYNC.RECONVERGENT B4 ;  /* 0x0000000000047941 */ /* 0x000fea0003800200 */
.L_x_395:
[----:B------:R-:W0:Y:S01]  /*96f0*/  MUFU.RCP R16, R123 ;  /* 0x0000007b00107308 */ /* 0x000e220000001000 */
[----:B------:R-:W-:Y:S01]  /*9700*/  FMNMX R15, -R134, R15, !PT ;  /* 0x0000000f860f7209 */ /* 0x000fe20007800100 */
[----:B------:R-:W-:Y:S01]  /*9710*/  BSSY.RECONVERGENT B4, `(.L_x_397) ;  /* 0x0000011000047945 */ /* 0x000fe20003800200 */
[----:B------:R-:W-:Y:S01]  /*9720*/  FMNMX R121, -R136, R121, !PT ;  /* 0x0000007988797209 */ /* 0x000fe20007800100 */
[----:B------:R-:W-:Y:S01]  /*9730*/  FMUL R132, R123, R123 ;  /* 0x0000007b7b847220 */ /* 0x000fe20000400000 */
        /* <DEDUP_REMOVED lines=14> */
.L_x_398:
[----:B------:R-:W-:Y:S05]  /*9820*/  BSYNC.RECONVERGENT B4 ;  /* 0x0000000000047941 */ /* 0x000fea0003800200 */
.L_x_397:
        /* <DEDUP_REMOVED lines=15> */
.L_x_400:
[----:B------:R-:W-:Y:S05]  /*9920*/  BSYNC.RECONVERGENT B4 ;  /* 0x0000000000047941 */ /* 0x000fea0003800200 */
.L_x_399:
        /* <DEDUP_REMOVED lines=14> */
.L_x_402:
[----:B------:R-:W-:Y:S05]  /*9a10*/  BSYNC.RECONVERGENT B4 ;  /* 0x0000000000047941 */ /* 0x000fea0003800200 */
.L_x_401:
        /* <DEDUP_REMOVED lines=15> */
.L_x_404:
[----:B------:R-:W-:Y:S05]  /*9b10*/  BSYNC.RECONVERGENT B4 ;  /* 0x0000000000047941 */ /* 0x000fea0003800200 */
.L_x_403:
[CC--:B------:R-:W-:Y:S01]  /*9b20*/  FFMA R16, R19.reuse, R5.reuse, RZ ;  /* 0x0000000513107223 */ /* 0x0c0fe200000000ff */
[CC--:B------:R-:W-:Y:S01]  /*9b30*/  FFMA R26, R19.reuse, R0.reuse, RZ ;  /* 0x00000000131a7223 */ /* 0x0c0fe200000000ff */
[----:B------:R-:W-:Y:S01]  /*9b40*/  FFMA R27, RZ, R5, RZ ;  /* 0x00000005ff1b7223 */ /* 0x000fe200000000ff */
[----:B------:R-:W-:Y:S01]  /*9b50*/  FFMA R29, RZ, R0, RZ ;  /* 0x00000000ff1d7223 */ /* 0x000fe200000000ff */
[----:B------:R-:W-:Y:S01]  /*9b60*/  FFMA R25, RZ, R9, R16 ;  /* 0x00000009ff197223 */ /* 0x000fe20000000010 */
[----:B------:R-:W-:Y:S01]  /*9b70*/  FFMA R30, RZ, R63, R26 ;  /* 0x0000003fff1e7223 */ /* 0x000fe2000000001a */
[----:B------:R-:W-:Y:S01]  /*9b80*/  FFMA R16, R130, R9, R27 ;  /* 0x0000000982107223 */ /* 0x000fe2000000001b */
[----:B------:R-:W-:Y:S01]  /*9b90*/  FFMA R124, R19, R2, RZ ;  /* 0x00000002137c7223 */ /* 0x000fe200000000ff */
[C---:B------:R-:W-:Y:S01]  /*9ba0*/  FFMA R26, R122.reuse, R3, R25 ;  /* 0x000000037a1a7223 */ /* 0x040fe20000000019 */
[----:B------:R-:W-:Y:S01]  /*9bb0*/  FFMA R30, R122, R49, R30 ;  /* 0x000000317a1e7223 */ /* 0x000fe2000000001e */
[----:B------:R-:W-:Y:S01]  /*9bc0*/  FFMA R16, R15, R3, R16 ;  /* 0x000000030f107223 */ /* 0x000fe20000000010 */
[----:B------:R-:W-:Y:S01]  /*9bd0*/  FFMA R32, R130, R63, R29 ;  /* 0x0000003f82207223 */ /* 0x000fe2000000001d */
[-C--:B------:R-:W-:Y:S01]  /*9be0*/  FFMA R25, R17, R26.reuse, RZ ;  /* 0x0000001a11197223 */ /* 0x080fe200000000ff */
[-C--:B------:R-:W-:Y:S01]  /*9bf0*/  FFMA R132, R13, R26.reuse, RZ ;  /* 0x0000001a0d847223 */ /* 0x080fe200000000ff */
[C---:B------:R-:W-:Y:S01]  /*9c00*/  FFMA R134, R14.reuse, R26, RZ ;  /* 0x0000001a0e867223 */ /* 0x040fe200000000ff */
[----:B------:R-:W-:Y:S01]  /*9c10*/  FFMA R26, R17, R16, RZ ;  /* 0x00000010111a7223 */ /* 0x000fe200000000ff */
[----:B------:R-:W-:Y:S01]  /*9c20*/  FFMA R27, R13, R30, R25 ;  /* 0x0000001e0d1b7223 */ /* 0x000fe20000000019 */
[----:B------:R-:W-:Y:S01]  /*9c30*/  FFMA R25, RZ, R2, RZ ;  /* 0x00000002ff197223 */ /* 0x000fe200000000ff */
[-C--:B------:R-:W-:Y:S01]  /*9c40*/  FFMA R132, R119, R30.reuse, R132 ;  /* 0x0000001e77847223 */ /* 0x080fe20000000084 */
[----:B------:R-:W-:Y:S01]  /*9c50*/  FFMA R29, R69, R30, R134 ;  /* 0x0000001e451d7223 */ /* 0x000fe20000000086 */
[----:B------:R-:W-:Y:S01]  /*9c60*/  FFMA R17, RZ, R47, R124 ;  /* 0x0000002fff117223 */ /* 0x000fe2000000007c */
[----:B------:R-:W-:Y:S01]  /*9c70*/  FFMA R32, R15, R49, R32 ;  /* 0x000000310f207223 */ /* 0x000fe20000000020 */
[CC--:B------:R-:W-:Y:S01]  /*9c80*/  FFMA R30, R13.reuse, R16.reuse, RZ ;  /* 0x000000100d1e7223 */ /* 0x0c0fe200000000ff */
[----:B------:R-:W-:Y:S01]  /*9c90*/  FFMA R124, R14, R16, RZ ;  /* 0x000000100e7c7223 */ /* 0x000fe200000000ff */
[----:B------:R-:W-:Y:S01]  /*9ca0*/  FFMA R16, R130, R47, R25 ;  /* 0x0000002f82107223 */ /* 0x000fe20000000019 */
[-C--:B------:R-:W-:Y:S01]  /*9cb0*/  FFMA R26, R13, R32.reuse, R26 ;  /* 0x000000200d1a7223 */ /* 0x080fe2000000001a */
[-C--:B------:R-:W-:Y:S01]  /*9cc0*/  FFMA R17, R122, R51.reuse, R17 ;  /* 0x000000337a117223 */ /* 0x080fe20000000011 */
[-C--:B------:R-:W-:Y:S01]  /*9cd0*/  FFMA R30, R119, R32.reuse, R30 ;  /* 0x00000020771e7223 */ /* 0x080fe2000000001e */
[----:B------:R-:W-:Y:S01]  /*9ce0*/  FFMA R13, R15, R51, R16 ;  /* 0x000000330f0d7223 */ /* 0x000fe20000000010 */
[C---:B------:R-:W-:Y:S01]  /*9cf0*/  FFMA R124, R69.reuse, R32, R124 ;  /* 0x00000020457c7223 */ /* 0x040fe2000000007c */
[CC--:B------:R-:W-:Y:S01]  /*9d00*/  FFMA R16, R14.reuse, R17.reuse, R27 ;  /* 0x000000110e107223 */ /* 0x0c0fe2000000001b */
[C---:B------:R-:W-:Y:S01]  /*9d10*/  FFMA R132, R69.reuse, R17, R132 ;  /* 0x0000001145847223 */ /* 0x040fe20000000084 */
[-C--:B------:R-:W-:Y:S01]  /*9d20*/  FFMA R14, R14, R13.reuse, R26 ;  /* 0x0000000d0e0e7223 */ /* 0x080fe2000000001a */
[-C--:B------:R-:W-:Y:S01]  /*9d30*/  FFMA R30, R69, R13.reuse, R30 ;  /* 0x0000000d451e7223 */ /* 0x080fe2000000001e */
[C---:B------:R-:W-:Y:S01]  /*9d40*/  FFMA R124, R120.reuse, R13, R124 ;  /* 0x0000000d787c7223 */ /* 0x040fe2000000007c */
[----:B------:R-:W-:Y:S01]  /*9d50*/  FFMA R32, R120, R17, R29 ;  /* 0x0000001178207223 */ /* 0x000fe2000000001d */
[C---:B------:R-:W-:Y:S01]  /*9d60*/  FFMA R13, R16.reuse, R5, RZ ;  /* 0x00000005100d7223 */ /* 0x040fe200000000ff */
[C---:B------:R-:W-:Y:S01]  /*9d70*/  FFMA R26, R16.reuse, R9, RZ ;  /* 0x00000009101a7223 */ /* 0x040fe200000000ff */
[----:B------:R-:W-:Y:S01]  /*9d80*/  FFMA R120, R16, R3, RZ ;  /* 0x0000000310787223 */ /* 0x000fe200000000ff */
[C---:B------:R-:W-:Y:S01]  /*9d90*/  FFMA R17, R14.reuse, R5, RZ ;  /* 0x000000050e117223 */ /* 0x040fe200000000ff */
[C---:B------:R-:W-:Y:S01]  /*9da0*/  FFMA R16, R14.reuse, R9, RZ ;  /* 0x000000090e107223 */ /* 0x040fe200000000ff */
[----:B------:R-:W-:Y:S01]  /*9db0*/  FFMA R14, R14, R3, RZ ;  /* 0x000000030e0e7223 */ /* 0x000fe200000000ff */
[-C--:B------:R-:W-:Y:S01]  /*9dc0*/  FFMA R13, R132, R0.reuse, R13 ;  /* 0x00000000840d7223 */ /* 0x080fe2000000000d */
[C---:B------:R-:W-:Y:S01]  /*9dd0*/  FFMA R17, R30.reuse, R0, R17 ;  /* 0x000000001e117223 */ /* 0x040fe20000000011 */
[-C--:B------:R-:W-:Y:S01]  /*9de0*/  FFMA R25, R30, R63.reuse, R16 ;  /* 0x0000003f1e197223 */ /* 0x080fe20000000010 */
[C---:B------:R-:W-:Y:S01]  /*9df0*/  FFMA R26, R132.reuse, R63, R26 ;  /* 0x0000003f841a7223 */ /* 0x040fe2000000001a */
[-C--:B------:R-:W-:Y:S01]  /*9e00*/  FFMA R120, R132, R49.reuse, R120 ;  /* 0x0000003184787223 */ /* 0x080fe20000000078 */
[----:B------:R-:W-:Y:S01]  /*9e10*/  FFMA R30, R30, R49, R14 ;  /* 0x000000311e1e7223 */ /* 0x000fe2000000000e */
[-C--:B------:R-:W-:Y:S01]  /*9e20*/  FFMA R14, R32, R2.reuse, R13 ;  /* 0x00000002200e7223 */ /* 0x080fe2000000000d */
[----:B------:R-:W-:Y:S01]  /*9e30*/  FFMA R16, R124, R2, R17 ;  /* 0x000000027c107223 */ /* 0x000fe20000000011 */
[C---:B------:R-:W-:Y:S01]  /*9e40*/  FFMA R13, R32.reuse, R47, R26 ;  /* 0x0000002f200d7223 */ /* 0x040fe2000000001a */
[----:B------:R-:W-:Y:S01]  /*9e50*/  FFMA R120, R32, R51, R120 ;  /* 0x0000003320787223 */ /* 0x000fe20000000078 */
[-C--:B------:R-:W-:Y:S01]  /*9e60*/  FFMA R26, R14, R19.reuse, RZ ;  /* 0x000000130e1a7223 */ /* 0x080fe200000000ff */
[----:B------:R-:W-:Y:S01]  /*9e70*/  FFMA R32, RZ, R14, RZ ;  /* 0x0000000eff207223 */ /* 0x000fe200000000ff */
[----:B------:R-:W-:Y:S01]  /*9e80*/  FFMA R14, R16, R19, RZ ;  /* 0x00000013100e7223 */ /* 0x000fe200000000ff */
[C---:B------:R-:W-:Y:S01]  /*9e90*/  FFMA R25, R124.reuse, R47, R25 ;  /* 0x0000002f7c197223 */ /* 0x040fe20000000019 */
[----:B------:R-:W-:Y:S01]  /*9ea0*/  FFMA R16, RZ, R16, RZ ;  /* 0x00000010ff107223 */ /* 0x000fe200000000ff */
[----:B------:R-:W-:Y:S01]  /*9eb0*/  FFMA R30, R124, R51, R30 ;  /* 0x000000337c1e7223 */ /* 0x000fe2000000001e */
[----:B------:R-:W-:Y:S01]  /*9ec0*/  FFMA R17, RZ, R13, R26 ;  /* 0x0000000dff117223 */ /* 0x000fe2000000001a */
[-C--:B------:R-:W-:Y:S01]  /*9ed0*/  FFMA R32, R13, R130.reuse, R32 ;  /* 0x000000820d207223 */ /* 0x080fe20000000020 */
[----:B------:R-:W-:Y:S01]  /*9ee0*/  FFMA R16, R25, R130, R16 ;  /* 0x0000008219107223 */ /* 0x000fe20000000010 */
[----:B------:R-:W-:Y:S01]  /*9ef0*/  FFMA R13, RZ, R25, R14 ;  /* 0x00000019ff0d7223 */ /* 0x000fe2000000000e */
[CC--:B------:R-:W-:Y:S01]  /*9f00*/  FFMA R17, R120.reuse, R122.reuse, R17 ;  /* 0x0000007a78117223 */ /* 0x0c0fe20000000011 */
[-C--:B------:R-:W-:Y:S01]  /*9f10*/  FFMA R119, R120, R15.reuse, R32 ;  /* 0x0000000f78777223 */ /* 0x080fe20000000020 */
[C---:B------:R-:W-:Y:S01]  /*9f20*/  FFMA R16, R30.reuse, R15, R16 ;  /* 0x0000000f1e107223 */ /* 0x040fe20000000010 */
[----:B------:R-:W-:Y:S01]  /*9f30*/  FFMA R122, R30, R122, R13 ;  /* 0x0000007a1e7a7223 */ /* 0x000fe2000000000d */
[----:B------:R-:W-:Y:S01]  /*9f40*/  MOV R129, R45 ;  /* 0x0000002d00817202 */ /* 0x000fe20000000f00 */
[----:B------:R-:W-:Y:S01]  /*9f50*/  FADD R121, R17, 0.30000001192092895508 ;  /* 0x3e99999a11797421 */ /* 0x000fe20000000000 */
[----:B------:R-:W-:Y:S01]  /*9f60*/  MOV R123, R46 ;  /* 0x0000002e007b7202 */ /* 0x000fe20000000f00 */
[----:B------:R-:W-:-:S07]  /*9f70*/  FADD R124, R16, 0.30000001192092895508 ;  /* 0x3e99999a107c7421 */ /* 0x000fce0000000000 */
.L_x_372:
[----:B------:R-:W-:Y:S05]  /*9f80*/  BSYNC.RECONVERGENT B3 ;  /* 0x0000000000037941 */ /* 0x000fea0003800200 */
.L_x_371:
[----:B------:R-:W0:Y:S01]  /*9f90*/  S2R R17, SR_CTAID.X ;  /* 0x0000000000117919 */ /* 0x000e220000002500 */
[----:B------:R-:W-:Y:S01]  /*9fa0*/  FFMA R14, R3, R6, RZ ;  /* 0x00000006030e7223 */ /* 0x000fe200000000ff */
[----:B------:R-:W0:Y:S01]  /*9fb0*/  LDCU UR4, c[0x0][0x360] ;  /* 0x00006c00ff0477ac */ /* 0x000e220008000800 */
[----:B------:R-:W-:Y:S01]  /*9fc0*/  HFMA2 R134, -RZ, RZ, 0, 0 ;  /* 0x00000000ff867431 */ /* 0x000fe200000001ff */
[----:B------:R-:W0:Y:S01]  /*9fd0*/  S2R R26, SR_TID.X ;  /* 0x00000000001a7919 */ /* 0x000e220000002100 */
[----:B------:R-:W-:Y:S01]  /*9fe0*/  FFMA R14, R49, R62, R14 ;  /* 0x0000003e310e7223 */ /* 0x000fe2000000000e */
[----:B------:R-:W-:Y:S01]  /*9ff0*/  HFMA2 R133, -RZ, RZ, 0, 0 ;  /* 0x00000000ff857431 */ /* 0x000fe200000001ff */
[----:B------:R-:W-:Y:S01]  /*a000*/  PLOP3.LUT P0, PT, PT, PT, PT, 0x80, 0x8 ;  /* 0x000000000008781c */ /* 0x000fe20003f0f070 */
[----:B------:R-:W-:Y:S02]  /*a010*/  HFMA2 R136, -RZ, RZ, 0, 0 ;  /* 0x00000000ff887431 */ /* 0x000fe400000001ff */
[----:B------:R-:W-:Y:S01]  /*a020*/  FFMA R13, R51, R64, R14 ;  /* 0x00000040330d7223 */ /* 0x000fe2000000000e */
[----:B------:R-:W-:Y:S01]  /*a030*/  HFMA2 R15, -RZ, RZ, 0, 0 ;  /* 0x00000000ff0f7431 */ /* 0x000fe200000001ff */
[----:B------:R-:W-:-:S02]  /*a040*/  PLOP3.LUT P1, PT, PT, PT, PT, 0x80, 0x8 ;  /* 0x000000000008781c */ /* 0x000fc40003f2f070 */
[----:B------:R-:W-:Y:S01]  /*a050*/  CS2R R140, SRZ ;  /* 0x00000000008c7805 */ /* 0x000fe2000001ff00 */
[----:B------:R-:W-:Y:S01]  /*a060*/  FADD R13, R13, R48 ;  /* 0x000000300d0d7221 */ /* 0x000fe20000000000 */
[----:B------:R-:W-:Y:S02]  /*a070*/  MOV R120, RZ ;  /* 0x000000ff00787202 */ /* 0x000fe40000000f00 */
[----:B------:R-:W-:Y:S02]  /*a080*/  MOV R19, RZ ;  /* 0x000000ff00137202 */ /* 0x000fe40000000f00 */
[----:B------:R-:W-:Y:S01]  /*a090*/  FSETP.GTU.AND P2, PT, R13, 0.20000000298023223877, PT ;  /* 0x3e4ccccd0d00780b */ /* 0x000fe20003f4c000 */
[----:B------:R-:W-:Y:S01]  /*a0a0*/  HFMA2 R13, -RZ, RZ, 0, 0 ;  /* 0x00000000ff0d7431 */ /* 0x000fe200000001ff */
[----:B------:R-:W-:Y:S02]  /*a0b0*/  MOV R131, RZ ;  /* 0x000000ff00837202 */ /* 0x000fe40000000f00 */
[----:B------:R-:W-:-:S02]  /*a0c0*/  MOV R139, RZ ;  /* 0x000000ff008b7202 */ /* 0x000fc40000000f00 */
[----:B------:R-:W-:Y:S01]  /*a0d0*/  MOV R25, RZ ;  /* 0x000000ff00197202 */ /* 0x000fe20000000f00 */
[----:B0-----:R-:W-:-:S06]  /*a0e0*/  IMAD R69, R17, UR4, R26 ;  /* 0x0000000411457c24 */ /* 0x001fcc000f8e021a */
[----:B------:R-:W-:Y:S05]  /*a0f0*/  @!P2 BRA `(.L_x_366) ;  /* 0x000000180098a947 */ /* 0x000fea0003800000 */
[-C--:B------:R-:W-:Y:S01]  /*a100*/  FMUL R15, R119, R122.reuse ;  /* 0x0000007a770f7220 */ /* 0x080fe20000400000 */
[----:B------:R-:W-:Y:S02]  /*a110*/  PLOP3.LUT P0, PT, PT, PT, PT, 0x8, 0x80 ;  /* 0x000000000080781c */ /* 0x000fe40003f0e170 */
[----:B------:R-:W-:Y:S01]  /*a120*/  PLOP3.LUT P1, PT, PT, PT, PT, 0x80, 0x8 ;  /* 0x000000000008781c */ /* 0x000fe20003f2f070 */
[-C--:B------:R-:W-:Y:S01]  /*a130*/  FFMA R16, R124, R121.reuse, -R15 ;  /* 0x000000797c107223 */ /* 0x080fe2000000080f */
[----:B------:R-:W-:Y:S02]  /*a140*/  MOV R136, R121 ;  /* 0x0000007900887202 */ /* 0x000fe40000000f00 */
[----:B------:R-:W-:Y:S02]  /*a150*/  MOV R139, R122 ;  /* 0x0000007a008b7202 */ /* 0x000fe40000000f00 */
[----:B------:R-:W-:Y:S02]  /*a160*/  FSETP.NEU.AND P2, PT, R16, RZ, PT ;  /* 0x000000ff1000720b */ /* 0x000fe40003f4d000 */
[----:B------:R-:W-:-:S02]  /*a170*/  MOV R140, R119 ;  /* 0x00000077008c7202 */ /* 0x000fc40000000f00 */
[----:B------:R-:W-:Y:S02]  /*a180*/  MOV R141, R124 ;  /* 0x0000007c008d7202 */ /* 0x000fe40000000f00 */
[----:B------:R-:W-:Y:S02]  /*a190*/  MOV R15, RZ ;  /* 0x000000ff000f7202 */ /* 0x000fe40000000f00 */
[----:B------:R-:W-:Y:S02]  /*a1a0*/  MOV R25, RZ ;  /* 0x000000ff00197202 */ /* 0x000fe40000000f00 */
[----:B------:R-:W-:-:S03]  /*a1b0*/  MOV R120, R16 ;  /* 0x0000001000787202 */ /* 0x000fc60000000f00 */
[----:B------:R-:W-:Y:S05]  /*a1c0*/  @!P2 BRA `(.L_x_366) ;  /* 0x000000180064a947 */ /* 0x000fea0003800000 */
[----:B------:R-:W0:Y:S01]  /*a1d0*/  MUFU.RCP R13, R16 ;  /* 0x00000010000d7308 */ /* 0x000e220000001000 */
[----:B------:R-:W4:Y:S01]  /*a1e0*/  LDCU UR4, c[0x0][0x360] ;  /* 0x00006c00ff0477ac */ /* 0x000f220008000800 */
[----:B------:R-:W-:Y:S01]  /*a1f0*/  BSSY.RECONVERGENT B3, `(.L_x_405) ;  /* 0x0000010000037945 */ /* 0x000fe20003800200 */
[----:B------:R-:W-:Y:S01]  /*a200*/  FADD R19, -R119, -RZ ;  /* 0x800000ff77137221 */ /* 0x000fe20000000100 */
[----:B------:R-:W-:-:S04]  /*a210*/  MOV R120, R16 ;  /* 0x0000001000787202 */ /* 0x000fc80000000f00 */
[----:B------:R-:W1:Y:S01]  /*a220*/  FCHK P0, R124, R16 ;  /* 0x000000107c007302 */ /* 0x000e620000000000 */
[----:B0-----:R-:W-:Y:S01]  /*a230*/  FFMA R14, -R16, R13, 1 ;  /* 0x3f800000100e7423 */ /* 0x001fe2000000010d */
[----:B----4-:R-:W-:-:S03]  /*a240*/  IMAD R69, R17, UR4, R26 ;  /* 0x0000000411457c24 */ /* 0x010fc6000f8e021a */
[----:B------:R-:W-:-:S04]  /*a250*/  FFMA R13, R13, R14, R13 ;  /* 0x0000000e0d0d7223 */ /* 0x000fc8000000000d */
[----:B------:R-:W-:-:S04]  /*a260*/  FFMA R46, R13, R124, RZ ;  /* 0x0000007c0d2e7223 */ /* 0x000fc800000000ff */
[----:B------:R-:W-:-:S04]  /*a270*/  FFMA R14, -R16, R46, R124 ;  /* 0x0000002e100e7223 */ /* 0x000fc8000000017c */
[----:B------:R-:W-:Y:S01]  /*a280*/  FFMA R46, R13, R14, R46 ;  /* 0x0000000e0d2e7223 */ /* 0x000fe2000000002e */
[----:B------:R-:W-:Y:S01]  /*a290*/  FADD R13, -R122, -RZ ;  /* 0x800000ff7a0d7221 */ /* 0x000fe20000000100 */
[----:B-1----:R-:W-:Y:S06]  /*a2a0*/  @!P0 BRA `(.L_x_406) ;  /* 0x0000000000108947 */ /* 0x002fec0003800000 */
[----:B------:R-:W-:Y:S02]  /*a2b0*/  MOV R15, R124 ;  /* 0x0000007c000f7202 */ /* 0x000fe40000000f00 */
[----:B------:R-:W-:-:S07]  /*a2c0*/  MOV R26, 0xa2e0 ;  /* 0x0000a2e0001a7802 */ /* 0x000fce0000000f00 */
[----:B--23-5:R-:W-:Y:S05]  /*a2d0*/  CALL.REL.NOINC `($__internal_7_$__cuda_sm3x_div_rn_noftz_f32_slowpath) ;  /* 0x000000e000bc7944 */ /* 0x02cfea0003c00000 */
[----:B------:R-:W-:-:S07]  /*a2e0*/  MOV R46, R15 ;  /* 0x0000000f002e7202 */ /* 0x000fce0000000f00 */
.L_x_406:
[----:B------:R-:W-:Y:S05]  /*a2f0*/  BSYNC.RECONVERGENT B3 ;  /* 0x0000000000037941 */ /* 0x000fea0003800200 */
.L_x_405:
        /* <DEDUP_REMOVED lines=13> */
[----:B------:R-:W-:-:S07]  /*a3d0*/  MOV R45, R15 ;  /* 0x0000000f002d7202 */ /* 0x000fce0000000f00 */
.L_x_408:
[----:B------:R-:W-:Y:S05]  /*a3e0*/  BSYNC.RECONVERGENT B3 ;  /* 0x0000000000037941 */ /* 0x000fea0003800200 */
.L_x_407:
        /* <DEDUP_REMOVED lines=14> */
.L_x_410:
[----:B------:R-:W-:Y:S05]  /*a4d0*/  BSYNC.RECONVERGENT B3 ;  /* 0x0000000000037941 */ /* 0x000fea0003800200 */
.L_x_409:
[----:B------:R-:W-:Y:S01]  /*a4e0*/  FMUL R44, R44, 255 ;  /* 0x437f00002c2c7820 */ /* 0x000fe20000400000 */
[----:B------:R-:W-:Y:S01]  /*a4f0*/  HFMA2 R15, -RZ, RZ, 1.5048828125, 33.21875 ;  /* 0x3e055027ff0f7431 */ /* 0x000fe200000001ff */
[----:B------:R-:W-:Y:S01]  /*a500*/  BSSY.RECONVERGENT B3, `(.L_x_411) ;  /* 0x000002c000037945 */ /* 0x000fe20003800200 */
[----:B------:R-:W-:Y:S02]  /*a510*/  FMUL R131, R120, R120 ;  /* 0x0000007878837220 */ /* 0x000fe40000400000 */
[----:B------:R-:W-:-:S13]  /*a520*/  FSETP.GEU.AND P0, PT, R44, 1.175494350822287508e-38, PT ;  /* 0x008000002c00780b */ /* 0x000fda0003f0e000 */
[----:B------:R-:W-:-:S05]  /*a530*/  @!P0 FMUL R44, R44, 8388608 ;  /* 0x4b0000002c2c8820 */ /* 0x000fca0000400000 */
[----:B------:R-:W-:-:S04]  /*a540*/  IADD3 R14, PT, PT, R44, -0x3f2aaaab, RZ ;  /* 0xc0d555552c0e7810 */ /* 0x000fc80007ffe0ff */
[----:B------:R-:W-:-:S04]  /*a550*/  LOP3.LUT R17, R14, 0xff800000, RZ, 0xc0, !PT ;  /* 0xff8000000e117812 */ /* 0x000fc800078ec0ff */
[-C--:B------:R-:W-:Y:S02]  /*a560*/  IADD3 R14, PT, PT, R44, -R17.reuse, RZ ;  /* 0x800000112c0e7210 */ /* 0x080fe40007ffe0ff */
[----:B------:R-:W-:-:S03]  /*a570*/  I2FP.F32.S32 R17, R17 ;  /* 0x0000001100117245 */ /* 0x000fc60000201400 */
[----:B------:R-:W-:Y:S01]  /*a580*/  FADD R16, R14, -1 ;  /* 0xbf8000000e107421 */ /* 0x000fe20000000000 */
[----:B------:R-:W-:Y:S02]  /*a590*/  FSEL R14, RZ, -23, P0 ;  /* 0xc1b80000ff0e7808 */ /* 0x000fe40000000000 */
[----:B------:R-:W-:Y:S01]  /*a5a0*/  ISETP.GT.U32.AND P0, PT, R44, 0x7f7fffff, PT ;  /* 0x7f7fffff2c00780c */ /* 0x000fe20003f04070 */
[C---:B------:R-:W-:Y:S02]  /*a5b0*/  FFMA R15, R16.reuse, -R15, 0.14084610342979431152 ;  /* 0x3e1039f6100f7423 */ /* 0x040fe4000000080f */
[----:B------:R-:W-:Y:S01]  /*a5c0*/  FFMA R14, R17, 1.1920928955078125e-07, R14 ;  /* 0x34000000110e7823 */ /* 0x000fe2000000000e */
[----:B------:R-:W-:Y:S01]  /*a5d0*/  MOV R17, 0x7f800000 ;  /* 0x7f80000000117802 */ /* 0x000fe20000000f00 */
        /* <DEDUP_REMOVED lines=30> */
.L_x_412:
[----:B------:R-:W-:Y:S05]  /*a7c0*/  BSYNC.RECONVERGENT B3 ;  /* 0x0000000000037941 */ /* 0x000fea0003800200 */
.L_x_411:
        /* <DEDUP_REMOVED lines=8> */
.L_x_414:
[C---:B-1----:R-:W-:Y:S01]  /*a850*/  FMUL.FTZ R16, R26.reuse, R15 ;  /* 0x0000000f1a107220 */ /* 0x042fe20000410000 */
[----:B------:R-:W-:-:S03]  /*a860*/  FMUL.FTZ R25, R26, 0.5 ;  /* 0x3f0000001a197820 */ /* 0x000fc60000410000 */
[----:B------:R-:W-:-:S04]  /*a870*/  FFMA R15, -R16, R16, R15 ;  /* 0x00000010100f7223 */ /* 0x000fc8000000010f */
[----:B------:R-:W-:-:S07]  /*a880*/  FFMA R25, R15, R25, R16 ;  /* 0x000000190f197223 */ /* 0x000fce0000000010 */
.L_x_415:
[----:B------:R-:W-:Y:S05]  /*a890*/  BSYNC.RECONVERGENT B0 ;  /* 0x0000000000007941 */ /* 0x000fea0003800200 */
.L_x_413:
        /* <DEDUP_REMOVED lines=16> */
.L_x_417:
[----:B------:R-:W-:Y:S05]  /*a9a0*/  BSYNC.RECONVERGENT B3 ;  /* 0x0000000000037941 */ /* 0x000fea0003800200 */
.L_x_416:
        /* <DEDUP_REMOVED lines=8> */
.L_x_419:
[C---:B-1----:R-:W-:Y:S01]  /*aa30*/  FMUL.FTZ R14, R16.reuse, R15 ;  /* 0x0000000f100e7220 */ /* 0x042fe20000410000 */
[----:B------:R-:W-:-:S03]  /*aa40*/  FMUL.FTZ R25, R16, 0.5 ;  /* 0x3f00000010197820 */ /* 0x000fc60000410000 */
[----:B------:R-:W-:-:S04]  /*aa50*/  FFMA R15, -R14, R14, R15 ;  /* 0x0000000e0e0f7223 */ /* 0x000fc8000000010f */
[----:B------:R-:W-:-:S07]  /*aa60*/  FFMA R25, R15, R25, R14 ;  /* 0x000000190f197223 */ /* 0x000fce000000000e */
.L_x_420:
[----:B------:R-:W-:Y:S05]  /*aa70*/  BSYNC.RECONVERGENT B0 ;  /* 0x0000000000007941 */ /* 0x000fea0003800200 */
.L_x_418:
[----:B------:R-:W-:Y:S01]  /*aa80*/  FSEL R132, R25, -R25, !P4 ;  /* 0x8000001919847208 */ /* 0x000fe20006000000 */
[----:B------:R-:W-:Y:S04]  /*aa90*/  BSSY.RECONVERGENT B0, `(.L_x_421) ;  /* 0x0000012000007945 */ /* 0x000fe80003800200 */
[----:B------:R-:W-:-:S04]  /*aaa0*/  FADD R14, -R132, R123 ;  /* 0x0000007b840e7221 */ /* 0x000fc80000000100 */
[----:B------:R-:W-:-:S04]  /*aab0*/  FADD R134, R14, -R123 ;  /* 0x8000007b0e867221 */ /* 0x000fc80000000000 */
[----:B------:R-:W-:-:S04]  /*aac0*/  FMUL R14, R133, R134 ;  /* 0x00000086850e7220 */ /* 0x000fc80000400000 */
        /* <DEDUP_REMOVED lines=10> */
.L_x_422:
[----:B------:R-:W-:Y:S01]  /*ab70*/  FMUL.FTZ R25, R14, R15 ;  /* 0x0000000f0e197220 */ /* 0x000fe20000410000 */
[----:B------:R-:W-:-:S03]  /*ab80*/  FMUL.FTZ R15, R15, 0.5 ;  /* 0x3f0000000f0f7820 */ /* 0x000fc60000410000 */
[----:B------:R-:W-:-:S04]  /*ab90*/  FFMA R14, -R25, R25, R14 ;  /* 0x00000019190e7223 */ /* 0x000fc8000000010e */
[----:B------:R-:W-:-:S07]  /*aba0*/  FFMA R25, R14, R15, R25 ;  /* 0x0000000f0e197223 */ /* 0x000fce0000000019 */
.L_x_423:
[----:B------:R-:W-:Y:S05]  /*abb0*/  BSYNC.RECONVERGENT B0 ;  /* 0x0000000000007941 */ /* 0x000fea0003800200 */
.L_x_421:
        /* <DEDUP_REMOVED lines=14> */
.L_x_425:
[----:B------:R-:W-:Y:S05]  /*aca0*/  BSYNC.RECONVERGENT B3 ;  /* 0x0000000000037941 */ /* 0x000fea0003800200 */
.L_x_424:
[--C-:B------:R-:W-:Y:S01]  /*acb0*/  FADD R16, -R44, R129.reuse ;  /* 0x000000812c107221 */ /* 0x100fe20000000100 */
[----:B------:R-:W-:Y:S01]  /*acc0*/  BSSY.RECONVERGENT B0, `(.L_x_426) ;  /* 0x0000012000007945 */ /* 0x000fe20003800200 */
[--C-:B------:R-:W-:Y:S02]  /*acd0*/  FADD R134, R14, R129.reuse ;  /* 0x000000810e867221 */ /* 0x100fe40000000000 */
        /* <DEDUP_REMOVED lines=12> */
.L_x_427:
[----:B------:R-:W-:Y:S01]  /*ada0*/  FMUL.FTZ R25, R16, R15 ;  /* 0x0000000f10197220 */ /* 0x000fe20000410000 */
[----:B------:R-:W-:-:S03]  /*adb0*/  FMUL.FTZ R15, R15, 0.5 ;  /* 0x3f0000000f0f7820 */ /* 0x000fc60000410000 */
[----:B------:R-:W-:-:S04]  /*adc0*/  FFMA R14, -R25, R25, R16 ;  /* 0x00000019190e7223 */ /* 0x000fc80000000110 */
[----:B------:R-:W-:-:S07]  /*add0*/  FFMA R25, R14, R15, R25 ;  /* 0x0000000f0e197223 */ /* 0x000fce0000000019 */
.L_x_428:
[----:B------:R-:W-:Y:S05]  /*ade0*/  BSYNC.RECONVERGENT B0 ;  /* 0x0000000000007941 */ /* 0x000fea0003800200 */
.L_x_426:
        /* <DEDUP_REMOVED lines=14> */
.L_x_430:
[----:B------:R-:W-:Y:S05]  /*aed0*/  BSYNC.RECONVERGENT B3 ;  /* 0x0000000000037941 */ /* 0x000fea0003800200 */
.L_x_429:
[--C-:B------:R-:W-:Y:S01]  /*aee0*/  FADD R16, R132, R123.reuse ;  /* 0x0000007b84107221 */ /* 0x100fe20000000000 */
        /* <DEDUP_REMOVED lines=14> */
.L_x_432:
[----:B------:R-:W-:Y:S01]  /*afd0*/  FMUL.FTZ R25, R16, R15 ;  /* 0x0000000f10197220 */ /* 0x000fe20000410000 */
[----:B------:R-:W-:-:S03]  /*afe0*/  FMUL.FTZ R15, R15, 0.5 ;  /* 0x3f0000000f0f7820 */ /* 0x000fc60000410000 */
[----:B------:R-:W-:-:S04]  /*aff0*/  FFMA R14, -R25, R25, R16 ;  /* 0x00000019190e7223 */ /* 0x000fc80000000110 */
[----:B------:R-:W-:-:S07]  /*b000*/  FFMA R25, R14, R15, R25 ;  /* 0x0000000f0e197223 */ /* 0x000fce0000000019 */
.L_x_433:
[----:B------:R-:W-:Y:S05]  /*b010*/  BSYNC.RECONVERGENT B0 ;  /* 0x0000000000007941 */ /* 0x000fea0003800200 */
.L_x_431:
        /* <DEDUP_REMOVED lines=14> */
.L_x_435:
[----:B------:R-:W-:Y:S05]  /*b100*/  BSYNC.RECONVERGENT B3 ;  /* 0x0000000000037941 */ /* 0x000fea0003800200 */
.L_x_434:
[--C-:B------:R-:W-:Y:S01]  /*b110*/  FADD R44, R44, R129.reuse ;  /* 0x000000812c2c7221 */ /* 0x100fe20000000000 */
[----:B------:R-:W-:Y:S03]  /*b120*/  BSSY.RECONVERGENT B0, `(.L_x_436) ;  /* 0x0000012000007945 */ /* 0x000fe60003800200 */
[--C-:B------:R-:W-:Y:S01]  /*b130*/  FADD R44, R44, -R129.reuse ;  /* 0x800000812c2c7221 */ /* 0x100fe20000000000 */
[----:B------:R-:W-:-:S03]  /*b140*/  FADD R129, R15, R129 ;  /* 0x000000810f817221 */ /* 0x000fc60000000000 */
        /* <DEDUP_REMOVED lines=11> */
.L_x_437:
[----:B------:R-:W-:Y:S01]  /*b200*/  FMUL.FTZ R25, R14, R17 ;  /* 0x000000110e197220 */ /* 0x000fe20000410000 */
[----:B------:R-:W-:-:S03]  /*b210*/  FMUL.FTZ R15, R17, 0.5 ;  /* 0x3f000000110f7820 */ /* 0x000fc60000410000 */
[----:B------:R-:W-:-:S04]  /*b220*/  FFMA R14, -R25, R25, R14 ;  /* 0x00000019190e7223 */ /* 0x000fc8000000010e */
[----:B------:R-:W-:-:S07]  /*b230*/  FFMA R25, R14, R15, R25 ;  /* 0x0000000f0e197223 */ /* 0x000fce0000000019 */
.L_x_438:
[----:B------:R-:W-:Y:S05]  /*b240*/  BSYNC.RECONVERGENT B0 ;  /* 0x0000000000007941 */ /* 0x000fea0003800200 */
.L_x_436:
        /* <DEDUP_REMOVED lines=14> */
.L_x_440:
[----:B------:R-:W-:Y:S05]  /*b330*/  BSYNC.RECONVERGENT B3 ;  /* 0x0000000000037941 */ /* 0x000fea0003800200 */
.L_x_439:
[----:B------:R-:W0:Y:S01]  /*b340*/  LDCU UR6, c[0x0][0x83c] ;  /* 0x00010780ff0677ac */ /* 0x000e220008000800 */
[----:B------:R-:W-:Y:S01]  /*b350*/  FADD R14, R134, 1 ;  /* 0x3f800000860e7421 */ /* 0x000fe20000000000 */
[----:B------:R-:W-:Y:S01]  /*b360*/  FADD R15, R15, R123 ;  /* 0x0000007b0f0f7221 */ /* 0x000fe20000000000 */
[----:B------:R-:W-:Y:S01]  /*b370*/  BSSY.RECONVERGENT B3, `(.L_x_441) ;  /* 0x000001f000037945 */ /* 0x000fe20003800200 */
[----:B------:R-:W1:Y:S02]  /*b380*/  LDCU.64 UR4, c[0x0][0x828] ;  /* 0x00010500ff0477ac */ /* 0x000e640008000a00 */
[----:B------:R-:W-:Y:S01]  /*b390*/  FADD R15, R15, 1 ;  /* 0x3f8000000f0f7421 */ /* 0x000fe20000000000 */
[----:B0-----:R-:W-:-:S04]  /*b3a0*/  I2FP.F32.U32 R130, UR6 ;  /* 0x0000000600827c45 */ /* 0x001fc80008201000 */
[----:B------:R-:W0:Y:S01]  /*b3b0*/  MUFU.RCP R17, R130 ;  /* 0x0000008200117308 */ /* 0x000e220000001000 */
[----:B-1----:R-:W-:Y:S01]  /*b3c0*/  I2FP.F32.S32 R30, UR5 ;  /* 0x00000005001e7c45 */ /* 0x002fe20008201400 */
[----:B------:R-:W1:Y:S01]  /*b3d0*/  LDCU UR5, c[0x0][0x834] ;  /* 0x00010680ff0577ac */ /* 0x000e620008000800 */
[----:B------:R-:W-:-:S03]  /*b3e0*/  I2FP.F32.S32 R29, UR4 ;  /* 0x00000004001d7c45 */ /* 0x000fc60008201400 */
[----:B------:R-:W-:Y:S02]  /*b3f0*/  FFMA R14, R30, R14, -1 ;  /* 0xbf8000001e0e7423 */ /* 0x000fe4000000000e */
[----:B------:R-:W-:Y:S02]  /*b400*/  FFMA R15, R29, R15, -1 ;  /* 0xbf8000001d0f7423 */ /* 0x000fe4000000000f */
[----:B------:R-:W-:Y:S02]  /*b410*/  FMUL R27, R14, 0.5 ;  /* 0x3f0000000e1b7820 */ /* 0x000fe40000400000 */
[----:B------:R-:W-:Y:S02]  /*b420*/  FMUL R46, R15, 0.5 ;  /* 0x3f0000000f2e7820 */ /* 0x000fe40000400000 */
[----:B------:R-:W4:Y:S01]  /*b430*/  FCHK P0, R27, R130 ;  /* 0x000000821b007302 */ /* 0x000f220000000000 */
[----:B0-----:R-:W-:Y:S01]  /*b440*/  FFMA R16, -R130, R17, 1 ;  /* 0x3f80000082107423 */ /* 0x001fe20000000111 */
[----:B-1----:R-:W-:-:S03]  /*b450*/  I2FP.F32.U32 R133, UR5 ;  /* 0x0000000500857c45 */ /* 0x002fc60008201000 */
[----:B------:R-:W-:Y:S01]  /*b460*/  FFMA R14, R17, R16, R17 ;  /* 0x00000010110e7223 */ /* 0x000fe20000000011 */
[----:B------:R-:W-:Y:S01]  /*b470*/  FADD R16, R132, 1 ;  /* 0x3f80000084107421 */ /* 0x000fe20000000000 */
[----:B------:R-:W-:Y:S02]  /*b480*/  FADD R17, R129, 1 ;  /* 0x3f80000081117421 */ /* 0x000fe40000000000 */
[----:B------:R-:W-:Y:S01]  /*b490*/  FFMA R25, R14, R27, RZ ;  /* 0x0000001b0e197223 */ /* 0x000fe200000000ff */
[----:B------:R-:W-:Y:S01]  /*b4a0*/  FFMA R16, R29, R16, -1 ;  /* 0xbf8000001d107423 */ /* 0x000fe20000000010 */
[----:B------:R-:W-:Y:S02]  /*b4b0*/  FFMA R17, R30, R17, -1 ;  /* 0xbf8000001e117423 */ /* 0x000fe40000000011 */
[----:B------:R-:W-:Y:S01]  /*b4c0*/  FFMA R26, -R130, R25, R27 ;  /* 0x00000019821a7223 */ /* 0x000fe2000000011b */
[----:B------:R-:W-:Y:S01]  /*b4d0*/  FMUL R44, R16, 0.5 ;  /* 0x3f000000102c7820 */ /* 0x000fe20000400000 */
[----:B------:R-:W-:-:S02]  /*b4e0*/  FMUL R45, R17, 0.5 ;  /* 0x3f000000112d7820 */ /* 0x000fc40000400000 */
[----:B------:R-:W-:Y:S01]  /*b4f0*/  FFMA R14, R14, R26, R25 ;  /* 0x0000001a0e0e7223 */ /* 0x000fe20000000019 */
[----:B----4-:R-:W-:Y:S06]  /*b500*/  @!P0 BRA `(.L_x_442) ;  /* 0x0000000000148947 */ /* 0x010fec0003800000 */
[----:B------:R-:W-:Y:S02]  /*b510*/  MOV R15, R27 ;  /* 0x0000001b000f7202 */ /* 0x000fe40000000f00 */
[----:B------:R-:W-:Y:S02]  /*b520*/  MOV R16, R130 ;  /* 0x0000008200107202 */ /* 0x000fe40000000f00 */
[----:B------:R-:W-:-:S07]  /*b530*/  MOV R26, 0xb550 ;  /* 0x0000b550001a7802 */ /* 0x000fce0000000f00 */
[----:B--23-5:R-:W-:Y:S05]  /*b540*/  CALL.REL.NOINC `($__internal_7_$__cuda_sm3x_div_rn_noftz_f32_slowpath) ;  /* 0x000000d000207944 */ /* 0x02cfea0003c00000 */
[----:B------:R-:W-:-:S07]  /*b550*/  MOV R14, R15 ;  /* 0x0000000f000e7202 */ /* 0x000fce0000000f00 */
.L_x_442:
[----:B------:R-:W-:Y:S05]  /*b560*/  BSYNC.RECONVERGENT B3 ;  /* 0x0000000000037941 */ /* 0x000fea0003800200 */
.L_x_441:
        /* <DEDUP_REMOVED lines=20> */
[----:B------:R-:W-:-:S07]  /*b6b0*/  MOV R14, R15 ;  /* 0x0000000f000e7202 */ /* 0x000fce0000000f00 */
.L_x_444:
[----:B------:R-:W-:Y:S05]  /*b6c0*/  BSYNC.RECONVERGENT B3 ;  /* 0x0000000000037941 */ /* 0x000fea0003800200 */
.L_x_443:
[----:B------:R-:W0:Y:S01]  /*b6d0*/  MUFU.RCP R17, R130 ;  /* 0x0000008200117308 */ /* 0x000e220000001000 */
[----:B------:R-:W-:Y:S01]  /*b6e0*/  FMNMX R14, R137, R14, PT ;  /* 0x0000000e890e7209 */ /* 0x000fe20003800000 */
[----:B------:R-:W-:Y:S03]  /*b6f0*/  BSSY.RECONVERGENT B3, `(.L_x_445) ;  /* 0x000000f000037945 */ /* 0x000fe60003800200 */
[----:B------:R-:W-:-:S03]  /*b700*/  FMNMX R15, RZ, R14, !PT ;  /* 0x0000000eff0f7209 */ /* 0x000fc60007800000 */
[----:B------:R-:W1:Y:S08]  /*b710*/  FCHK P0, R45, R130 ;  /* 0x000000822d007302 */ /* 0x000e700000000000 */
[----:B------:R4:W1:Y:S01]  /*b720*/  F2I.FLOOR.NTZ R129, R15 ;  /* 0x0000000f00817305 */ /* 0x0008620000207100 */
        /* <DEDUP_REMOVED lines=11> */
.L_x_446:
[----:B------:R-:W-:Y:S05]  /*b7e0*/  BSYNC.RECONVERGENT B3 ;  /* 0x0000000000037941 */ /* 0x000fea0003800200 */
.L_x_445:
        /* <DEDUP_REMOVED lines=17> */
.L_x_448:
[----:B------:R-:W-:Y:S05]  /*b900*/  BSYNC.RECONVERGENT B3 ;  /* 0x0000000000037941 */ /* 0x000fea0003800200 */
.L_x_447:
[----:B------:R-:W-:Y:S02]  /*b910*/  FMNMX R14, R137, R14, PT ;  /* 0x0000000e890e7209 */ /* 0x000fe40003800000 */
[----:B------:R-:W-:Y:S02]  /*b920*/  IADD3 R15, PT, PT, -R123, R44, RZ ;  /* 0x0000002c7b0f7210 */ /* 0x000fe40007ffe1ff */
[----:B------:R-:W-:Y:S02]  /*b930*/  FMNMX R14, RZ, R14, !PT ;  /* 0x0000000eff0e7209 */ /* 0x000fe40007800000 */
[----:B------:R-:W-:Y:S02]  /*b940*/  PLOP3.LUT P0, PT, PT, PT, PT, 0x8, 0x80 ;  /* 0x000000000080781c */ /* 0x000fe40003f0e170 */
[----:B------:R-:W-:Y:S02]  /*b950*/  PLOP3.LUT P1, PT, PT, PT, PT, 0x8, 0x80 ;  /* 0x000000000080781c */ /* 0x000fe40003f2e170 */
[----:B------:R-:W0:Y:S01]  /*b960*/  F2I.CEIL.NTZ R14, R14 ;  /* 0x0000000e000e7305 */ /* 0x000e22000020b100 */
[----:B------:R-:W-:-:S02]  /*b970*/  MOV R134, R124 ;  /* 0x0000007c00867202 */ /* 0x000fc40000000f00 */
[-C--:B------:R-:W-:Y:S02]  /*b980*/  MOV R133, R121.reuse ;  /* 0x0000007900857202 */ /* 0x080fe40000000f00 */
[----:B------:R-:W-:Y:S02]  /*b990*/  MOV R136, R121 ;  /* 0x0000007900887202 */ /* 0x000fe40000000f00 */
[----:B------:R-:W-:Y:S02]  /*b9a0*/  MOV R139, R122 ;  /* 0x0000007a008b7202 */ /* 0x000fe40000000f00 */
[----:B------:R-:W-:Y:S02]  /*b9b0*/  MOV R140, R119 ;  /* 0x00000077008c7202 */ /* 0x000fe40000000f00 */
[----:B------:R-:W-:Y:S02]  /*b9c0*/  MOV R141, R124 ;  /* 0x0000007c008d7202 */ /* 0x000fe40000000f00 */
[----:B------:R-:W-:-:S02]  /*b9d0*/  MOV R25, RZ ;  /* 0x000000ff00197202 */ /* 0x000fc40000000f00 */
[----:B0-----:R-:W-:-:S04]  /*b9e0*/  IADD3 R16, PT, PT, -R129, R14, RZ ;  /* 0x0000000e81107210 */ /* 0x001fc80007ffe1ff */
[----:B------:R-:W-:-:S04]  /*b9f0*/  ISETP.NE.AND P2, PT, R16, RZ, PT ;  /* 0x000000ff1000720c */ /* 0x000fc80003f45270 */
[----:B------:R-:W-:Y:S01]  /*ba00*/  ISETP.EQ.OR P2, PT, R15, RZ, !P2 ;  /* 0x000000ff0f00720c */ /* 0x000fe20005742670 */
[----:B------:R-:W-:-:S12]  /*ba10*/  HFMA2 R15, -RZ, RZ, 0, 0 ;  /* 0x00000000ff0f7431 */ /* 0x000fd800000001ff */
[----:B------:R-:W-:Y:S05]  /*ba20*/  @P2 BRA `(.L_x_366) ;  /* 0x00000000004c2947 */ /* 0x000fea0003800000 */
[----:B------:R-:W0:Y:S01]  /*ba30*/  S2R R15, SR_TID.X ;  /* 0x00000000000f7919 */ /* 0x000e220000002100 */
[----:B------:R-:W0:Y:S01]  /*ba40*/  S2UR UR4, SR_CTAID.X ;  /* 0x00000000000479c3 */ /* 0x000e220000002500 */
[----:B------:R-:W-:Y:S02]  /*ba50*/  PLOP3.LUT P2, PT, PT, PT, PT, 0x8, 0x80 ;  /* 0x000000000080781c */ /* 0x000fe40003f4e170 */
[----:B------:R-:W-:Y:S02]  /*ba60*/  PLOP3.LUT P0, PT, PT, PT, PT, 0x8, 0x80 ;  /* 0x000000000080781c */ /* 0x000fe40003f0e170 */
[----:B------:R-:W-:Y:S02]  /*ba70*/  P2R R138, PR, RZ, 0x4 ;  /* 0x00000004ff8a7803 */ /* 0x000fe40000000000 */
[----:B------:R-:W-:Y:S01]  /*ba80*/  MOV R139, R122 ;  /* 0x0000007a008b7202 */ /* 0x000fe20000000f00 */
[----:B------:R-:W0:Y:S01]  /*ba90*/  LDC R118, c[0x0][0x360] ;  /* 0x0000d800ff767b82 */ /* 0x000e220000000800 */
[----:B------:R-:W-:-:S02]  /*baa0*/  MOV R140, R119 ;  /* 0x00000077008c7202 */ /* 0x000fc40000000f00 */
[-C--:B------:R-:W-:Y:S02]  /*bab0*/  MOV R134, R124.reuse ;  /* 0x0000007c00867202 */ /* 0x080fe40000000f00 */
[----:B------:R-:W-:Y:S02]  /*bac0*/  MOV R141, R124 ;  /* 0x0000007c008d7202 */ /* 0x000fe40000000f00 */
[-C--:B------:R-:W-:Y:S02]  /*bad0*/  MOV R133, R121.reuse ;  /* 0x0000007900857202 */ /* 0x080fe40000000f00 */
[----:B------:R-:W-:Y:S02]  /*bae0*/  MOV R136, R121 ;  /* 0x0000007900887202 */ /* 0x000fe40000000f00 */
[----:B------:R-:W-:Y:S01]  /*baf0*/  MOV R25, 0x2 ;  /* 0x0000000200197802 */ /* 0x000fe20000000f00 */
[----:B0-----:R-:W-:Y:S02]  /*bb00*/  IMAD R118, R118, UR4, R15 ;  /* 0x0000000476767c24 */ /* 0x001fe4000f8e020f */
[----:B------:R-:W-:-:S04]  /*bb10*/  FMUL R15, R119, R122 ;  /* 0x0000007a770f7220 */ /* 0x000fc80000400000 */
[----:B------:R-:W-:Y:S01]  /*bb20*/  FFMA R120, R124, R121, -R15 ;  /* 0x000000797c787223 */ /* 0x000fe2000000080f */
[----:B------:R-:W-:Y:S02]  /*bb30*/  MOV R15, 0x1 ;  /* 0x00000001000f7802 */ /* 0x000fe40000000f00 */
[----:B------:R-:W-:Y:S01]  /*bb40*/  MOV R69, R118 ;  /* 0x0000007600457202 */ /* 0x000fe20000000f00 */
[----:B------:R-:W-:-:S07]  /*bb50*/  FMUL R131, R120, R120 ;  /* 0x0000007878837220 */ /* 0x000fce0000400000 */
.L_x_366:
[----:B------:R-:W-:Y:S05]  /*bb60*/  BSYNC.RECONVERGENT B2 ;  /* 0x0000000000027941 */ /* 0x000fea0003800200 */
.L_x_365:
[----:B------:R-:W0:Y:S01]  /*bb70*/  S2R R17, SR_TID.X ;  /* 0x0000000000117919 */ /* 0x000e220000002100 */
[----:B------:R-:W0:Y:S01]  /*bb80*/  S2UR UR4, SR_CTAID.X ;  /* 0x00000000000479c3 */ /* 0x000e220000002500 */
[----:B------:R-:W4:Y:S07]  /*bb90*/  LDCU UR5, c[0x0][0x39c] ;  /* 0x00007380ff0577ac */ /* 0x000f2e0008000800 */
[----:B------:R-:W0:Y:S02]  /*bba0*/  LDC R14, c[0x0][0x360] ;  /* 0x0000d800ff0e7b82 */ /* 0x000e240000000800 */
[----:B0-----:R-:W-:-:S05]  /*bbb0*/  IMAD R14, R14, UR4, R17 ;  /* 0x000000040e0e7c24 */ /* 0x001fca000f8e0211 */
[----:B----4-:R-:W-:-:S13]  /*bbc0*/  ISETP.GE.U32.AND P2, PT, R14, UR5, PT ;  /* 0x000000050e007c0c */ /* 0x010fda000bf46070 */
[----:B------:R-:W-:Y:S05]  /*bbd0*/  @P2 EXIT ;  /* 0x000000000000294d */ /* 0x000fea0003800000 */
[----:B------:R-:W-:Y:S01]  /*bbe0*/  BSSY.RECONVERGENT B2, `(.L_x_449) ;  /* 0x00000b9000027945 */ /* 0x000fe20003800200 */
[----:B------:R-:W-:Y:S01]  /*bbf0*/  HFMA2 R46, -RZ, RZ, 0, 0 ;  /* 0x00000000ff2e7431 */ /* 0x000fe200000001ff */
[----:B------:R-:W-:Y:S01]  /*bc00*/  CS2R R44, SRZ ;  /* 0x00000000002c7805 */ /* 0x000fe2000001ff00 */
[----:B------:R-:W-:Y:S01]  /*bc10*/  HFMA2 R132, -RZ, RZ, 0, 0 ;  /* 0x00000000ff847431 */ /* 0x000fe200000001ff */
[----:B------:R-:W-:Y:S01]  /*bc20*/  MOV R130, RZ ;  /* 0x000000ff00827202 */ /* 0x000fe20000000f00 */
[----:B------:R-:W-:Y:S01]  /*bc30*/  HFMA2 R137, -RZ, RZ, 0, 0 ;  /* 0x00000000ff897431 */ /* 0x000fe200000001ff */
[----:B------:R-:W-:Y:S01]  /*bc40*/  MOV R135, RZ ;  /* 0x000000ff00877202 */ /* 0x000fe20000000f00 */
[----:B------:R-:W-:Y:S01]  /*bc50*/  HFMA2 R121, -RZ, RZ, 0, 0 ;  /* 0x00000000ff797431 */ /* 0x000fe200000001ff */
[----:B------:R-:W-:Y:S02]  /*bc60*/  MOV R119, RZ ;  /* 0x000000ff00777202 */ /* 0x000fe40000000f00 */
[----:B------:R-:W-:Y:S01]  /*bc70*/  MOV R17, RZ ;  /* 0x000000ff00117202 */ /* 0x000fe20000000f00 */
[----:B------:R-:W-:Y:S06]  /*bc80*/  @P0 BRA `(.L_x_450) ;  /* 0x0000000800b80947 */ /* 0x000fec0003800000 */
[----:B------:R-:W-:Y:S01]  /*bc90*/  BSSY.RECONVERGENT B3, `(.L_x_451) ;  /* 0x0000099000037945 */ /* 0x000fe20003800200 */
[----:B------:R-:W-:Y:S02]  /*bca0*/  MOV R14, RZ ;  /* 0x000000ff000e7202 */ /* 0x000fe40000000f00 */
[----:B------:R-:W-:Y:S02]  /*bcb0*/  CS2R R16, SRZ ;  /* 0x0000000000107805 */ /* 0x000fe4000001ff00 */
[----:B------:R-:W-:Y:S02]  /*bcc0*/  MOV R27, RZ ;  /* 0x000000ff001b7202 */ /* 0x000fe40000000f00 */
[----:B------:R-:W-:Y:S02]  /*bcd0*/  CS2R R44, SRZ ;  /* 0x00000000002c7805 */ /* 0x000fe4000001ff00 */
[----:B------:R-:W-:Y:S02]  /*bce0*/  MOV R29, RZ ;  /* 0x000000ff001d7202 */ /* 0x000fe40000000f00 */
[----:B------:R-:W-:-:S02]  /*bcf0*/  MOV R46, RZ ;  /* 0x000000ff002e7202 */ /* 0x000fc40000000f00 */
[----:B------:R-:W-:Y:S02]  /*bd00*/  MOV R119, RZ ;  /* 0x000000ff00777202 */ /* 0x000fe40000000f00 */
[----:B------:R-:W-:Y:S02]  /*bd10*/  MOV R121, RZ ;  /* 0x000000ff00797202 */ /* 0x000fe40000000f00 */
[----:B------:R-:W-:Y:S01]  /*bd20*/  MOV R31, RZ ;  /* 0x000000ff001f7202 */ /* 0x000fe20000000f00 */
[----:B------:R-:W-:Y:S06]  /*bd30*/  @P1 BRA `(.L_x_452) ;  /* 0x0000000800381947 */ /* 0x000fec0003800000 */
[----:B------:R-:W0:Y:S01]  /*bd40*/  MUFU.RCP R14, R131 ;  /* 0x00000083000e7308 */ /* 0x000e220000001000 */
[----:B------:R-:W-:Y:S01]  /*bd50*/  ISETP.NE.AND P3, PT, R138, RZ, PT ;  /* 0x000000ff8a00720c */ /* 0x000fe20003f65270 */
        /* <DEDUP_REMOVED lines=8> */
[----:B------:R-:W-:Y:S01]  /*bde0*/  MOV R130, RZ ;  /* 0x000000ff00827202 */ /* 0x000fe20000000f00 */
[----:B0-----:R-:W-:-:S04]  /*bdf0*/  FFMA R17, R14, -R131, 1 ;  /* 0x3f8000000e117423 */ /* 0x001fc80000000883 */
[----:B------:R-:W-:Y:S01]  /*be00*/  FFMA R14, R14, R17, R14 ;  /* 0x000000110e0e7223 */ /* 0x000fe2000000000e */
[----:B------:R-:W-:Y:S01]  /*be10*/  MOV R17, RZ ;  /* 0x000000ff00117202 */ /* 0x000fe20000000f00 */
[----:B------:R-:W-:Y:S06]  /*be20*/  @P3 BRA `(.L_x_454) ;  /* 0x0000000000f83947 */ /* 0x000fec0003800000 */
[----:B------:R-:W0:Y:S01]  /*be30*/  LDCU.64 UR4, c[0x0][0x7f0] ;  /* 0x0000fe00ff0477ac */ /* 0x000e220008000a00 */
[----:B------:R-:W4:Y:S01]  /*be40*/  LDCU.64 UR6, c[0x0][0x7e8] ;  /* 0x0000fd00ff0677ac */ /* 0x000f220008000a00 */
[----:B------:R-:W1:Y:S01]  /*be50*/  LDCU.64 UR8, c[0x0][0x780] ;  /* 0x0000f000ff0877ac */ /* 0x000e620008000a00 */
[----:B------:R-:W2:Y:S01]  /*be60*/  LDCU UR10, c[0x0][0x788] ;  /* 0x0000f100ff0a77ac */ /* 0x000ea20008000800 */
[----:B------:R-:W3:Y:S01]  /*be70*/  LDCU.64 UR12, c[0x0][0x778] ;  /* 0x0000ef00ff0c77ac */ /* 0x000ee20008000a00 */
[----:B0-----:R-:W-:Y:S02]  /*be80*/  IMAD R30, R118, UR4, RZ ;  /* 0x00000004761e7c24 */ /* 0x001fe4000f8e02ff */
[----:B------:R-:W-:Y:S02]  /*be90*/  IMAD R27, R15, UR5, RZ ;  /* 0x000000050f1b7c24 */ /* 0x000fe4000f8e02ff */
[----:B------:R-:W-:Y:S01]  /*bea0*/  IMAD R31, R25, UR5, RZ ;  /* 0x00000005191f7c24 */ /* 0x000fe2000f8e02ff */
[----:B------:R-:W0:Y:S02]  /*beb0*/  LDCU.64 UR4, c[0x0][0x710] ;  /* 0x0000e200ff0477ac */ /* 0x000e240008000a00 */
[----:B----4-:R-:W-:-:S04]  /*bec0*/  IADD3 R26, P0, P1, R30, UR6, R27 ;  /* 0x000000061e1a7c10 */ /* 0x010fc8000f91e01b */
[----:B------:R-:W-:Y:S02]  /*bed0*/  IADD3.X R27, PT, PT, RZ, UR7, RZ, P0, P1 ;  /* 0x00000007ff1b7c10 */ /* 0x000fe400087e24ff */
[C---:B------:R-:W-:Y:S02]  /*bee0*/  IADD3 R16, P0, PT, R30.reuse, UR6, RZ ;  /* 0x000000061e107c10 */ /* 0x040fe4000ff1e0ff */
[----:B------:R-:W-:Y:S01]  /*bef0*/  IADD3 R30, P1, P2, R30, UR6, R31 ;  /* 0x000000061e1e7c10 */ /* 0x000fe2000fa3e01f */
[----:B-1----:R-:W-:Y:S01]  /*bf00*/  IMAD R32, R118, UR8, RZ ;  /* 0x0000000876207c24 */ /* 0x002fe2000f8e02ff */
[----:B------:R-:W-:Y:S01]  /*bf10*/  IADD3.X R17, PT, PT, RZ, UR7, RZ, P0, !PT ;  /* 0x00000007ff117c10 */ /* 0x000fe200087fe4ff */
[C---:B------:R-:W-:Y:S01]  /*bf20*/  IMAD R33, R15.reuse, UR9, RZ ;  /* 0x000000090f217c24 */ /* 0x040fe2000f8e02ff */
[----:B------:R-:W-:Y:S01]  /*bf30*/  IADD3.X R31, PT, PT, RZ, UR7, RZ, P1, P2 ;  /* 0x00000007ff1f7c10 */ /* 0x000fe20008fe44ff */
[----:B------:R-:W1:Y:S01]  /*bf40*/  LDCU.64 UR6, c[0x0][0x708] ;  /* 0x0000e100ff0677ac */ /* 0x000e620008000a00 */
[----:B--2---:R-:W-:Y:S01]  /*bf50*/  IMAD R119, R15, UR10, RZ ;  /* 0x0000000a0f777c24 */ /* 0x004fe2000f8e02ff */
[----:B------:R2:W4:Y:S01]  /*bf60*/  LDG.E R46, desc[UR16][R26.64] ;  /* 0x000000101a2e7981 */ /* 0x000522000c1e1900 */
[----:B---3--:R-:W-:Y:S01]  /*bf70*/  IADD3 R122, P2, P3, R32, UR12, R33 ;  /* 0x0000000c207a7c10 */ /* 0x008fe2000fb5e021 */
[----:B0-----:R-:W-:-:S02]  /*bf80*/  IMAD R45, R118, UR4, RZ ;  /* 0x00000004762d7c24 */ /* 0x001fc4000f8e02ff */
[----:B------:R-:W-:Y:S01]  /*bf90*/  IMAD R44, R25, UR5, RZ ;  /* 0x00000005192c7c24 */ /* 0x000fe2000f8e02ff */
[----:B------:R0:W3:Y:S01]  /*bfa0*/  LDG.E R124, desc[UR16][R30.64] ;  /* 0x000000101e7c7981 */ /* 0x0000e2000c1e1900 */
[----:B------:R-:W-:-:S03]  /*bfb0*/  IADD3.X R123, PT, PT, RZ, UR13, RZ, P2, P3 ;  /* 0x0000000dff7b7c10 */ /* 0x000fc600097e64ff */
[----:B------:R1:W3:Y:S01]  /*bfc0*/  LDG.E R29, desc[UR16][R16.64] ;  /* 0x00000010101d7981 */ /* 0x0002e2000c1e1900 */
[----:B--2---:R-:W-:Y:S02]  /*bfd0*/  IADD3 R26, P0, P1, R119, R32, R33 ;  /* 0x00000020771a7210 */ /* 0x004fe4000791e021 */
[----:B------:R-:W-:Y:S01]  /*bfe0*/  IADD3 R118, P4, P5, R32, UR12, R119 ;  /* 0x0000000c20767c10 */ /* 0x000fe2000fd9e077 */
[----:B------:R-:W2:Y:S01]  /*bff0*/  LDG.E R122, desc[UR16][R122.64] ;  /* 0x000000107a7a7981 */ /* 0x000ea2000c1e1900 */
[----:B------:R-:W-:Y:S01]  /*c000*/  IADD3 R26, P2, PT, R26, UR12, RZ ;  /* 0x0000000c1a1a7c10 */ /* 0x000fe2000ff5e0ff */
[----:B0-----:R-:W-:Y:S01]  /*c010*/  IMAD R30, R15, UR5, RZ ;  /* 0x000000050f1e7c24 */ /* 0x001fe2000f8e02ff */
[----:B------:R-:W-:Y:S02]  /*c020*/  IADD3.X R25, PT, PT, RZ, RZ, RZ, P0, P1 ;  /* 0x000000ffff197210 */ /* 0x000fe400007e24ff */
[----:B-1----:R-:W-:Y:S02]  /*c030*/  IADD3 R16, P1, P3, R45, UR6, R44 ;  /* 0x000000062d107c10 */ /* 0x002fe4000fb3e02c */
[----:B------:R-:W-:-:S02]  /*c040*/  IADD3.X R119, PT, PT, RZ, UR13, RZ, P4, P5 ;  /* 0x0000000dff777c10 */ /* 0x000fc4000a7ea4ff */
[----:B------:R-:W-:Y:S02]  /*c050*/  IADD3.X R27, PT, PT, R25, UR13, RZ, P2, !PT ;  /* 0x0000000d191b7c10 */ /* 0x000fe400097fe4ff */
[C---:B------:R-:W-:Y:S01]  /*c060*/  IADD3 R44, P2, P4, R45.reuse, UR6, R30 ;  /* 0x000000062d2c7c10 */ /* 0x040fe2000fc5e01e */
[----:B------:R-:W5:Y:S01]  /*c070*/  LDG.E R130, desc[UR16][R118.64] ;  /* 0x0000001076827981 */ /* 0x000f62000c1e1900 */
[----:B------:R-:W-:Y:S02]  /*c080*/  IADD3 R30, P0, PT, R32, UR12, RZ ;  /* 0x0000000c201e7c10 */ /* 0x000fe4000ff1e0ff */
[----:B------:R-:W-:Y:S01]  /*c090*/  IADD3.X R17, PT, PT, RZ, UR7, RZ, P1, P3 ;  /* 0x00000007ff117c10 */ /* 0x000fe20008fe64ff */
[----:B------:R-:W2:Y:S01]  /*c0a0*/  LDG.E R26, desc[UR16][R26.64] ;  /* 0x000000101a1a7981 */ /* 0x000ea2000c1e1900 */
[----:B------:R-:W-:Y:S02]  /*c0b0*/  IADD3 R32, P1, PT, R45, UR6, RZ ;  /* 0x000000062d207c10 */ /* 0x000fe4000ff3e0ff */
[----:B------:R-:W-:-:S02]  /*c0c0*/  IADD3.X R31, PT, PT, RZ, UR13, RZ, P0, !PT ;  /* 0x0000000dff1f7c10 */ /* 0x000fc400087fe4ff */
[----:B------:R-:W-:Y:S01]  /*c0d0*/  IADD3.X R33, PT, PT, RZ, UR7, RZ, P1, !PT ;  /* 0x00000007ff217c10 */ /* 0x000fe20008ffe4ff */
[----:B------:R-:W5:Y:S04]  /*c0e0*/  LDG.E R17, desc[UR16][R16.64] ;  /* 0x0000001010117981 */ /* 0x000f68000c1e1900 */
[----:B------:R-:W5:Y:S04]  /*c0f0*/  LDG.E R30, desc[UR16][R30.64] ;  /* 0x000000101e1e7981 */ /* 0x000f68000c1e1900 */
[----:B------:R-:W5:Y:S01]  /*c100*/  LDG.E R119, desc[UR16][R32.64] ;  /* 0x0000001020777981 */ /* 0x000f62000c1e1900 */
[----:B------:R-:W-:-:S05]  /*c110*/  IADD3.X R45, PT, PT, RZ, UR7, RZ, P2, P4 ;  /* 0x00000007ff2d7c10 */ /* 0x000fca00097e84ff */
[----:B------:R0:W5:Y:S01]  /*c120*/  LDG.E R121, desc[UR16][R44.64] ;  /* 0x000000102c797981 */ /* 0x000162000c1e1900 */
[----:B----4-:R-:W-:Y:S01]  /*c130*/  FADD R46, RZ, R46 ;  /* 0x0000002eff2e7221 */ /* 0x010fe20000000000 */
[----:B---3--:R-:W-:-:S03]  /*c140*/  FADD R124, RZ, R124 ;  /* 0x0000007cff7c7221 */ /* 0x008fc60000000000 */
[----:B------:R-:W-:Y:S01]  /*c150*/  FADD R46, RZ, R46 ;  /* 0x0000002eff2e7221 */ /* 0x000fe20000000000 */
[----:B------:R-:W-:Y:S01]  /*c160*/  FADD R29, RZ, R29 ;  /* 0x0000001dff1d7221 */ /* 0x000fe20000000000 */
[----:B------:R-:W-:-:S03]  /*c170*/  FADD R124, RZ, R124 ;  /* 0x0000007cff7c7221 */ /* 0x000fc60000000000 */
[----:B------:R-:W-:Y:S01]  /*c180*/  FADD R29, RZ, R29 ;  /* 0x0000001dff1d7221 */ /* 0x000fe20000000000 */
[----:B------:R-:W-:Y:S01]  /*c190*/  FADD R46, RZ, R46 ;  /* 0x0000002eff2e7221 */ /* 0x000fe20000000000 */
[----:B------:R-:W-:Y:S02]  /*c1a0*/  FADD R15, RZ, R124 ;  /* 0x0000007cff0f7221 */ /* 0x000fe40000000000 */
[----:B------:R-:W-:Y:S01]  /*c1b0*/  FADD R29, RZ, R29 ;  /* 0x0000001dff1d7221 */ /* 0x000fe20000000000 */
[----:B0-----:R-:W-:Y:S01]  /*c1c0*/  FADD R45, RZ, R46 ;  /* 0x0000002eff2d7221 */ /* 0x001fe20000000000 */
[----:B--2---:R-:W-:Y:S01]  /*c1d0*/  FADD R122, RZ, R122 ;  /* 0x0000007aff7a7221 */ /* 0x004fe20000000000 */
[----:B------:R-:W-:Y:S01]  /*c1e0*/  FADD R46, RZ, R15 ;  /* 0x0000000fff2e7221 */ /* 0x000fe20000000000 */
[----:B------:R-:W-:Y:S01]  /*c1f0*/  FADD R44, RZ, R29 ;  /* 0x0000001dff2c7221 */ /* 0x000fe20000000000 */
[----:B------:R-:W-:-:S07]  /*c200*/  FADD R124, RZ, R26 ;  /* 0x0000001aff7c7221 */ /* 0x000fce0000000000 */
.L_x_454:
[----:B------:R-:W-:Y:S05]  /*c210*/  BSYNC.RECONVERGENT B0 ;  /* 0x0000000000007941 */ /* 0x000fea0003800200 */
.L_x_453:
[----:B-----5:R-:W0:Y:S01]  /*c220*/  FCHK P0, R30, R131 ;  /* 0x000000831e007302 */ /* 0x020e220000000000 */
[----:B------:R-:W-:Y:S01]  /*c230*/  FFMA R15, R14, R30, RZ ;  /* 0x0000001e0e0f7223 */ /* 0x000fe200000000ff */
[----:B------:R-:W-:Y:S03]  /*c240*/  BSSY.RECONVERGENT B4, `(.L_x_455) ;  /* 0x0000009000047945 */ /* 0x000fe60003800200 */
[----:B------:R-:W-:-:S04]  /*c250*/  FFMA R16, R15, -R131, R30 ;  /* 0x800000830f107223 */ /* 0x000fc8000000001e */
[----:B------:R-:W-:Y:S01]  /*c260*/  FFMA R123, R14, R16, R15 ;  /* 0x000000100e7b7223 */ /* 0x000fe2000000000f */
[----:B0-----:R-:W-:Y:S06]  /*c270*/  @!P0 BRA `(.L_x_456) ;  /* 0x0000000000148947 */ /* 0x001fec0003800000 */
[----:B------:R-:W-:Y:S02]  /*c280*/  MOV R15, R30 ;  /* 0x0000001e000f7202 */ /* 0x000fe40000000f00 */
[----:B------:R-:W-:Y:S02]  /*c290*/  MOV R16, R131 ;  /* 0x0000008300107202 */ /* 0x000fe40000000f00 */
[----:B------:R-:W-:-:S07]  /*c2a0*/  MOV R26, 0xc2c0 ;  /* 0x0000c2c0001a7802 */ /* 0x000fce0000000f00 */
[----:B-123--:R-:W-:Y:S05]  /*c2b0*/  CALL.REL.NOINC `($__internal_7_$__cuda_sm3x_div_rn_noftz_f32_slowpath) ;  /* 0x000000c000c47944 */ /* 0x00efea0003c00000 */
[----:B------:R-:W-:-:S07]  /*c2c0*/  MOV R123, R15 ;  /* 0x0000000f007b7202 */ /* 0x000fce0000000f00 */
.L_x_456:
[----:B------:R-:W-:Y:S05]  /*c2d0*/  BSYNC.RECONVERGENT B4 ;  /* 0x0000000000047941 */ /* 0x000fea0003800200 */
.L_x_455:
[----:B------:R-:W0:Y:S01]  /*c2e0*/  MUFU.RCP R14, R131 ;  /* 0x00000083000e7308 */ /* 0x000e220000001000 */
[----:B------:R-:W-:Y:S07]  /*c2f0*/  BSSY.RECONVERGENT B4, `(.L_x_457) ;  /* 0x000000d000047945 */ /* 0x000fee0003800200 */
[----:B------:R-:W4:Y:S01]  /*c300*/  FCHK P0, R122, R131 ;  /* 0x000000837a007302 */ /* 0x000f220000000000 */
[----:B0-----:R-:W-:-:S04]  /*c310*/  FFMA R15, R14, -R131, 1 ;  /* 0x3f8000000e0f7423 */ /* 0x001fc80000000883 */
[----:B------:R-:W-:-:S04]  /*c320*/  FFMA R14, R14, R15, R14 ;  /* 0x0000000f0e0e7223 */ /* 0x000fc8000000000e */
[----:B------:R-:W-:-:S04]  /*c330*/  FFMA R15, R14, R122, RZ ;  /* 0x0000007a0e0f7223 */ /* 0x000fc800000000ff */
[----:B------:R-:W-:-:S04]  /*c340*/  FFMA R16, R15, -R131, R122 ;  /* 0x800000830f107223 */ /* 0x000fc8000000007a */
[----:B------:R-:W-:Y:S01]  /*c350*/  FFMA R118, R14, R16, R15 ;  /* 0x000000100e767223 */ /* 0x000fe2000000000f */
[----:B----4-:R-:W-:Y:S06]  /*c360*/  @!P0 BRA `(.L_x_458) ;  /* 0x0000000000148947 */ /* 0x010fec0003800000 */
[----:B------:R-:W-:Y:S02]  /*c370*/  MOV R15, R122 ;  /* 0x0000007a000f7202 */ /* 0x000fe40000000f00 */
[----:B------:R-:W-:Y:S02]  /*c380*/  MOV R16, R131 ;  /* 0x0000008300107202 */ /* 0x000fe40000000f00 */
[----:B------:R-:W-:-:S07]  /*c390*/  MOV R26, 0xc3b0 ;  /* 0x0000c3b0001a7802 */ /* 0x000fce0000000f00 */
[----:B-123--:R-:W-:Y:S05]  /*c3a0*/  CALL.REL.NOINC `($__internal_7_$__cuda_sm3x_div_rn_noftz_f32_slowpath) ;  /* 0x000000c000887944 */ /* 0x00efea0003c00000 */
[----:B------:R-:W-:-:S07]  /*c3b0*/  MOV R118, R15 ;  /* 0x0000000f00767202 */ /* 0x000fce0000000f00 */
.L_x_458:
[----:B------:R-:W-:Y:S05]  /*c3c0*/  BSYNC.RECONVERGENT B4 ;  /* 0x0000000000047941 */ /* 0x000fea0003800200 */
.L_x_457:
        /* <DEDUP_REMOVED lines=14> */
.L_x_460:
[----:B------:R-:W-:Y:S05]  /*c4b0*/  BSYNC.RECONVERGENT B4 ;  /* 0x0000000000047941 */ /* 0x000fea0003800200 */
.L_x_459:
[----:B------:R-:W0:Y:S01]  /*c4c0*/  MUFU.RCP R14, R131 ;  /* 0x00000083000e7308 */ /* 0x000e220000001000 */
[----:B------:R-:W-:Y:S07]  /*c4d0*/  BSSY.RECONVERGENT B4, `(.L_x_461) ;  /* 0x000000c000047945 */ /* 0x000fee0003800200 */
[----:B------:R-:W4:Y:S01]  /*c4e0*/  FCHK P0, -R130, R131 ;  /* 0x0000008382007302 */ /* 0x000f220000000100 */
[----:B0-----:R-:W-:-:S04]  /*c4f0*/  FFMA R15, R14, -R131, 1 ;  /* 0x3f8000000e0f7423 */ /* 0x001fc80000000883 */
[----:B------:R-:W-:-:S04]  /*c500*/  FFMA R14, R14, R15, R14 ;  /* 0x0000000f0e0e7223 */ /* 0x000fc8000000000e */
[----:B------:R-:W-:-:S04]  /*c510*/  FFMA R15, R14, -R130, RZ ;  /* 0x800000820e0f7223 */ /* 0x000fc800000000ff */
[----:B------:R-:W-:-:S04]  /*c520*/  FFMA R16, R15, -R131, -R130 ;  /* 0x800000830f107223 */ /* 0x000fc80000000882 */
[----:B------:R-:W-:Y:S01]  /*c530*/  FFMA R15, R14, R16, R15 ;  /* 0x000000100e0f7223 */ /* 0x000fe2000000000f */
[----:B----4-:R-:W-:Y:S06]  /*c540*/  @!P0 BRA `(.L_x_462) ;  /* 0x0000000000108947 */ /* 0x010fec0003800000 */
[----:B------:R-:W-:Y:S01]  /*c550*/  FADD R15, -R130, -RZ ;  /* 0x800000ff820f7221 */ /* 0x000fe20000000100 */
[----:B------:R-:W-:Y:S02]  /*c560*/  MOV R16, R131 ;  /* 0x0000008300107202 */ /* 0x000fe40000000f00 */
[----:B------:R-:W-:-:S07]  /*c570*/  MOV R26, 0xc590 ;  /* 0x0000c590001a7802 */ /* 0x000fce0000000f00 */
[----:B-123--:R-:W-:Y:S05]  /*c580*/  CALL.REL.NOINC `($__internal_7_$__cuda_sm3x_div_rn_noftz_f32_slowpath) ;  /* 0x000000c000107944 */ /* 0x00efea0003c00000 */
.L_x_462:
[----:B------:R-:W-:Y:S05]  /*c590*/  BSYNC.RECONVERGENT B4 ;  /* 0x0000000000047941 */ /* 0x000fea0003800200 */
.L_x_461:
[C---:B------:R-:W-:Y:S01]  /*c5a0*/  FMUL R134, R123.reuse, R134 ;  /* 0x000000867b867220 */ /* 0x040fe20000400000 */
[-C--:B------:R-:W-:Y:S01]  /*c5b0*/  FMUL R29, R123, R120.reuse ;  /* 0x000000787b1d7220 */ /* 0x080fe20000400000 */
[CC--:B------:R-:W-:Y:S01]  /*c5c0*/  FMUL R27, R15.reuse, R120.reuse ;  /* 0x000000780f1b7220 */ /* 0x0c0fe20000400000 */
[-C--:B------:R-:W-:Y:S01]  /*c5d0*/  FMUL R16, R118, -R120.reuse ;  /* 0x8000007876107220 */ /* 0x080fe20000400000 */
[----:B------:R-:W-:Y:S01]  /*c5e0*/  FFMA R13, R15, R13, -R134 ;  /* 0x0000000d0f0d7223 */ /* 0x000fe20000000886 */
[----:B------:R-:W-:-:S03]  /*c5f0*/  FMUL R14, R122, R120 ;  /* 0x000000787a0e7220 */ /* 0x000fc60000400000 */
[----:B------:R-:W-:-:S04]  /*c600*/  FFMA R13, -R118, R19, R13 ;  /* 0x00000013760d7223 */ /* 0x000fc8000000010d */
[----:B------:R-:W-:-:S07]  /*c610*/  FFMA R31, -R122, R133, R13 ;  /* 0x000000857a1f7223 */ /* 0x000fce000000010d */
.L_x_452:
[----:B------:R-:W-:Y:S05]  /*c620*/  BSYNC.RECONVERGENT B3 ;  /* 0x0000000000037941 */ /* 0x000fea0003800200 */
.L_x_451:
[C---:B------:R-:W-:Y:S01]  /*c630*/  FFMA R14, R31.reuse, R141, R14 ;  /* 0x0000008d1f0e7223 */ /* 0x040fe2000000000e */
[C---:B------:R-:W-:Y:S01]  /*c640*/  FFMA R27, -R31.reuse, R140, R27 ;  /* 0x0000008c1f1b7223 */ /* 0x040fe2000000011b */
[C---:B------:R-:W-:Y:S01]  /*c650*/  FFMA R16, -R31.reuse, R139, R16 ;  /* 0x0000008b1f107223 */ /* 0x040fe20000000110 */
[----:B------:R-:W-:Y:S01]  /*c660*/  FFMA R29, R31, R136, R29 ;  /* 0x000000881f1d7223 */ /* 0x000fe2000000001d */
[----:B------:R-:W-:Y:S01]  /*c670*/  FADD R14, RZ, R14 ;  /* 0x0000000eff0e7221 */ /* 0x000fe20000000000 */
        /* <DEDUP_REMOVED lines=14> */
[----:B------:R-:W-:-:S07]  /*c760*/  FADD R137, RZ, R29 ;  /* 0x0000001dff897221 */ /* 0x000fce0000000000 */
.L_x_450:
[----:B------:R-:W-:Y:S05]  /*c770*/  BSYNC.RECONVERGENT B2 ;  /* 0x0000000000027941 */ /* 0x000fea0003800200 */
.L_x_449:
[----:B------:R-:W-:Y:S01]  /*c780*/  FFMA R14, R3, R6, RZ ;  /* 0x00000006030e7223 */ /* 0x000fe200000000ff */
[----:B------:R-:W-:Y:S01]  /*c790*/  BSSY.RECONVERGENT B0, `(.L_x_463) ;  /* 0x00000b3000007945 */ /* 0x000fe20003800200 */
[----:B------:R-:W-:Y:S02]  /*c7a0*/  HFMA2 R205, -RZ, RZ, 0, 0 ;  /* 0x00000000ffcd7431 */ /* 0x000fe400000001ff */
[----:B------:R-:W-:Y:S01]  /*c7b0*/  FADD R25, RZ, R119 ;  /* 0x00000077ff197221 */ /* 0x000fe20000000000 */
[----:B------:R-:W-:Y:S01]  /*c7c0*/  FFMA R14, R49, R62, R14 ;  /* 0x0000003e310e7223 */ /* 0x000fe2000000000e */
[----:B------:R-:W-:Y:S02]  /*c7d0*/  HFMA2 R170, -RZ, RZ, 0, 0 ;  /* 0x00000000ffaa7431 */ /* 0x000fe400000001ff */
[----:B------:R-:W-:Y:S01]  /*c7e0*/  FADD R26, RZ, R121 ;  /* 0x00000079ff1a7221 */ /* 0x000fe20000000000 */
[----:B------:R-:W-:Y:S02]  /*c7f0*/  HFMA2 R166, -RZ, RZ, 0, 0 ;  /* 0x00000000ffa67431 */ /* 0x000fe400000001ff */
[----:B------:R-:W-:Y:S01]  /*c800*/  FFMA R13, R51, R64, R14 ;  /* 0x00000040330d7223 */ /* 0x000fe2000000000e */
[----:B------:R-:W-:Y:S01]  /*c810*/  HFMA2 R162, -RZ, RZ, 0, 0 ;  /* 0x00000000ffa27431 */ /* 0x000fe200000001ff */
[----:B------:R-:W-:Y:S01]  /*c820*/  CS2R R200, SRZ ;  /* 0x0000000000c87805 */ /* 0x000fe2000001ff00 */
[----:B------:R-:W-:-:S02]  /*c830*/  HFMA2 R158, -RZ, RZ, 0, 0 ;  /* 0x00000000ff9e7431 */ /* 0x000fc400000001ff */
[----:B------:R-:W-:Y:S01]  /*c840*/  FADD R13, R13, R48 ;  /* 0x000000300d0d7221 */ /* 0x000fe20000000000 */
[----:B------:R-:W-:Y:S01]  /*c850*/  HFMA2 R154, -RZ, RZ, 0, 0 ;  /* 0x00000000ff9a7431 */ /* 0x000fe200000001ff */
[----:B------:R-:W-:Y:S01]  /*c860*/  MOV R203, RZ ;  /* 0x000000ff00cb7202 */ /* 0x000fe20000000f00 */
[----:B------:R-:W-:Y:S01]  /*c870*/  HFMA2 R150, -RZ, RZ, 0, 0 ;  /* 0x00000000ff967431 */ /* 0x000fe200000001ff */
[----:B------:R-:W-:Y:S02]  /*c880*/  CS2R R198, SRZ ;  /* 0x0000000000c67805 */ /* 0x000fe4000001ff00 */
[----:B------:R-:W-:Y:S01]  /*c890*/  FSETP.GTU.AND P0, PT, R13, 0.20000000298023223877, PT ;  /* 0x3e4ccccd0d00780b */ /* 0x000fe20003f0c000 */
[----:B------:R-:W-:Y:S01]  /*c8a0*/  HFMA2 R146, -RZ, RZ, 0, 0 ;  /* 0x00000000ff927431 */ /* 0x000fe200000001ff */
[----:B------:R-:W-:Y:S01]  /*c8b0*/  CS2R R196, SRZ ;  /* 0x0000000000c47805 */ /* 0x000fe2000001ff00 */
        /* <DEDUP_REMOVED lines=19> */
[----:B------:R-:W-:Y:S02]  /*c9f0*/  MOV R164, RZ ;  /* 0x000000ff00a47202 */ /* 0x000fe40000000f00 */
[----:B------:R-:W-:Y:S02]  /*ca00*/  CS2R R120, SRZ ;  /* 0x0000000000787805 */ /* 0x000fe4000001ff00 */
[----:B------:R-:W-:-:S02]  /*ca10*/  MOV R160, RZ ;  /* 0x000000ff00a07202 */ /* 0x000fc40000000f00 */
[----:B------:R-:W-:Y:S02]  /*ca20*/  CS2R R118, SRZ ;  /* 0x0000000000767805 */ /* 0x000fe4000001ff00 */
[----:B------:R-:W-:Y:S02]  /*ca30*/  MOV R156, RZ ;  /* 0x000000ff009c7202 */ /* 0x000fe40000000f00 */
[----:B------:R-:W-:Y:S02]  /*ca40*/  CS2R R138, SRZ ;  /* 0x00000000008a7805 */ /* 0x000fe4000001ff00 */
[----:B------:R-:W-:Y:S02]  /*ca50*/  MOV R152, RZ ;  /* 0x000000ff00987202 */ /* 0x000fe40000000f00 */
[----:B------:R-:W-:Y:S02]  /*ca60*/  MOV R148, RZ ;  /* 0x000000ff00947202 */ /* 0x000fe40000000f00 */
[----:B------:R-:W-:-:S02]  /*ca70*/  MOV R144, RZ ;  /* 0x000000ff00907202 */ /* 0x000fc40000000f00 */
[----:B------:R-:W-:Y:S02]  /*ca80*/  MOV R140, RZ ;  /* 0x000000ff008c7202 */ /* 0x000fe40000000f00 */
[----:B------:R-:W-:Y:S02]  /*ca90*/  MOV R131, RZ ;  /* 0x000000ff00837202 */ /* 0x000fe40000000f00 */
[----:B------:R-:W-:Y:S02]  /*caa0*/  MOV R124, RZ ;  /* 0x000000ff007c7202 */ /* 0x000fe40000000f00 */
[----:B------:R-:W-:Y:S02]  /*cab0*/  MOV R14, RZ ;  /* 0x000000ff000e7202 */ /* 0x000fe40000000f00 */
[----:B------:R-:W-:Y:S01]  /*cac0*/  MOV R136, RZ ;  /* 0x000000ff00887202 */ /* 0x000fe20000000f00 */
[----:B------:R-:W-:Y:S06]  /*cad0*/  @!P0 BRA `(.L_x_464) ;  /* 0x0000000400f88947 */ /* 0x000fec0003800000 */
[C---:B-----5:R-:W-:Y:S01]  /*cae0*/  FMUL R16, R112.reuse, R115 ;  /* 0x0000007370107220 */ /* 0x060fe20000400000 */
[CC--:B------:R-:W-:Y:S01]  /*caf0*/  FMUL R19, R113.reuse, R113.reuse ;  /* 0x0000007171137220 */ /* 0x0c0fe20000400000 */
[CC--:B------:R-:W-:Y:S01]  /*cb00*/  FMUL R30, R112.reuse, R114.reuse ;  /* 0x00000072701e7220 */ /* 0x0c0fe20000400000 */
[----:B------:R-:W-:Y:S01]  /*cb10*/  FMUL R27, R112, R113 ;  /* 0x00000071701b7220 */ /* 0x000fe20000400000 */
[-C--:B------:R-:W-:Y:S01]  /*cb20*/  FFMA R13, R113, R114.reuse, R16 ;  /* 0x00000072710d7223 */ /* 0x080fe20000000010 */
[C---:B------:R-:W-:Y:S01]  /*cb30*/  FMUL R14, R114.reuse, R114 ;  /* 0x00000072720e7220 */ /* 0x040fe20000400000 */
[-C--:B------:R-:W-:Y:S01]  /*cb40*/  FFMA R15, R115, R115.reuse, R19 ;  /* 0x00000073730f7223 */ /* 0x080fe20000000013 */
[-C--:B------:R-:W-:Y:S01]  /*cb50*/  FFMA R31, R113, R115.reuse, -R30 ;  /* 0x00000073711f7223 */ /* 0x080fe2000000081e */
[-C--:B------:R-:W-:Y:S01]  /*cb60*/  FFMA R32, R114, R115.reuse, R27 ;  /* 0x0000007372207223 */ /* 0x080fe2000000001b */
[----:B------:R-:W-:Y:S01]  /*cb70*/  FADD R13, R13, R13 ;  /* 0x0000000d0d0d7221 */ /* 0x000fe20000000000 */
[----:B------:R-:W-:Y:S01]  /*cb80*/  FFMA R14, R115, R115, R14 ;  /* 0x00000073730e7223 */ /* 0x000fe2000000000e */
[----:B------:R-:W-:Y:S01]  /*cb90*/  FADD R29, R15, R15 ;  /* 0x0000000f0f1d7221 */ /* 0x000fe20000000000 */
[----:B------:R-:W-:Y:S01]  /*cba0*/  FADD R15, R31, R31 ;  /* 0x0000001f1f0f7221 */ /* 0x000fe20000000000 */
[----:B------:R-:W-:Y:S01]  /*cbb0*/  FADD R31, R32, R32 ;  /* 0x00000020201f7221 */ /* 0x000fe20000000000 */
[----:B------:R-:W-:Y:S01]  /*cbc0*/  FFMA R32, R13, R12, RZ ;  /* 0x0000000c0d207223 */ /* 0x000fe200000000ff */
[----:B------:R-:W-:Y:S01]  /*cbd0*/  FFMA R118, RZ, R13, RZ ;  /* 0x0000000dff767223 */ /* 0x000fe200000000ff */
[----:B------:R-:W-:Y:S01]  /*cbe0*/  FADD R13, R14, R14 ;  /* 0x0000000e0e0d7221 */ /* 0x000fe20000000000 */
[----:B------:R-:W-:Y:S01]  /*cbf0*/  FADD R29, -R29, 1 ;  /* 0x3f8000001d1d7421 */ /* 0x000fe20000000100 */
[-C--:B------:R-:W-:Y:S01]  /*cc00*/  FFMA R16, R113, R114.reuse, -R16 ;  /* 0x0000007271107223 */ /* 0x080fe20000000810 */
[C---:B------:R-:W-:Y:S01]  /*cc10*/  FFMA R19, R114.reuse, R114, R19 ;  /* 0x0000007272137223 */ /* 0x040fe20000000013 */
[----:B------:R-:W-:Y:S01]  /*cc20*/  FADD R13, -R13, 1 ;  /* 0x3f8000000d0d7421 */ /* 0x000fe20000000100 */
[-C--:B------:R-:W-:Y:S01]  /*cc30*/  FFMA R120, R15, R12.reuse, RZ ;  /* 0x0000000c0f787223 */ /* 0x080fe200000000ff */
[----:B------:R-:W-:Y:S01]  /*cc40*/  FFMA R122, RZ, R15, RZ ;  /* 0x0000000fff7a7223 */ /* 0x000fe200000000ff */
[----:B------:R-:W-:Y:S01]  /*cc50*/  FFMA R33, RZ, R29, R32 ;  /* 0x0000001dff217223 */ /* 0x000fe20000000020 */
[----:B------:R-:W-:Y:S01]  /*cc60*/  FFMA R27, R114, R115, -R27 ;  /* 0x00000073721b7223 */ /* 0x000fe2000000081b */
[----:B------:R-:W-:Y:S01]  /*cc70*/  FADD R15, R16, R16 ;  /* 0x00000010100f7221 */ /* 0x000fe20000000000 */
[----:B------:R-:W-:Y:S01]  /*cc80*/  FFMA R32, RZ, R13, RZ ;  /* 0x0000000dff207223 */ /* 0x000fe200000000ff */
[----:B------:R-:W-:Y:S01]  /*cc90*/  FADD R19, R19, R19 ;  /* 0x0000001313137221 */ /* 0x000fe20000000000 */
[----:B------:R-:W-:Y:S01]  /*cca0*/  FFMA R14, R13, R12, RZ ;  /* 0x0000000c0d0e7223 */ /* 0x000fe200000000ff */
[----:B------:R-:W-:Y:S01]  /*ccb0*/  FFMA R30, R113, R115, R30 ;  /* 0x00000073711e7223 */ /* 0x000fe2000000001e */
[-CC-:B------:R-:W-:Y:S01]  /*ccc0*/  FFMA R119, R29, R116.reuse, R118.reuse ;  /* 0x000000741d777223 */ /* 0x180fe20000000076 */
[----:B------:R-:W-:Y:S01]  /*ccd0*/  FFMA R121, RZ, R29, R118 ;  /* 0x0000001dff797223 */ /* 0x000fe20000000076 */
[----:B------:R-:W-:Y:S01]  /*cce0*/  FADD R16, R27, R27 ;  /* 0x0000001b1b107221 */ /* 0x000fe20000000000 */
[-CC-:B------:R-:W-:Y:S01]  /*ccf0*/  FFMA R27, R15, R116.reuse, R32.reuse ;  /* 0x000000740f1b7223 */ /* 0x180fe20000000020 */
[----:B------:R-:W-:Y:S01]  /*cd00*/  FFMA R29, RZ, R15, R32 ;  /* 0x0000000fff1d7223 */ /* 0x000fe20000000020 */
[----:B------:R-:W-:Y:S01]  /*cd10*/  FFMA R123, RZ, R31, R120 ;  /* 0x0000001fff7b7223 */ /* 0x000fe20000000078 */
[----:B------:R-:W-:Y:S01]  /*cd20*/  FADD R32, -R19, 1 ;  /* 0x3f80000013207421 */ /* 0x000fe20000000100 */
[----:B------:R-:W-:Y:S01]  /*cd30*/  FFMA R13, RZ, R15, R14 ;  /* 0x0000000fff0d7223 */ /* 0x000fe2000000000e */
[----:B------:R-:W-:Y:S01]  /*cd40*/  FADD R30, R30, R30 ;  /* 0x0000001e1e1e7221 */ /* 0x000fe20000000000 */
[--C-:B------:R-:W-:Y:S01]  /*cd50*/  FFMA R129, R31, R116, R122.reuse ;  /* 0x000000741f817223 */ /* 0x100fe2000000007a */
[----:B------:R-:W-:Y:S01]  /*cd60*/  FFMA R14, RZ, R16, R33 ;  /* 0x00000010ff0e7223 */ /* 0x000fe20000000021 */
[----:B------:R-:W-:Y:S01]  /*cd70*/  FFMA R15, RZ, R32, R123 ;  /* 0x00000020ff0f7223 */ /* 0x000fe2000000007b */
[----:B------:R-:W-:Y:S01]  /*cd80*/  FFMA R31, RZ, R31, R122 ;  /* 0x0000001fff1f7223 */ /* 0x000fe2000000007a */
[----:B------:R-:W-:Y:S01]  /*cd90*/  FFMA R13, RZ, R30, R13 ;  /* 0x0000001eff0d7223 */ /* 0x000fe2000000000d */
[----:B------:R-:W-:Y:S01]  /*cda0*/  FFMA R118, RZ, R16, R119 ;  /* 0x00000010ff767223 */ /* 0x000fe20000000077 */
[----:B------:R-:W-:Y:S01]  /*cdb0*/  FFMA R129, RZ, R32, R129 ;  /* 0x00000020ff817223 */ /* 0x000fe20000000081 */
[----:B------:R-:W-:Y:S01]  /*cdc0*/  FFMA R27, RZ, R30, R27 ;  /* 0x0000001eff1b7223 */ /* 0x000fe2000000001b */
[----:B------:R-:W-:Y:S01]  /*cdd0*/  FFMA R29, R30, R117, R29 ;  /* 0x000000751e1d7223 */ /* 0x000fe2000000001d */
[CC--:B------:R-:W-:Y:S01]  /*cde0*/  FFMA R19, R14.reuse, R14.reuse, RZ ;  /* 0x0000000e0e137223 */ /* 0x0c0fe200000000ff */
[----:B------:R-:W-:Y:S01]  /*cdf0*/  FFMA R120, R14, R15, RZ ;  /* 0x0000000f0e787223 */ /* 0x000fe200000000ff */
[----:B------:R-:W-:Y:S01]  /*ce00*/  FFMA R31, R32, R117, R31 ;  /* 0x00000075201f7223 */ /* 0x000fe2000000001f */
[-C--:B------:R-:W-:Y:S01]  /*ce10*/  FFMA R122, R15, R15.reuse, RZ ;  /* 0x0000000f0f7a7223 */ /* 0x080fe200000000ff */
[C---:B------:R-:W-:Y:S01]  /*ce20*/  FFMA R30, R13.reuse, R14, RZ ;  /* 0x0000000e0d1e7223 */ /* 0x040fe200000000ff */
        /* <DEDUP_REMOVED lines=9> */
[CC--:B------:R-:W-:Y:S01]  /*cec0*/  FFMA R138, R16.reuse, R31.reuse, R120 ;  /* 0x0000001f108a7223 */ /* 0x0c0fe20000000078 */
[-C--:B------:R-:W-:Y:S01]  /*ced0*/  FFMA R14, R29, R16.reuse, R118 ;  /* 0x000000101d0e7223 */ /* 0x080fe20000000076 */
[-C--:B------:R-:W-:Y:S01]  /*cee0*/  FFMA R139, R31, R31.reuse, R122 ;  /* 0x0000001f1f8b7223 */ /* 0x080fe2000000007a */
[----:B------:R-:W-:Y:S01]  /*cef0*/  FFMA R136, R16, R16, R19 ;  /* 0x0000001010887223 */ /* 0x000fe20000000013 */
[C---:B------:R-:W-:Y:S01]  /*cf00*/  FFMA R134, R29.reuse, R31, R32 ;  /* 0x0000001f1d867223 */ /* 0x040fe20000000020 */
[----:B------:R-:W-:Y:S01]  /*cf10*/  FFMA R13, R29, R29, R30 ;  /* 0x0000001d1d0d7223 */ /* 0x000fe2000000001e */
[----:B------:R-:W-:Y:S01]  /*cf20*/  FMUL R200, R22, 0.28209480643272399902 ;  /* 0x3e906ebb16c87820 */ /* 0x000fe20000400000 */
[----:B------:R-:W-:Y:S01]  /*cf30*/  FMUL R205, R20, 0.28209480643272399902 ;  /* 0x3e906ebb14cd7820 */ /* 0x000fe20000400000 */
[----:B------:R-:W-:Y:S01]  /*cf40*/  FMUL R203, R18, 0.28209480643272399902 ;  /* 0x3e906ebb12cb7820 */ /* 0x000fe20000400000 */
[----:B------:R-:W-:-:S02]  /*cf50*/  MOV R198, R36 ;  /* 0x0000002400c67202 */ /* 0x000fc40000000f00 */
[----:B------:R-:W-:Y:S02]  /*cf60*/  MOV R196, R34 ;  /* 0x0000002200c47202 */ /* 0x000fe40000000f00 */
[----:B------:R-:W-:Y:S02]  /*cf70*/  MOV R194, R24 ;  /* 0x0000001800c27202 */ /* 0x000fe40000000f00 */
[----:B------:R-:W-:Y:S02]  /*cf80*/  MOV R201, R39 ;  /* 0x0000002700c97202 */ /* 0x000fe40000000f00 */
[----:B------:R-:W-:Y:S02]  /*cf90*/  MOV R199, R38 ;  /* 0x0000002600c77202 */ /* 0x000fe40000000f00 */
[----:B------:R-:W-:Y:S02]  /*cfa0*/  MOV R197, R37 ;  /* 0x0000002500c57202 */ /* 0x000fe40000000f00 */
        /* <DEDUP_REMOVED lines=48> */
[----:B------:R-:W-:-:S07]  /*d2b0*/  MOV R122, R117 ;  /* 0x00000075007a7202 */ /* 0x000fce0000000f00 */
.L_x_464:
[----:B------:R-:W-:Y:S05]  /*d2c0*/  BSYNC.RECONVERGENT B0 ;  /* 0x0000000000007941 */ /* 0x000fea0003800200 */
.L_x_463:
[----:B------:R-:W-:Y:S01]  /*d2d0*/  FADD R71, RZ, R17 ;  /* 0x00000011ff477221 */ /* 0x000fe20000000000 */
[----:B------:R-:W-:Y:S01]  /*d2e0*/  BSSY.RECONVERGENT B2, `(.L_x_465) ;  /* 0x000088d000027945 */ /* 0x000fe20003800200 */
[----:B------:R-:W-:Y:S01]  /*d2f0*/  HFMA2 R75, -RZ, RZ, 0, 0 ;  /* 0x00000000ff4b7431 */ /* 0x000fe200000001ff */
[----:B------:R-:W-:Y:S01]  /*d300*/  CS2R R76, SRZ ;  /* 0x00000000004c7805 */ /* 0x000fe2000001ff00 */
[----:B------:R-:W-:Y:S01]  /*d310*/  HFMA2 R143, -RZ, RZ, 0, 0 ;  /* 0x00000000ff8f7431 */ /* 0x000fe200000001ff */
[----:B------:R-:W-:Y:S01]  /*d320*/  MOV R15, RZ ;  /* 0x000000ff000f7202 */ /* 0x000fe20000000f00 */
[----:B------:R-:W-:Y:S01]  /*d330*/  HFMA2 R24, -RZ, RZ, 0, 0 ;  /* 0x00000000ff187431 */ /* 0x000fe200000001ff */
[----:B------:R-:W-:Y:S01]  /*d340*/  CS2R R16, SRZ ;  /* 0x0000000000107805 */ /* 0x000fe2000001ff00 */
[----:B------:R-:W-:Y:S01]  /*d350*/  HFMA2 R141, -RZ, RZ, 0, 0 ;  /* 0x00000000ff8d7431 */ /* 0x000fe200000001ff */
[----:B-----5:R-:W-:Y:S02]  /*d360*/  MOV R12, RZ ;  /* 0x000000ff000c7202 */ /* 0x020fe40000000f00 */
        /* <DEDUP_REMOVED lines=25> */
[----:B------:R-:W-:Y:S01]  /*d500*/  CS2R R116, SRZ ;  /* 0x0000000000747805 */ /* 0x000fe2000001ff00 */
[----:B------:R-:W-:Y:S01]  /*d510*/  FADD R74, RZ, R25 ;  /* 0x00000019ff4a7221 */ /* 0x000fe20000000000 */
[----:B------:R-:W-:Y:S01]  /*d520*/  FADD R73, RZ, R26 ;  /* 0x0000001aff497221 */ /* 0x000fe20000000000 */
[----:B------:R-:W-:Y:S01]  /*d530*/  FADD R71, RZ, R71 ;  /* 0x00000047ff477221 */ /* 0x000fe20000000000 */
[----:B------:R-:W-:Y:S06]  /*d540*/  @!P0 BRA `(.L_x_466) ;  /* 0x0000008400988947 */ /* 0x000fec0003800000 */
[----:B--2---:R-:W-:Y:S01]  /*d550*/  FMUL R127, R127, 0.5 ;  /* 0x3f0000007f7f7820 */ /* 0x004fe20000400000 */
[----:B------:R-:W-:Y:S03]  /*d560*/  BSSY.RECONVERGENT B0, `(.L_x_467) ;  /* 0x000006a000007945 */ /* 0x000fe60003800200 */
[C---:B------:R-:W-:Y:S01]  /*d570*/  FMUL R12, R127.reuse, 0.63661974668502807617 ;  /* 0x3f22f9837f0c7820 */ /* 0x040fe20000400000 */
[----:B------:R-:W-:-:S04]  /*d580*/  FSETP.GE.AND P0, PT, |R127|, 105615, PT ;  /* 0x47ce47807f00780b */ /* 0x000fc80003f06200 */
[----:B------:R-:W-:Y:S01]  /*d590*/  P2R R24, PR, RZ, 0x1 ;  /* 0x00000001ff187803 */ /* 0x000fe20000000000 */
[----:B------:R-:W0:Y:S02]  /*d5a0*/  F2I.NTZ R12, R12 ;  /* 0x0000000c000c7305 */ /* 0x000e240000203100 */
[-C--:B0-----:R-:W-:Y:S02]  /*d5b0*/  I2FP.F32.S32 R16, R12.reuse ;  /* 0x0000000c00107245 */ /* 0x081fe40000201400 */
        /* <DEDUP_REMOVED lines=10> */
[----:B------:R-:W-:Y:S02]  /*d660*/  SHF.L.U32 R12, R127, 0x8, RZ ;  /* 0x000000087f0c7819 */ /* 0x000fe400000006ff */
[----:B------:R-:W-:Y:S01]  /*d670*/  CS2R R20, SRZ ;  /* 0x0000000000147805 */ /* 0x000fe2000001ff00 */
[----:B------:R-:W0:Y:S01]  /*d680*/  LDCU.64 UR6, c[0x4][URZ] ;  /* 0x01000000ff0677ac */ /* 0x000e220008000a00 */
[----:B------:R-:W-:Y:S01]  /*d690*/  LOP3.LUT R15, R12, 0x80000000, RZ, 0xfc, !PT ;  /* 0x800000000c0f7812 */ /* 0x000fe200078efcff */
[----:B------:R-:W-:Y:S01]  /*d6a0*/  UMOV UR5, URZ ;  /* 0x000000ff00057c82 */ /* 0x000fe20008000000 */
[----:B------:R-:W-:-:S05]  /*d6b0*/  UMOV UR4, URZ ;  /* 0x000000ff00047c82 */ /* 0x000fca0008000000 */
.L_x_469:
        /* <DEDUP_REMOVED lines=65> */
.L_x_471:
[----:B------:R-:W-:Y:S05]  /*dad0*/  BSYNC.RECONVERGENT B1 ;  /* 0x0000000000017941 */ /* 0x000fea0003800200 */
.L_x_470:
        /* <DEDUP_REMOVED lines=9> */
[C---:B------:R-:W-:Y:S02]  /*db70*/  LOP3.LUT R15, R20.reuse, R127, RZ, 0x3c, !PT ;  /* 0x0000007f140f7212 */ /* 0x040fe400078e3cff */
[----:B------:R-:W0:Y:S01]  /*db80*/  I2F.F64.S64 R16, R16 ;  /* 0x0000001000107312 */ /* 0x000e220000301c00 */
[----:B------:R-:W-:Y:S02]  /*db90*/  LEA.HI R12, R20, R12, RZ, 0x1 ;  /* 0x0000000c140c7211 */ /* 0x000fe400078f08ff */
[----:B------:R-:W-:Y:S02]  /*dba0*/  ISETP.GE.AND P1, PT, R15, RZ, PT ;  /* 0x000000ff0f00720c */ /* 0x000fe40003f26270 */
[----:B------:R-:W-:-:S04]  /*dbb0*/  IADD3 R15, PT, PT, -R12, RZ, RZ ;  /* 0x000000ff0c0f7210 */ /* 0x000fc80007ffe1ff */
[----:B------:R-:W-:Y:S01]  /*dbc0*/  @!P0 MOV R12, R15 ;  /* 0x0000000f000c8202 */ /* 0x000fe20000000f00 */
[----:B0-----:R-:W-:-:S10]  /*dbd0*/  DMUL R18, R16, UR4 ;  /* 0x0000000410127c28 */ /* 0x001fd40008000000 */
[----:B------:R-:W0:Y:S02]  /*dbe0*/  F2F.F32.F64 R18, R18 ;  /* 0x0000001200127310 */ /* 0x000e240000301000 */
[----:B0-----:R-:W-:-:S07]  /*dbf0*/  FSEL R20, -R18, R18, !P1 ;  /* 0x0000001212147208 */ /* 0x001fce0004800100 */
.L_x_468:
[----:B------:R-:W-:Y:S05]  /*dc00*/  BSYNC.RECONVERGENT B0 ;  /* 0x0000000000007941 */ /* 0x000fea0003800200 */
.L_x_467:
[----:B------:R-:W-:Y:S02]  /*dc10*/  HFMA2 R23, -RZ, RZ, 1.0244140625, 0 ;  /* 0x3c190000ff177431 */ /* 0x000fe400000001ff */
[----:B------:R-:W-:Y:S01]  /*dc20*/  FMUL R15, R20, R20 ;  /* 0x00000014140f7220 */ /* 0x000fe20000400000 */
[----:B---3--:R-:W-:Y:S01]  /*dc30*/  FMUL R126, R126, 0.5 ;  /* 0x3f0000007e7e7820 */ /* 0x008fe20000400000 */
[----:B------:R-:W-:Y:S01]  /*dc40*/  FSETP.NEU.AND P0, PT, |R20|, 0.00049096695147454738617, PT ;  /* 0x3a00b43c1400780b */ /* 0x000fe20003f0d200 */
[----:B------:R-:W-:Y:S01]  /*dc50*/  BSSY.RECONVERGENT B0, `(.L_x_472) ;  /* 0x0000074000007945 */ /* 0x000fe20003800200 */
[----:B------:R-:W-:Y:S01]  /*dc60*/  LOP3.LUT R12, R12, 0x1, RZ, 0xc0, !PT ;  /* 0x000000010c0c7812 */ /* 0x000fe200078ec0ff */
[----:B------:R-:W-:-:S03]  /*dc70*/  FMUL R18, R126, 0.63661974668502807617 ;  /* 0x3f22f9837e127820 */ /* 0x000fc60000400000 */
[----:B------:R-:W-:Y:S01]  /*dc80*/  ISETP.NE.U32.AND P1, PT, R12, 0x1, PT ;  /* 0x000000010c00780c */ /* 0x000fe20003f25070 */
[C---:B------:R-:W-:Y:S01]  /*dc90*/  FFMA R16, R15.reuse, R23, 0.003265380859375 ;  /* 0x3b5600000f107423 */ /* 0x040fe20000000017 */
[----:B------:R-:W0:Y:S03]  /*dca0*/  F2I.NTZ R21, R18 ;  /* 0x0000001200157305 */ /* 0x000e260000203100 */
[----:B------:R-:W-:-:S04]  /*dcb0*/  FFMA R16, R15, R16, 0.0242919921875 ;  /* 0x3cc700000f107423 */ /* 0x000fc80000000010 */
[----:B------:R-:W-:-:S04]  /*dcc0*/  FFMA R16, R15, R16, 0.053466796875 ;  /* 0x3d5b00000f107423 */ /* 0x000fc80000000010 */
[----:B------:R-:W-:-:S04]  /*dcd0*/  FFMA R16, R15, R16, 0.13337790966033935547 ;  /* 0x3e0894380f107423 */ /* 0x000fc80000000010 */
[C---:B------:R-:W-:Y:S01]  /*dce0*/  FFMA R17, R15.reuse, R16, 0.33333230018615722656 ;  /* 0x3eaaaa880f117423 */ /* 0x040fe20000000010 */
[----:B------:R-:W-:Y:S01]  /*dcf0*/  FMUL R15, R15, R20 ;  /* 0x000000140f0f7220 */ /* 0x000fe20000400000 */
[-C--:B0-----:R-:W-:Y:S02]  /*dd00*/  I2FP.F32.S32 R19, R21.reuse ;  /* 0x0000001500137245 */ /* 0x081fe40000201400 */
[----:B------:R-:W-:Y:S01]  /*dd10*/  MOV R35, R21 ;  /* 0x0000001500237202 */ /* 0x000fe20000000f00 */
[----:B------:R-:W-:Y:S01]  /*dd20*/  @P0 FFMA R20, R17, R15, R20 ;  /* 0x0000000f11140223 */ /* 0x000fe20000000014 */
[----:B------:R-:W-:Y:S01]  /*dd30*/  FSETP.GE.AND P0, PT, |R126|, 105615, PT ;  /* 0x47ce47807e00780b */ /* 0x000fe20003f06200 */
[----:B------:R-:W-:-:S04]  /*dd40*/  FFMA R12, R19, -1.5707962512969970703, R126 ;  /* 0xbfc90fda130c7823 */ /* 0x000fc8000000007e */
[----:B------:R-:W0:Y:S01]  /*dd50*/  @!P1 MUFU.RCP R20, -R20 ;  /* 0x8000001400149308 */ /* 0x000e220000001000 */
        /* <DEDUP_REMOVED lines=15> */
.L_x_474:
        /* <DEDUP_REMOVED lines=65> */
.L_x_476:
[----:B------:R-:W-:Y:S05]  /*e260*/  BSYNC.RECONVERGENT B1 ;  /* 0x0000000000017941 */ /* 0x000fea0003800200 */
.L_x_475:
        /* <DEDUP_REMOVED lines=10> */
[----:B------:R-:W2:Y:S01]  /*e310*/  I2F.F64.S64 R16, R16 ;  /* 0x0000001000107312 */ /* 0x000ea20000301c00 */
[----:B------:R-:W-:Y:S02]  /*e320*/  LEA.HI R21, R21, R15, RZ, 0x1 ;  /* 0x0000000f15157211 */ /* 0x000fe400078f08ff */
[----:B------:R-:W-:Y:S02]  /*e330*/  ISETP.GE.AND P1, PT, R12, RZ, PT ;  /* 0x000000ff0c00720c */ /* 0x000fe40003f26270 */
[----:B------:R-:W-:-:S04]  /*e340*/  IADD3 R12, PT, PT, -R21, RZ, RZ ;  /* 0x000000ff150c7210 */ /* 0x000fc80007ffe1ff */
[----:B------:R-:W-:Y:S01]  /*e350*/  @!P0 MOV R21, R12 ;  /* 0x0000000c00158202 */ /* 0x000fe20000000f00 */
[----:B--2---:R-:W-:-:S10]  /*e360*/  DMUL R18, R16, UR4 ;  /* 0x0000000410127c28 */ /* 0x004fd40008000000 */
[----:B------:R-:W2:Y:S02]  /*e370*/  F2F.F32.F64 R18, R18 ;  /* 0x0000001200127310 */ /* 0x000ea40000301000 */
[----:B--2---:R-:W-:-:S07]  /*e380*/  FSEL R12, -R18, R18, !P1 ;  /* 0x00000012120c7208 */ /* 0x004fce0004800100 */
.L_x_473:
[----:B------:R-:W-:Y:S05]  /*e390*/  BSYNC.RECONVERGENT B0 ;  /* 0x0000000000007941 */ /* 0x000fea0003800200 */
.L_x_472:
        /* <DEDUP_REMOVED lines=25> */
[----:B------:R-:W-:Y:S02]  /*e530*/  MOV R15, R12 ;  /* 0x0000000c000f7202 */ /* 0x000fe40000000f00 */
[----:B------:R-:W-:-:S07]  /*e540*/  MOV R26, 0xe560 ;  /* 0x0000e560001a7802 */ /* 0x000fce0000000f00 */
[----:B-12---:R-:W-:Y:S05]  /*e550*/  CALL.REL.NOINC `($__internal_7_$__cuda_sm3x_div_rn_noftz_f32_slowpath) ;  /* 0x000000a0001c7944 */ /* 0x006fea0003c00000 */
[----:B------:R-:W-:-:S07]  /*e560*/  MOV R23, R15 ;  /* 0x0000000f00177202 */ /* 0x000fce0000000f00 */
.L_x_478:
[----:B------:R-:W-:Y:S05]  /*e570*/  BSYNC.RECONVERGENT B3 ;  /* 0x0000000000037941 */ /* 0x000fea0003800200 */
.L_x_477:
        /* <DEDUP_REMOVED lines=16> */
.L_x_480:
[----:B------:R-:W-:Y:S05]  /*e680*/  BSYNC.RECONVERGENT B3 ;  /* 0x0000000000037941 */ /* 0x000fea0003800200 */
.L_x_479:
[-C--:B------:R-:W-:Y:S01]  /*e690*/  FFMA R15, R4, R6.reuse, RZ ;  /* 0x00000006040f7223 */ /* 0x080fe200000000ff */
[----:B------:R-:W-:Y:S01]  /*e6a0*/  FFMA R26, R9, R6, RZ ;  /* 0x00000006091a7223 */ /* 0x000fe200000000ff */
[----:B------:R-:W-:Y:S02]  /*e6b0*/  BSSY.RECONVERGENT B3, `(.L_x_481) ;  /* 0x0000018000037945 */ /* 0x000fe40003800200 */
[-C--:B------:R-:W-:Y:S01]  /*e6c0*/  FFMA R15, R50, R62.reuse, R15 ;  /* 0x0000003e320f7223 */ /* 0x080fe2000000000f */
        /* <DEDUP_REMOVED lines=22> */
.L_x_482:
[----:B------:R-:W-:Y:S05]  /*e830*/  BSYNC.RECONVERGENT B3 ;  /* 0x0000000000037941 */ /* 0x000fea0003800200 */
.L_x_481:
        /* <DEDUP_REMOVED lines=14> */
.L_x_484:
[----:B------:R-:W-:Y:S05]  /*e920*/  BSYNC.RECONVERGENT B3 ;  /* 0x0000000000037941 */ /* 0x000fea0003800200 */
.L_x_483:
        /* <DEDUP_REMOVED lines=18> */
.L_x_486:
[----:B------:R-:W-:Y:S05]  /*ea50*/  BSYNC.RECONVERGENT B3 ;  /* 0x0000000000037941 */ /* 0x000fea0003800200 */
.L_x_485:
        /* <DEDUP_REMOVED lines=16> */
.L_x_488:
[----:B------:R-:W-:Y:S05]  /*eb60*/  BSYNC.RECONVERGENT B3 ;  /* 0x0000000000037941 */ /* 0x000fea0003800200 */
.L_x_487:
        /* <DEDUP_REMOVED lines=14> */
.L_x_490:
[----:B------:R-:W-:Y:S05]  /*ec50*/  BSYNC.RECONVERGENT B3 ;  /* 0x0000000000037941 */ /* 0x000fea0003800200 */
.L_x_489:
[----:B------:R-:W0:Y:S01]  /*ec60*/  MUFU.RCP R21, R40 ;  /* 0x0000002800157308 */ /* 0x000e220000001000 */
[C---:B------:R-:W-:Y:S01]  /*ec70*/  FMNMX R15, -R43.reuse, R42, !PT ;  /* 0x0000002a2b0f7209 */ /* 0x040fe20007800100 */
[----:B------:R-:W-:Y:S01]  /*ec80*/  BSSY.RECONVERGENT B3, `(.L_x_491) ;  /* 0x0000011000037945 */ /* 0x000fe20003800200 */
[----:B------:R-:W-:Y:S02]  /*ec90*/  FMUL R76, R40, R40 ;  /* 0x00000028284c7220 */ /* 0x000fe40000400000 */
[----:B------:R-:W-:-:S03]  /*eca0*/  FMNMX R43, R43, R15, PT ;  /* 0x0000000f2b2b7209 */ /* 0x000fc60003800000 */
[----:B------:R-:W1:Y:S01]  /*ecb0*/  FCHK P0, R23, R40 ;  /* 0x0000002817007302 */ /* 0x000e620000000000 */
[----:B0-----:R-:W-:-:S04]  /*ecc0*/  FFMA R16, R21, -R40, 1 ;  /* 0x3f80000015107423 */ /* 0x001fc80000000828 */
[----:B------:R-:W-:Y:S01]  /*ecd0*/  FFMA R21, R21, R16, R21 ;  /* 0x0000001015157223 */ /* 0x000fe20000000015 */
[----:B------:R-:W-:-:S03]  /*ece0*/  FMNMX R16, -R22, R41, !PT ;  /* 0x0000002916107209 */ /* 0x000fc60007800100 */
[----:B------:R-:W-:Y:S01]  /*ecf0*/  FFMA R18, R21, R23, RZ ;  /* 0x0000001715127223 */ /* 0x000fe200000000ff */
[----:B------:R-:W-:-:S03]  /*ed00*/  FMNMX R75, R22, R16, PT ;  /* 0x00000010164b7209 */ /* 0x000fc60003800000 */
        /* <DEDUP_REMOVED lines=8> */
.L_x_492:
[----:B------:R-:W-:Y:S05]  /*ed90*/  BSYNC.RECONVERGENT B3 ;  /* 0x0000000000037941 */ /* 0x000fea0003800200 */
.L_x_491:
        /* <DEDUP_REMOVED lines=15> */
.L_x_494:
[----:B------:R-:W-:Y:S05]  /*ee90*/  BSYNC.RECONVERGENT B3 ;  /* 0x0000000000037941 */ /* 0x000fea0003800200 */
.L_x_493:
        /* <DEDUP_REMOVED lines=14> */
.L_x_496:
[----:B------:R-:W-:Y:S05]  /*ef80*/  BSYNC.RECONVERGENT B3 ;  /* 0x0000000000037941 */ /* 0x000fea0003800200 */
.L_x_495:
        /* <DEDUP_REMOVED lines=16> */
.L_x_498:
[----:B------:R-:W-:Y:S05]  /*f090*/  BSYNC.RECONVERGENT B3 ;  /* 0x0000000000037941 */ /* 0x000fea0003800200 */
.L_x_497:
[C---:B------:R-:W-:Y:S01]  /*f0a0*/  FFMA R18, R21.reuse, R0, RZ ;  /* 0x0000000015127223 */ /* 0x040fe200000000ff */
[----:B------:R-:W-:Y:S01]  /*f0b0*/  ISETP.NE.AND P0, PT, R24, RZ, PT ;  /* 0x000000ff1800720c */ /* 0x000fe20003f05270 */
[C---:B------:R-:W-:Y:S01]  /*f0c0*/  FFMA R16, R21.reuse, R5, RZ ;  /* 0x0000000515107223 */ /* 0x040fe200000000ff */
[C---:B------:R-:W-:Y:S01]  /*f0d0*/  FFMA R26, R21.reuse, R2, RZ ;  /* 0x00000002151a7223 */ /* 0x040fe200000000ff */
[----:B------:R-:W-:Y:S01]  /*f0e0*/  FFMA R24, RZ, R63, R18 ;  /* 0x0000003fff187223 */ /* 0x000fe20000000012 */
[----:B------:R-:W-:Y:S01]  /*f0f0*/  FFMA R94, RZ, R0, RZ ;  /* 0x00000000ff5e7223 */ /* 0x000fe200000000ff */
[----:B------:R-:W-:Y:S01]  /*f100*/  FFMA R16, RZ, R9, R16 ;  /* 0x00000009ff107223 */ /* 0x000fe20000000010 */
[----:B------:R-:W-:Y:S01]  /*f110*/  FFMA R26, RZ, R47, R26 ;  /* 0x0000002fff1a7223 */ /* 0x000fe2000000001a */
[C---:B------:R-:W-:Y:S01]  /*f120*/  FFMA R15, R20.reuse, R49, R24 ;  /* 0x00000031140f7223 */ /* 0x040fe20000000018 */
[CC--:B------:R-:W-:Y:S01]  /*f130*/  FFMA R24, R21.reuse, R130.reuse, RZ ;  /* 0x0000008215187223 */ /* 0x0c0fe200000000ff */
[C---:B------:R-:W-:Y:S01]  /*f140*/  FFMA R18, R20.reuse, R3, R16 ;  /* 0x0000000314127223 */ /* 0x040fe20000000010 */
[C---:B------:R-:W-:Y:S01]  /*f150*/  FFMA R19, R20.reuse, R130, RZ ;  /* 0x0000008214137223 */ /* 0x040fe200000000ff */
[C---:B------:R-:W-:Y:S01]  /*f160*/  FFMA R32, R20.reuse, R132, RZ ;  /* 0x0000008414207223 */ /* 0x040fe200000000ff */
[----:B------:R-:W-:Y:S01]  /*f170*/  FFMA R25, RZ, R135, R24 ;  /* 0x00000087ff197223 */ /* 0x000fe20000000018 */
[----:B------:R-:W-:Y:S01]  /*f180*/  FFMA R16, R20, R51, R26 ;  /* 0x0000003314107223 */ /* 0x000fe2000000001a */
[----:B------:R-:W-:Y:S01]  /*f190*/  FFMA R24, R22, R63, R94 ;  /* 0x0000003f16187223 */ /* 0x000fe2000000005e */
[----:B------:R-:W-:Y:S01]  /*f1a0*/  FFMA R23, RZ, R130, RZ ;  /* 0x00000082ff177223 */ /* 0x000fe200000000ff */
[----:B------:R-:W-:Y:S01]  /*f1b0*/  FFMA R27, RZ, R5, RZ ;  /* 0x00000005ff1b7223 */ /* 0x000fe200000000ff */
[----:B------:R-:W-:Y:S01]  /*f1c0*/  FFMA R26, RZ, R2, RZ ;  /* 0x00000002ff1a7223 */ /* 0x000fe200000000ff */
[----:B------:R-:W-:Y:S01]  /*f1d0*/  FFMA R20, RZ, R20, RZ ;  /* 0x00000014ff147223 */ /* 0x000fe200000000ff */
[C---:B------:R-:W-:Y:S01]  /*f1e0*/  FFMA R33, R30.reuse, R135, R19 ;  /* 0x000000871e217223 */ /* 0x040fe20000000013 */
[C---:B------:R-:W-:Y:S01]  /*f1f0*/  FFMA R43, R30.reuse, R137, R32 ;  /* 0x000000891e2b7223 */ /* 0x040fe20000000020 */
[----:B------:R-:W-:Y:S01]  /*f200*/  FFMA R29, R30, R49, R24 ;  /* 0x000000311e1d7223 */ /* 0x000fe20000000018 */
[C---:B------:R-:W-:Y:S01]  /*f210*/  FFMA R19, R22.reuse, R9, R27 ;  /* 0x0000000916137223 */ /* 0x040fe2000000001b */
[C---:B------:R-:W-:Y:S01]  /*f220*/  FFMA R32, R22.reuse, R47, R26 ;  /* 0x0000002f16207223 */ /* 0x040fe2000000001a */
[----:B------:R-:W-:Y:S01]  /*f230*/  FFMA R24, R22, R135, R23 ;  /* 0x0000008716187223 */ /* 0x000fe20000000017 */
[----:B------:R-:W-:Y:S01]  /*f240*/  FFMA R75, RZ, R30, R20 ;  /* 0x0000001eff4b7223 */ /* 0x000fe20000000014 */
[----:B------:R-:W-:Y:S01]  /*f250*/  FADD R23, RZ, R25 ;  /* 0x00000019ff177221 */ /* 0x000fe20000000000 */
[----:B------:R-:W-:Y:S01]  /*f260*/  FFMA R20, R21, R132, RZ ;  /* 0x0000008415147223 */ /* 0x000fe200000000ff */
[C---:B------:R-:W-:Y:S01]  /*f270*/  FFMA R19, R30.reuse, R3, R19 ;  /* 0x000000031e137223 */ /* 0x040fe20000000013 */
[----:B------:R-:W-:Y:S01]  /*f280*/  FFMA R31, R30, R51, R32 ;  /* 0x000000331e1f7223 */ /* 0x000fe20000000020 */
[C---:B------:R-:W-:Y:S01]  /*f290*/  FFMA R77, R23.reuse, R5, RZ ;  /* 0x00000005174d7223 */ /* 0x040fe200000000ff */
[C---:B------:R-:W-:Y:S01]  /*f2a0*/  FFMA R30, R23.reuse, R0, RZ ;  /* 0x00000000171e7223 */ /* 0x040fe200000000ff */
[----:B------:R-:W-:Y:S01]  /*f2b0*/  FFMA R32, R23, R2, RZ ;  /* 0x0000000217207223 */ /* 0x000fe200000000ff */
[----:B------:R-:W-:Y:S01]  /*f2c0*/  FFMA R25, RZ, R132, RZ ;  /* 0x00000084ff197223 */ /* 0x000fe200000000ff */
[----:B------:R-:W-:Y:S01]  /*f2d0*/  FFMA R23, RZ, R137, R20 ;  /* 0x00000089ff177223 */ /* 0x000fe20000000014 */
[----:B------:R-:W-:Y:S01]  /*f2e0*/  FFMA R20, RZ, R21, RZ ;  /* 0x00000015ff147223 */ /* 0x000fe200000000ff */
[----:B------:R-:W-:Y:S01]  /*f2f0*/  FADD R24, RZ, R24 ;  /* 0x00000018ff187221 */ /* 0x000fe20000000000 */
[----:B------:R-:W-:Y:S01]  /*f300*/  FFMA R25, R22, R137, R25 ;  /* 0x0000008916197223 */ /* 0x000fe20000000019 */
[----:B------:R-:W-:Y:S01]  /*f310*/  FADD R21, RZ, R23 ;  /* 0x00000017ff157221 */ /* 0x000fe20000000000 */
[----:B------:R-:W-:Y:S01]  /*f320*/  FADD R20, RZ, R20 ;  /* 0x00000014ff147221 */ /* 0x000fe20000000000 */
[C---:B------:R-:W-:Y:S01]  /*f330*/  FFMA R77, R24.reuse, R9, R77 ;  /* 0x00000009184d7223 */ /* 0x040fe2000000004d */
[C---:B------:R-:W-:Y:S01]  /*f340*/  FFMA R76, R24.reuse, R63, R30 ;  /* 0x0000003f184c7223 */ /* 0x040fe2000000001e */
[----:B------:R-:W-:Y:S01]  /*f350*/  FFMA R78, R24, R47, R32 ;  /* 0x0000002f184e7223 */ /* 0x000fe20000000020 */
[----:B------:R-:W-:Y:S01]  /*f360*/  FADD R24, RZ, R25 ;  /* 0x00000019ff187221 */ /* 0x000fe20000000000 */
[C---:B------:R-:W-:Y:S01]  /*f370*/  FFMA R23, R21.reuse, R5, RZ ;  /* 0x0000000515177223 */ /* 0x040fe200000000ff */
[C---:B------:R-:W-:Y:S01]  /*f380*/  FFMA R30, R21.reuse, R0, RZ ;  /* 0x00000000151e7223 */ /* 0x040fe200000000ff */
[----:B------:R-:W-:Y:S01]  /*f390*/  FFMA R32, R21, R2, RZ ;  /* 0x0000000215207223 */ /* 0x000fe200000000ff */
[----:B------:R-:W-:Y:S01]  /*f3a0*/  FFMA R22, RZ, R22, RZ ;  /* 0x00000016ff167223 */ /* 0x000fe200000000ff */
        /* <DEDUP_REMOVED lines=8> */
[----:B------:R-:W-:Y:S01]  /*f430*/  FADD R20, RZ, R33 ;  /* 0x00000021ff147221 */ /* 0x000fe20000000000 */
[C---:B------:R-:W-:Y:S01]  /*f440*/  FFMA R33, R22.reuse, R9, R23 ;  /* 0x0000000916217223 */ /* 0x040fe20000000017 */
[C---:B------:R-:W-:Y:S01]  /*f450*/  FFMA R82, R22.reuse, R63, R24 ;  /* 0x0000003f16527223 */ /* 0x040fe20000000018 */
[----:B------:R-:W-:Y:S01]  /*f460*/  FFMA R84, R22, R47, R30 ;  /* 0x0000002f16547223 */ /* 0x000fe2000000001e */
[----:B------:R-:W-:Y:S01]  /*f470*/  FADD R22, RZ, R43 ;  /* 0x0000002bff167221 */ /* 0x000fe20000000000 */
[C---:B------:R-:W-:Y:S01]  /*f480*/  FFMA R23, R20.reuse, R3, R77 ;  /* 0x0000000314177223 */ /* 0x040fe2000000004d */
[C---:B------:R-:W-:Y:S01]  /*f490*/  FFMA R85, R20.reuse, R49, R76 ;  /* 0x0000003114557223 */ /* 0x040fe2000000004c */
[----:B------:R-:W-:Y:S01]  /*f4a0*/  FFMA R25, R20, R51, R78 ;  /* 0x0000003314197223 */ /* 0x000fe2000000004e */
[----:B------:R-:W-:Y:S01]  /*f4b0*/  FFMA R20, R18, R13, RZ ;  /* 0x0000000d12147223 */ /* 0x000fe200000000ff */
[----:B------:R-:W-:Y:S01]  /*f4c0*/  FADD R30, RZ, R75 ;  /* 0x0000004bff1e7221 */ /* 0x000fe20000000000 */
[C---:B------:R-:W-:Y:S01]  /*f4d0*/  FFMA R24, R22.reuse, R3, R79 ;  /* 0x0000000316187223 */ /* 0x040fe2000000004f */
[C---:B------:R-:W-:Y:S01]  /*f4e0*/  FFMA R80, R22.reuse, R49, R80 ;  /* 0x0000003116507223 */ /* 0x040fe20000000050 */
[----:B------:R-:W-:Y:S01]  /*f4f0*/  FFMA R86, R22, R51, R32 ;  /* 0x0000003316567223 */ /* 0x000fe20000000020 */
[-C--:B------:R-:W-:Y:S01]  /*f500*/  FFMA R22, R18, R14.reuse, RZ ;  /* 0x0000000e12167223 */ /* 0x080fe200000000ff */
[C---:B------:R-:W-:Y:S01]  /*f510*/  FFMA R21, R15.reuse, R14, R20 ;  /* 0x0000000e0f157223 */ /* 0x040fe20000000014 */
[----:B------:R-:W-:Y:S01]  /*f520*/  FFMA R88, R30, R3, R33 ;  /* 0x000000031e587223 */ /* 0x000fe20000000021 */
[----:B------:R-:W-:Y:S01]  /*f530*/  FFMA R20, RZ, R9, R27 ;  /* 0x00000009ff147223 */ /* 0x000fe2000000001b */
[----:B------:R-:W-:Y:S01]  /*f540*/  FFMA R33, R15, R136, R22 ;  /* 0x000000880f217223 */ /* 0x000fe20000000016 */
[----:B------:R-:W-:Y:S01]  /*f550*/  FFMA R22, R16, R134, R21 ;  /* 0x0000008610167223 */ /* 0x000fe20000000015 */
[C---:B------:R-:W-:Y:S01]  /*f560*/  FFMA R90, R30.reuse, R49, R82 ;  /* 0x000000311e5a7223 */ /* 0x040fe20000000052 */
[----:B------:R-:W-:Y:S01]  /*f570*/  FFMA R92, R30, R51, R84 ;  /* 0x000000331e5c7223 */ /* 0x000fe20000000054 */
[----:B------:R-:W-:Y:S01]  /*f580*/  FFMA R32, R16, R138, R33 ;  /* 0x0000008a10207223 */ /* 0x000fe20000000021 */
[C---:B------:R-:W-:Y:S01]  /*f590*/  FFMA R21, R22.reuse, R5, RZ ;  /* 0x0000000516157223 */ /* 0x040fe200000000ff */
[C---:B------:R-:W-:Y:S01]  /*f5a0*/  FFMA R76, R22.reuse, R9, RZ ;  /* 0x00000009164c7223 */ /* 0x040fe200000000ff */
[----:B------:R-:W-:Y:S01]  /*f5b0*/  FFMA R22, R22, R3, RZ ;  /* 0x0000000316167223 */ /* 0x000fe200000000ff */
[----:B------:R-:W-:Y:S01]  /*f5c0*/  FFMA R30, RZ, R63, R94 ;  /* 0x0000003fff1e7223 */ /* 0x000fe2000000005e */
[C---:B------:R-:W-:Y:S01]  /*f5d0*/  FFMA R75, R32.reuse, R0, R21 ;  /* 0x00000000204b7223 */ /* 0x040fe20000000015 */
[----:B------:R-:W-:Y:S01]  /*f5e0*/  FFMA R21, RZ, R3, R20 ;  /* 0x00000003ff157223 */ /* 0x000fe20000000014 */
[----:B------:R-:W-:Y:S01]  /*f5f0*/  FFMA R26, RZ, R47, R26 ;  /* 0x0000002fff1a7223 */ /* 0x000fe2000000001a */
[CC--:B------:R-:W-:Y:S01]  /*f600*/  FFMA R82, R32.reuse, R49.reuse, R22 ;  /* 0x0000003120527223 */ /* 0x0c0fe20000000016 */
[----:B------:R-:W-:Y:S01]  /*f610*/  FFMA R79, RZ, R49, R30 ;  /* 0x00000031ff4f7223 */ /* 0x000fe2000000001e */
[-C--:B------:R-:W-:Y:S01]  /*f620*/  FFMA R20, R19, R13.reuse, RZ ;  /* 0x0000000d13147223 */ /* 0x080fe200000000ff */
[----:B------:R-:W-:Y:S01]  /*f630*/  FFMA R22, R21, R13, RZ ;  /* 0x0000000d15167223 */ /* 0x000fe200000000ff */
[----:B------:R-:W-:Y:S01]  /*f640*/  FFMA R27, RZ, R51, R26 ;  /* 0x00000033ff1b7223 */ /* 0x000fe2000000001a */
[-C--:B------:R-:W-:Y:S01]  /*f650*/  FFMA R33, R19, R14.reuse, RZ ;  /* 0x0000000e13217223 */ /* 0x080fe200000000ff */
[-C--:B------:R-:W-:Y:S01]  /*f660*/  FFMA R26, R21, R14.reuse, RZ ;  /* 0x0000000e151a7223 */ /* 0x080fe200000000ff */
[-C--:B------:R-:W-:Y:S01]  /*f670*/  FFMA R20, R29, R14.reuse, R20 ;  /* 0x0000000e1d147223 */ /* 0x080fe20000000014 */
[----:B------:R-:W-:Y:S01]  /*f680*/  FFMA R22, R79, R14, R22 ;  /* 0x0000000e4f167223 */ /* 0x000fe20000000016 */
[-C--:B------:R-:W-:Y:S01]  /*f690*/  FFMA R33, R29, R136.reuse, R33 ;  /* 0x000000881d217223 */ /* 0x080fe20000000021 */
[----:B------:R-:W-:Y:S01]  /*f6a0*/  FFMA R30, R79, R136, R26 ;  /* 0x000000884f1e7223 */ /* 0x000fe2000000001a */
[-C--:B------:R-:W-:Y:S01]  /*f6b0*/  FFMA R20, R31, R134.reuse, R20 ;  /* 0x000000861f147223 */ /* 0x080fe20000000014 */
[----:B------:R-:W-:Y:S01]  /*f6c0*/  FFMA R22, R27, R134, R22 ;  /* 0x000000861b167223 */ /* 0x000fe20000000016 */
[----:B------:R-:W-:Y:S01]  /*f6d0*/  FFMA R76, R32, R63, R76 ;  /* 0x0000003f204c7223 */ /* 0x000fe2000000004c */
[-C--:B------:R-:W-:Y:S01]  /*f6e0*/  FFMA R26, R31, R138.reuse, R33 ;  /* 0x0000008a1f1a7223 */ /* 0x080fe20000000021 */
[----:B------:R-:W-:Y:S01]  /*f6f0*/  FFMA R30, R27, R138, R30 ;  /* 0x0000008a1b1e7223 */ /* 0x000fe2000000001e */
[C---:B------:R-:W-:Y:S01]  /*f700*/  FFMA R33, R20.reuse, R5, RZ ;  /* 0x0000000514217223 */ /* 0x040fe200000000ff */
[C---:B------:R-:W-:Y:S01]  /*f710*/  FFMA R32, R20.reuse, R9, RZ ;  /* 0x0000000914207223 */ /* 0x040fe200000000ff */
[----:B------:R-:W-:Y:S01]  /*f720*/  FFMA R78, R20, R3, RZ ;  /* 0x00000003144e7223 */ /* 0x000fe200000000ff */
[C---:B------:R-:W-:Y:S01]  /*f730*/  FFMA R43, R22.reuse, R5, RZ ;  /* 0x00000005162b7223 */ /* 0x040fe200000000ff */
[C---:B------:R-:W-:Y:S01]  /*f740*/  FFMA R20, R22.reuse, R9, RZ ;  /* 0x0000000916147223 */ /* 0x040fe200000000ff */
[----:B------:R-:W-:Y:S01]  /*f750*/  FFMA R22, R22, R3, RZ ;  /* 0x0000000316167223 */ /* 0x000fe200000000ff */
[----:B------:R-:W-:Y:S01]  /*f760*/  FFMA R87, R24, R14, RZ ;  /* 0x0000000e18577223 */ /* 0x000fe200000000ff */
[-C--:B------:R-:W-:Y:S01]  /*f770*/  FFMA R77, R30, R0.reuse, R43 ;  /* 0x000000001e4d7223 */ /* 0x080fe2000000002b */
[----:B------:R-:W-:Y:S01]  /*f780*/  FFMA R43, R23, R13, RZ ;  /* 0x0000000d172b7223 */ /* 0x000fe200000000ff */
[C---:B------:R-:W-:Y:S01]  /*f790*/  FFMA R33, R26.reuse, R0, R33 ;  /* 0x000000001a217223 */ /* 0x040fe20000000021 */
[C---:B------:R-:W-:Y:S01]  /*f7a0*/  FFMA R32, R26.reuse, R63, R32 ;  /* 0x0000003f1a207223 */ /* 0x040fe20000000020 */
[----:B------:R-:W-:Y:S01]  /*f7b0*/  FFMA R83, R26, R49, R78 ;  /* 0x000000311a537223 */ /* 0x000fe2000000004e */
[C---:B------:R-:W-:Y:S01]  /*f7c0*/  FFMA R81, R30.reuse, R63, R20 ;  /* 0x0000003f1e517223 */ /* 0x040fe20000000014 */
[----:B------:R-:W-:Y:S01]  /*f7d0*/  FFMA R84, R30, R49, R22 ;  /* 0x000000311e547223 */ /* 0x000fe20000000016 */
[----:B------:R-:W-:Y:S01]  /*f7e0*/  FFMA R13, R24, R13, RZ ;  /* 0x0000000d180d7223 */ /* 0x000fe200000000ff */
[-C--:B------:R-:W-:Y:S01]  /*f7f0*/  FFMA R22, R18, R23.reuse, RZ ;  /* 0x0000001712167223 */ /* 0x080fe200000000ff */
[-C--:B------:R-:W-:Y:S01]  /*f800*/  FFMA R26, R15, R23.reuse, RZ ;  /* 0x000000170f1a7223 */ /* 0x080fe200000000ff */
[----:B------:R-:W-:Y:S01]  /*f810*/  FFMA R30, R16, R23, RZ ;  /* 0x00000017101e7223 */ /* 0x000fe200000000ff */
[C---:B------:R-:W-:Y:S01]  /*f820*/  FFMA R89, R80.reuse, R136, R87 ;  /* 0x0000008850597223 */ /* 0x040fe20000000057 */
[-C--:B------:R-:W-:Y:S01]  /*f830*/  FFMA R87, R80, R14.reuse, R13 ;  /* 0x0000000e50577223 */ /* 0x080fe2000000000d */
[C---:B------:R-:W-:Y:S01]  /*f840*/  FFMA R20, R23.reuse, R14, RZ ;  /* 0x0000000e17147223 */ /* 0x040fe200000000ff */
[----:B------:R-:W-:Y:S01]  /*f850*/  FFMA R78, R23, R134, RZ ;  /* 0x00000086174e7223 */ /* 0x000fe200000000ff */
[-C--:B------:R-:W-:Y:S01]  /*f860*/  FFMA R22, R19, R24.reuse, R22 ;  /* 0x0000001813167223 */ /* 0x080fe20000000016 */
[-C--:B------:R-:W-:Y:S01]  /*f870*/  FFMA R94, R29, R24.reuse, R26 ;  /* 0x000000181d5e7223 */ /* 0x080fe2000000001a */
[----:B------:R-:W-:Y:S01]  /*f880*/  FFMA R96, R31, R24, R30 ;  /* 0x000000181f607223 */ /* 0x000fe2000000001e */
[----:B------:R-:W-:Y:S01]  /*f890*/  FFMA R13, R24, R134, RZ ;  /* 0x00000086180d7223 */ /* 0x000fe200000000ff */
[-C--:B------:R-:W-:Y:S01]  /*f8a0*/  FFMA R24, R18, R85.reuse, RZ ;  /* 0x0000005512187223 */ /* 0x080fe200000000ff */
[-C--:B------:R-:W-:Y:S01]  /*f8b0*/  FFMA R26, R15, R85.reuse, RZ ;  /* 0x000000550f1a7223 */ /* 0x080fe200000000ff */
[----:B------:R-:W-:Y:S01]  /*f8c0*/  FFMA R30, R16, R85, RZ ;  /* 0x00000055101e7223 */ /* 0x000fe200000000ff */
[C---:B------:R-:W-:Y:S01]  /*f8d0*/  FFMA R43, R85.reuse, R14, R43 ;  /* 0x0000000e552b7223 */ /* 0x040fe2000000002b */
[----:B------:R-:W-:Y:S01]  /*f8e0*/  FFMA R14, R18, R134, RZ ;  /* 0x00000086120e7223 */ /* 0x000fe200000000ff */
[C---:B------:R-:W-:Y:S01]  /*f8f0*/  FFMA R98, R85.reuse, R136, R20 ;  /* 0x0000008855627223 */ /* 0x040fe20000000014 */
[----:B------:R-:W-:Y:S01]  /*f900*/  FFMA R78, R85, R138, R78 ;  /* 0x0000008a554e7223 */ /* 0x000fe2000000004e */
[-C--:B------:R-:W-:Y:S01]  /*f910*/  FFMA R23, R19, R80.reuse, R24 ;  /* 0x0000005013177223 */ /* 0x080fe20000000018 */
[-C--:B------:R-:W-:Y:S01]  /*f920*/  FFMA R85, R29, R80.reuse, R26 ;  /* 0x000000501d557223 */ /* 0x080fe2000000001a */
[----:B------:R-:W-:Y:S01]  /*f930*/  FFMA R91, R31, R80, R30 ;  /* 0x000000501f5b7223 */ /* 0x000fe2000000001e */
[-C--:B------:R-:W-:Y:S01]  /*f940*/  FFMA R80, R80, R138.reuse, R13 ;  /* 0x0000008a50507223 */ /* 0x080fe2000000000d */
[----:B------:R-:W-:Y:S01]  /*f950*/  FFMA R13, R15, R138, R14 ;  /* 0x0000008a0f0d7223 */ /* 0x000fe2000000000e */
[-C--:B------:R-:W-:Y:S01]  /*f960*/  FFMA R14, R21, R134.reuse, RZ ;  /* 0x00000086150e7223 */ /* 0x080fe200000000ff */
[----:B------:R-:W-:Y:S01]  /*f970*/  FFMA R20, R19, R134, RZ ;  /* 0x0000008613147223 */ /* 0x000fe200000000ff */
[----:B------:R-:W-:Y:S01]  /*f980*/  FFMA R18, R18, R25, RZ ;  /* 0x0000001912127223 */ /* 0x000fe200000000ff */
[C---:B------:R-:W-:Y:S01]  /*f990*/  FFMA R24, R16.reuse, R139, R13 ;  /* 0x0000008b10187223 */ /* 0x040fe2000000000d */
[-C--:B------:R-:W-:Y:S01]  /*f9a0*/  FFMA R14, R79, R138.reuse, R14 ;  /* 0x0000008a4f0e7223 */ /* 0x080fe2000000000e */
[----:B------:R-:W-:Y:S01]  /*f9b0*/  FFMA R20, R29, R138, R20 ;  /* 0x0000008a1d147223 */ /* 0x000fe20000000014 */
[----:B------:R-:W-:Y:S01]  /*f9c0*/  FFMA R16, R16, R25, RZ ;  /* 0x0000001910107223 */ /* 0x000fe200000000ff */
[----:B------:R-:W-:Y:S01]  /*f9d0*/  FFMA R93, R19, R86, R18 ;  /* 0x00000056135d7223 */ /* 0x000fe20000000012 */
[-C--:B------:R-:W-:Y:S01]  /*f9e0*/  FFMA R30, R27, R139.reuse, R14 ;  /* 0x0000008b1b1e7223 */ /* 0x080fe2000000000e */
[----:B------:R-:W-:Y:S01]  /*f9f0*/  FFMA R26, R31, R139, R20 ;  /* 0x0000008b1f1a7223 */ /* 0x000fe20000000014 */
[C---:B------:R-:W-:Y:S01]  /*fa00*/  FFMA R14, R24.reuse, R47, R76 ;  /* 0x0000002f180e7223 */ /* 0x040fe2000000004c */
[----:B------:R-:W-:Y:S01]  /*fa10*/  FFMA R18, R15, R25, RZ ;  /* 0x000000190f127223 */ /* 0x000fe200000000ff */
[----:B------:R-:W-:Y:S01]  /*fa20*/  FFMA R20, R21, R90, R23 ;  /* 0x0000005a15147223 */ /* 0x000fe20000000017 */
[----:B------:R-:W-:Y:S01]  /*fa30*/  FFMA R31, R31, R86, R16 ;  /* 0x000000561f1f7223 */ /* 0x000fe20000000010 */
[----:B------:R-:W-:Y:S01]  /*fa40*/  FFMA R13, R24, R2, R75 ;  /* 0x00000002180d7223 */ /* 0x000fe2000000004b */
[----:B------:R-:W-:Y:S01]  /*fa50*/  FFMA R32, R26, R47, R32 ;  /* 0x0000002f1a207223 */ /* 0x000fe20000000020 */
[----:B------:R-:W-:Y:S01]  /*fa60*/  FFMA R23, R14, R135, RZ ;  /* 0x000000870e177223 */ /* 0x000fe200000000ff */
[C---:B------:R-:W-:Y:S01]  /*fa70*/  FFMA R16, R25.reuse, R134, R43 ;  /* 0x0000008619107223 */ /* 0x040fe2000000002b */
[----:B------:R-:W-:Y:S01]  /*fa80*/  FFMA R98, R25, R138, R98 ;  /* 0x0000008a19627223 */ /* 0x000fe20000000062 */
[----:B------:R-:W-:Y:S01]  /*fa90*/  FFMA R134, R86, R134, R87 ;  /* 0x0000008656867223 */ /* 0x000fe20000000057 */
[-C--:B------:R-:W-:Y:S01]  /*faa0*/  FFMA R15, R24, R51.reuse, R82 ;  /* 0x00000033180f7223 */ /* 0x080fe20000000052 */
[----:B------:R-:W-:Y:S01]  /*fab0*/  FFMA R29, R29, R86, R18 ;  /* 0x000000561d1d7223 */ /* 0x000fe20000000012 */
[----:B------:R-:W-:Y:S01]  /*fac0*/  FFMA R138, R86, R138, R89 ;  /* 0x0000008a568a7223 */ /* 0x000fe20000000059 */
[C---:B------:R-:W-:Y:S01]  /*fad0*/  FFMA R33, R26.reuse, R2, R33 ;  /* 0x000000021a217223 */ /* 0x040fe20000000021 */
[----:B------:R-:W-:Y:S01]  /*fae0*/  FFMA R83, R26, R51, R83 ;  /* 0x000000331a537223 */ /* 0x000fe20000000053 */
[----:B------:R-:W-:Y:S01]  /*faf0*/  FFMA R86, R86, R139, R80 ;  /* 0x0000008b56567223 */ /* 0x000fe20000000050 */
[----:B------:R-:W-:Y:S01]  /*fb00*/  FFMA R26, R13, R130, RZ ;  /* 0x000000820d1a7223 */ /* 0x000fe200000000ff */
[----:B------:R-:W-:Y:S01]  /*fb10*/  FFMA R32, R32, R137, R23 ;  /* 0x0000008920207223 */ /* 0x000fe20000000017 */
[C---:B------:R-:W-:Y:S01]  /*fb20*/  FFMA R18, R27.reuse, R88, R96 ;  /* 0x000000581b127223 */ /* 0x040fe20000000060 */
[C---:B------:R-:W-:Y:S01]  /*fb30*/  FFMA R43, R27.reuse, R90, R91 ;  /* 0x0000005a1b2b7223 */ /* 0x040fe2000000005b */
[----:B------:R-:W-:Y:S01]  /*fb40*/  FFMA R80, R27, R92, R31 ;  /* 0x0000005c1b507223 */ /* 0x000fe2000000001f */
[C---:B------:R-:W-:Y:S01]  /*fb50*/  FFMA R23, R16.reuse, R5, RZ ;  /* 0x0000000510177223 */ /* 0x040fe200000000ff */
[C---:B------:R-:W-:Y:S01]  /*fb60*/  FFMA R130, R15.reuse, R130, RZ ;  /* 0x000000820f827223 */ /* 0x040fe200000000ff */
[----:B------:R-:W-:Y:S01]  /*fb70*/  FFMA R16, R16, R3, RZ ;  /* 0x0000000310107223 */ /* 0x000fe200000000ff */
[C---:B------:R-:W-:Y:S01]  /*fb80*/  FFMA R27, R134.reuse, R9, RZ ;  /* 0x00000009861b7223 */ /* 0x040fe200000000ff */
[----:B------:R-:W-:Y:S01]  /*fb90*/  FFMA R14, R15, R135, RZ ;  /* 0x000000870f0e7223 */ /* 0x000fe200000000ff */
[----:B------:R-:W-:Y:S01]  /*fba0*/  FFMA R134, R134, R3, RZ ;  /* 0x0000000386867223 */ /* 0x000fe200000000ff */
[----:B------:R-:W-:Y:S01]  /*fbb0*/  FFMA R13, R33, R132, R26 ;  /* 0x00000084210d7223 */ /* 0x000fe2000000001a */
[----:B------:R-:W-:Y:S01]  /*fbc0*/  FFMA R25, R25, R139, R78 ;  /* 0x0000008b19197223 */ /* 0x000fe2000000004e */
[----:B------:R-:W-:Y:S01]  /*fbd0*/  FFMA R26, R98, R0, R23 ;  /* 0x00000000621a7223 */ /* 0x000fe20000000017 */
[C---:B------:R-:W-:Y:S01]  /*fbe0*/  FFMA R24, R30.reuse, R2, R77 ;  /* 0x000000021e187223 */ /* 0x040fe2000000004d */
[----:B------:R-:W-:Y:S01]  /*fbf0*/  FFMA R84, R30, R51, R84 ;  /* 0x000000331e547223 */ /* 0x000fe20000000054 */
[C---:B------:R-:W-:Y:S01]  /*fc00*/  FFMA R15, R83.reuse, R132, R130 ;  /* 0x00000084530f7223 */ /* 0x040fe20000000082 */
[----:B------:R-:W-:Y:S01]  /*fc10*/  FFMA R16, R98, R49, R16 ;  /* 0x0000003162107223 */ /* 0x000fe20000000010 */
[----:B------:R-:W-:Y:S01]  /*fc20*/  FFMA R81, R30, R47, R81 ;  /* 0x0000002f1e517223 */ /* 0x000fe20000000051 */
[----:B------:R-:W-:Y:S01]  /*fc30*/  FFMA R83, R83, R137, R14 ;  /* 0x0000008953537223 */ /* 0x000fe2000000000e */
[C---:B------:R-:W-:Y:S01]  /*fc40*/  FFMA R27, R138.reuse, R63, R27 ;  /* 0x0000003f8a1b7223 */ /* 0x040fe2000000001b */
[----:B------:R-:W-:Y:S01]  /*fc50*/  FFMA R134, R138, R49, R134 ;  /* 0x000000318a867223 */ /* 0x000fe20000000086 */
[C---:B------:R-:W-:Y:S01]  /*fc60*/  FFMA R26, R25.reuse, R2, R26 ;  /* 0x00000002191a7223 */ /* 0x040fe2000000001a */
[----:B------:R-:W-:Y:S01]  /*fc70*/  FFMA R13, RZ, R24, R13 ;  /* 0x00000018ff0d7223 */ /* 0x000fe2000000000d */
[-C--:B------:R-:W-:Y:S01]  /*fc80*/  FFMA R14, RZ, R84.reuse, R15 ;  /* 0x00000054ff0e7223 */ /* 0x080fe2000000000f */
[----:B------:R-:W-:Y:S01]  /*fc90*/  FFMA R25, R25, R51, R16 ;  /* 0x0000003319197223 */ /* 0x000fe20000000010 */
[----:B------:R-:W-:Y:S01]  /*fca0*/  FFMA R23, RZ, R81, R32 ;  /* 0x00000051ff177223 */ /* 0x000fe20000000020 */
[----:B------:R-:W-:Y:S01]  /*fcb0*/  FFMA R24, RZ, R84, R83 ;  /* 0x00000054ff187223 */ /* 0x000fe20000000053 */
[C---:B------:R-:W-:Y:S01]  /*fcc0*/  FFMA R16, R86.reuse, R47, R27 ;  /* 0x0000002f56107223 */ /* 0x040fe2000000001b */
[----:B------:R-:W-:Y:S01]  /*fcd0*/  FFMA R15, R86, R51, R134 ;  /* 0x00000033560f7223 */ /* 0x000fe20000000086 */
[----:B------:R-:W-:Y:S01]  /*fce0*/  BSSY.RECONVERGENT B0, `(.L_x_499) ;  /* 0x000006a000007945 */ /* 0x000fe20003800200 */
[-C--:B------:R-:W-:Y:S01]  /*fcf0*/  FFMA R22, R21, R88.reuse, R22 ;  /* 0x0000005815167223 */ /* 0x080fe20000000016 */
[C---:B------:R-:W-:Y:S01]  /*fd00*/  FFMA R19, R79.reuse, R88, R94 ;  /* 0x000000584f137223 */ /* 0x040fe2000000005e */
[----:B------:R-:W-:Y:S01]  /*fd10*/  FFMA R78, R79, R90, R85 ;  /* 0x0000005a4f4e7223 */ /* 0x000fe20000000055 */
[-C--:B------:R-:W-:Y:S01]  /*fd20*/  FFMA R21, R21, R92.reuse, R93 ;  /* 0x0000005c15157223 */ /* 0x080fe2000000005d */
[----:B------:R-:W-:Y:S01]  /*fd30*/  FFMA R79, R79, R92, R29 ;  /* 0x0000005c4f4f7223 */ /* 0x000fe2000000001d */
[----:B------:R-:W-:Y:S01]  /*fd40*/  FADD R13, R13, R26 ;  /* 0x0000001a0d0d7221 */ /* 0x000fe20000000000 */
[----:B------:R-:W-:Y:S01]  /*fd50*/  FADD R14, R14, R25 ;  /* 0x000000190e0e7221 */ /* 0x000fe20000000000 */
[----:B------:R-:W-:Y:S01]  /*fd60*/  FADD R23, R23, R16 ;  /* 0x0000001017177221 */ /* 0x000fe20000000000 */
[----:B------:R-:W-:Y:S01]  /*fd70*/  FADD R24, R24, R15 ;  /* 0x0000000f18187221 */ /* 0x000fe20000000000 */
        /* <DEDUP_REMOVED lines=12> */
.L_x_501:
        /* <DEDUP_REMOVED lines=16> */
[----:B------:R-:W-:Y:S02]  /*ff40*/  IADD3.X R29, PT, PT, R31, UR5, RZ, P6, !PT ;  /* 0x000000051f1d7c10 */ /* 0x000fe4000b7fe4ff */
[-C--:B------:R-:W-:Y:S02]  /*ff50*/  @P0 MOV R28, R15.reuse ;  /* 0x0000000f001c0202 */ /* 0x080fe40000000f00 */
[-C--:B------:R-:W-:Y:S02]  /*ff60*/  @P1 MOV R100, R15.reuse ;  /* 0x0000000f00641202 */ /* 0x080fe40000000f00 */
[-C--:B------:R-:W-:Y:S02]  /*ff70*/  @P2 MOV R101, R15.reuse ;  /* 0x0000000f00652202 */ /* 0x080fe40000000f00 */
[-C--:B------:R-:W-:Y:S02]  /*ff80*/  @P3 MOV R102, R15.reuse ;  /* 0x0000000f00663202 */ /* 0x080fe40000000f00 */
[----:B------:R-:W-:-:S02]  /*ff90*/  @P4 MOV R103, R15 ;  /* 0x0000000f00674202 */ /* 0x000fc40000000f00 */
        /* <DEDUP_REMOVED lines=43> */
.L_x_503:
[----:B------:R-:W-:Y:S05]  /*10250*/  BSYNC.RECONVERGENT B1 ;  /* 0x0000000000017941 */ /* 0x000fea0003800200 */
.L_x_502:
        /* <DEDUP_REMOVED lines=18> */
.L_x_500:
[----:B------:R-:W-:Y:S05]  /*10380*/  BSYNC.RECONVERGENT B0 ;  /* 0x0000000000007941 */ /* 0x000fea0003800200 */
.L_x_499:
[----:B------:R-:W-:Y:S02]  /*10390*/  HFMA2 R32, -RZ, RZ, 1.0244140625, 0 ;  /* 0x3c190000ff207431 */ /* 0x000fe400000001ff */
[C---:B------:R-:W-:Y:S01]  /*103a0*/  FMUL R16, R39.reuse, R39 ;  /* 0x0000002727107220 */ /* 0x040fe20000400000 */
[----:B------:R-:W-:Y:S01]  /*103b0*/  FSETP.NEU.AND P0, PT, |R39|, 0.00049096695147454738617, PT ;  /* 0x3a00b43c2700780b */ /* 0x000fe20003f0d200 */
[----:B------:R-:W-:Y:S01]  /*103c0*/  BSSY.RECONVERGENT B0, `(.L_x_504) ;  /* 0x000006b000007945 */ /* 0x000fe20003800200 */
[----:B------:R-:W-:-:S04]  /*103d0*/  LOP3.LUT R38, R38, 0x1, RZ, 0xc0, !PT ;  /* 0x0000000126267812 */ /* 0x000fc800078ec0ff */
        /* <DEDUP_REMOVED lines=8> */
[----:B------:R-:W-:-:S05]  /*10460*/  FSETP.GE.AND P0, PT, |R126|, 105615, PT ;  /* 0x47ce47807e00780b */ /* 0x000fca0003f06200 */
[----:B------:R-:W0:Y:S08]  /*10470*/  @!P1 MUFU.RCP R39, -R39 ;  /* 0x8000002700279308 */ /* 0x000e300000001000 */
        /* <DEDUP_REMOVED lines=8> */
[----:B------:R-:W1:Y:S01]  /*10500*/  LDCU.64 UR6, c[0x4][URZ] ;  /* 0x01000000ff0677ac */ /* 0x000e620008000a00 */
[----:B------:R-:W-:Y:S01]  /*10510*/  LOP3.LUT R29, R15, 0x80000000, RZ, 0xfc, !PT ;  /* 0x800000000f1d7812 */ /* 0x000fe200078efcff */
[----:B------:R-:W-:Y:S01]  /*10520*/  UMOV UR5, URZ ;  /* 0x000000ff00057c82 */ /* 0x000fe20008000000 */
[----:B------:R-:W-:-:S05]  /*10530*/  UMOV UR4, URZ ;  /* 0x000000ff00047c82 */ /* 0x000fca0008000000 */
.L_x_506:
        /* <DEDUP_REMOVED lines=64> */
.L_x_508:
[----:B------:R-:W-:Y:S05]  /*10940*/  BSYNC.RECONVERGENT B1 ;  /* 0x0000000000017941 */ /* 0x000fea0003800200 */
.L_x_507:
        /* <DEDUP_REMOVED lines=10> */
[----:B------:R-:W1:Y:S01]  /*109f0*/  I2F.F64.S64 R26, R26 ;  /* 0x0000001a001a7312 */ /* 0x000e620000301c00 */
[----:B------:R-:W-:Y:S02]  /*10a00*/  LEA.HI R35, R35, R15, RZ, 0x1 ;  /* 0x0000000f23237211 */ /* 0x000fe400078f08ff */
[----:B------:R-:W-:Y:S02]  /*10a10*/  ISETP.GE.AND P0, PT, R126, RZ, PT ;  /* 0x000000ff7e00720c */ /* 0x000fe40003f06270 */
[----:B------:R-:W-:-:S04]  /*10a20*/  IADD3 R15, PT, PT, -R35, RZ, RZ ;  /* 0x000000ff230f7210 */ /* 0x000fc80007ffe1ff */
[----:B------:R-:W-:Y:S01]  /*10a30*/  @!P1 MOV R35, R15 ;  /* 0x0000000f00239202 */ /* 0x000fe20000000f00 */
[----:B-1----:R-:W-:-:S10]  /*10a40*/  DMUL R28, R26, UR4 ;  /* 0x000000041a1c7c28 */ /* 0x002fd40008000000 */
[----:B------:R-:W1:Y:S02]  /*10a50*/  F2F.F32.F64 R28, R28 ;  /* 0x0000001c001c7310 */ /* 0x000e640000301000 */
[----:B-1----:R-:W-:-:S07]  /*10a60*/  FSEL R34, -R28, R28, !P0 ;  /* 0x0000001c1c227208 */ /* 0x002fce0004000100 */
.L_x_505:
[----:B------:R-:W-:Y:S05]  /*10a70*/  BSYNC.RECONVERGENT B0 ;  /* 0x0000000000007941 */ /* 0x000fea0003800200 */
.L_x_504:
[C---:B------:R-:W-:Y:S01]  /*10a80*/  FMUL R15, R34.reuse, R34 ;  /* 0x00000022220f7220 */ /* 0x040fe20000400000 */
[----:B0-----:R-:W-:Y:S01]  /*10a90*/  FADD R27, R39, R39 ;  /* 0x00000027271b7221 */ /* 0x001fe20000000000 */
[----:B------:R-:W-:Y:S01]  /*10aa0*/  FSETP.NEU.AND P0, PT, |R34|, 0.00049096695147454738617, PT ;  /* 0x3a00b43c2200780b */ /* 0x000fe20003f0d200 */
[----:B------:R-:W-:Y:S01]  /*10ab0*/  BSSY.RECONVERGENT B3, `(.L_x_509) ;  /* 0x0000018000037945 */ /* 0x000fe20003800200 */
[----:B------:R-:W-:Y:S01]  /*10ac0*/  FFMA R16, R15, R32, 0.003265380859375 ;  /* 0x3b5600000f107423 */ /* 0x000fe20000000020 */
[----:B------:R-:W0:Y:S01]  /*10ad0*/  MUFU.RCP R25, R27 ;  /* 0x0000001b00197308 */ /* 0x000e220000001000 */
[----:B------:R-:W-:Y:S02]  /*10ae0*/  LOP3.LUT R35, R35, 0x1, RZ, 0xc0, !PT ;  /* 0x0000000123237812 */ /* 0x000fe400078ec0ff */
[----:B------:R-:W-:Y:S02]  /*10af0*/  FFMA R16, R15, R16, 0.0242919921875 ;  /* 0x3cc700000f107423 */ /* 0x000fe40000000010 */
[----:B------:R-:W-:-:S02]  /*10b00*/  ISETP.NE.U32.AND P1, PT, R35, 0x1, PT ;  /* 0x000000012300780c */ /* 0x000fc40003f25070 */
[----:B------:R-:W-:-:S04]  /*10b10*/  FFMA R16, R15, R16, 0.053466796875 ;  /* 0x3d5b00000f107423 */ /* 0x000fc80000000010 */
[----:B------:R-:W-:-:S04]  /*10b20*/  FFMA R16, R15, R16, 0.13337790966033935547 ;  /* 0x3e0894380f107423 */ /* 0x000fc80000000010 */
[C---:B------:R-:W-:Y:S01]  /*10b30*/  FFMA R16, R15.reuse, R16, 0.33333230018615722656 ;  /* 0x3eaaaa880f107423 */ /* 0x040fe20000000010 */
[----:B------:R-:W-:-:S04]  /*10b40*/  FMUL R15, R15, R34 ;  /* 0x000000220f0f7220 */ /* 0x000fc80000400000 */
[----:B------:R-:W-:Y:S01]  /*10b50*/  @P0 FFMA R34, R16, R15, R34 ;  /* 0x0000000f10220223 */ /* 0x000fe20000000022 */
[----:B------:R-:W1:Y:S01]  /*10b60*/  FCHK P0, R12, R27 ;  /* 0x0000001b0c007302 */ /* 0x000e620000000000 */
[----:B0-----:R-:W-:-:S04]  /*10b70*/  FFMA R16, -R27, R25, 1 ;  /* 0x3f8000001b107423 */ /* 0x001fc80000000119 */
[----:B------:R-:W-:-:S03]  /*10b80*/  FFMA R25, R25, R16, R25 ;  /* 0x0000001019197223 */ /* 0x000fc60000000019 */
[----:B------:R-:W0:Y:S01]  /*10b90*/  @!P1 MUFU.RCP R34, -R34 ;  /* 0x8000002200229308 */ /* 0x000e220000001000 */
[----:B------:R-:W-:-:S04]  /*10ba0*/  FFMA R16, R12, R25, RZ ;  /* 0x000000190c107223 */ /* 0x000fc800000000ff */
[----:B------:R-:W-:-:S04]  /*10bb0*/  FFMA R15, -R27, R16, R12 ;  /* 0x000000101b0f7223 */ /* 0x000fc8000000010c */
[----:B------:R-:W-:Y:S01]  /*10bc0*/  FFMA R35, R25, R15, R16 ;  /* 0x0000000f19237223 */ /* 0x000fe20000000010 */
[----:B-1----:R-:W-:Y:S06]  /*10bd0*/  @!P0 BRA `(.L_x_510) ;  /* 0x0000000000148947 */ /* 0x002fec0003800000 */
[----:B------:R-:W-:Y:S02]  /*10be0*/  MOV R15, R12 ;  /* 0x0000000c000f7202 */ /* 0x000fe40000000f00 */
[----:B------:R-:W-:Y:S02]  /*10bf0*/  MOV R16, R27 ;  /* 0x0000001b00107202 */ /* 0x000fe40000000f00 */
[----:B------:R-:W-:-:S07]  /*10c00*/  MOV R26, 0x10c20 ;  /* 0x00010c20001a7802 */ /* 0x000fce0000000f00 */
[----:B0-----:R-:W-:Y:S05]  /*10c10*/  CALL.REL.NOINC `($__internal_7_$__cuda_sm3x_div_rn_noftz_f32_slowpath) ;  /* 0x00000078006c7944 */ /* 0x001fea0003c00000 */
[----:B------:R-:W-:-:S07]  /*10c20*/  MOV R35, R15 ;  /* 0x0000000f00237202 */ /* 0x000fce0000000f00 */
.L_x_510:
[----:B------:R-:W-:Y:S05]  /*10c30*/  BSYNC.RECONVERGENT B3 ;  /* 0x0000000000037941 */ /* 0x000fea0003800200 */
.L_x_509:
[----:B0-----:R-:W-:Y:S01]  /*10c40*/  FADD R26, R34, R34 ;  /* 0x00000022221a7221 */ /* 0x001fe20000000000 */
[----:B------:R-:W-:Y:S03]  /*10c50*/  BSSY.RECONVERGENT B3, `(.L_x_511) ;  /* 0x000000e000037945 */ /* 0x000fe60003800200 */
        /* <DEDUP_REMOVED lines=13> */
.L_x_512:
[----:B------:R-:W-:Y:S05]  /*10d30*/  BSYNC.RECONVERGENT B3 ;  /* 0x0000000000037941 */ /* 0x000fea0003800200 */
.L_x_511:
[----:B------:R-:W-:Y:S01]  /*10d40*/  FMUL R82, R40, R40 ;  /* 0x0000002828527220 */ /* 0x000fe20000400000 */
[----:B------:R-:W-:Y:S01]  /*10d50*/  FMUL R39, R39, 1.2999999523162841797 ;  /* 0x3fa6666627277820 */ /* 0x000fe20000400000 */
[----:B------:R-:W-:Y:S01]  /*10d60*/  FMUL R34, R34, 1.2999999523162841797 ;  /* 0x3fa6666622227820 */ /* 0x000fe20000400000 */
[----:B------:R-:W-:Y:S01]  /*10d70*/  BSSY.RECONVERGENT B3, `(.L_x_513) ;  /* 0x0000013000037945 */ /* 0x000fe20003800200 */
[----:B------:R-:W-:Y:S02]  /*10d80*/  FMUL R83, R82, R82 ;  /* 0x0000005252537220 */ /* 0x000fe40000400000 */
[C---:B------:R-:W-:Y:S02]  /*10d90*/  FMNMX R38, -R39.reuse, R42, !PT ;  /* 0x0000002a27267209 */ /* 0x040fe40007800100 */
[----:B------:R-:W0:Y:S01]  /*10da0*/  MUFU.RCP R12, R83 ;  /* 0x00000053000c7308 */ /* 0x000e220000001000 */
[----:B------:R-:W-:Y:S02]  /*10db0*/  FMNMX R77, -R34, R41, !PT ;  /* 0x00000029224d7209 */ /* 0x000fe40007800100 */
[----:B------:R-:W-:-:S02]  /*10dc0*/  FMNMX R75, R39, R38, PT ;  /* 0x00000026274b7209 */ /* 0x000fc40003800000 */
[----:B------:R-:W-:-:S03]  /*10dd0*/  FMNMX R81, R34, R77, PT ;  /* 0x0000004d22517209 */ /* 0x000fc60003800000 */
        /* <DEDUP_REMOVED lines=12> */
.L_x_514:
[----:B------:R-:W-:Y:S05]  /*10ea0*/  BSYNC.RECONVERGENT B3 ;  /* 0x0000000000037941 */ /* 0x000fea0003800200 */
.L_x_513:
[----:B------:R-:W0:Y:S01]  /*10eb0*/  MUFU.RCP R15, R82 ;  /* 0x00000052000f7308 */ /* 0x000e220000001000 */
[----:B------:R-:W-:Y:S07]  /*10ec0*/  BSSY.RECONVERGENT B3, `(.L_x_515) ;  /* 0x000000f000037945 */ /* 0x000fee0003800200 */
[----:B------:R-:W1:Y:S01]  /*10ed0*/  FCHK P0, R23, R82 ;  /* 0x0000005217007302 */ /* 0x000e620000000000 */
[----:B0-----:R-:W-:-:S04]  /*10ee0*/  FFMA R16, -R82, R15, 1 ;  /* 0x3f80000052107423 */ /* 0x001fc8000000010f */
[----:B------:R-:W-:Y:S01]  /*10ef0*/  FFMA R16, R15, R16, R15 ;  /* 0x000000100f107223 */ /* 0x000fe2000000000f */
[----:B------:R-:W-:-:S03]  /*10f00*/  FMUL R15, R82, -R12 ;  /* 0x8000000c520f7220 */ /* 0x000fc60000400000 */
[----:B------:R-:W-:Y:S01]  /*10f10*/  FFMA R17, R23, R16, RZ ;  /* 0x0000001017117223 */ /* 0x000fe200000000ff */
[----:B------:R-:W-:-:S03]  /*10f20*/  FMUL R85, R15, R28 ;  /* 0x0000001c0f557220 */ /* 0x000fc60000400000 */
        /* <DEDUP_REMOVED lines=8> */
.L_x_516:
[----:B------:R-:W-:Y:S05]  /*10fb0*/  BSYNC.RECONVERGENT B3 ;  /* 0x0000000000037941 */ /* 0x000fea0003800200 */
.L_x_515:
[----:B------:R-:W0:Y:S01]  /*10fc0*/  MUFU.RCP R16, R83 ;  /* 0x0000005300107308 */ /* 0x000e220000001000 */
[----:B------:R-:W-:Y:S07]  /*10fd0*/  BSSY.RECONVERGENT B3, `(.L_x_517) ;  /* 0x0000011000037945 */ /* 0x000fee0003800200 */
[----:B------:R-:W1:Y:S01]  /*10fe0*/  FCHK P0, -R14, R83 ;  /* 0x000000530e007302 */ /* 0x000e620000000100 */
[----:B0-----:R-:W-:-:S04]  /*10ff0*/  FFMA R15, -R83, R16, 1 ;  /* 0x3f800000530f7423 */ /* 0x001fc80000000110 */
[----:B------:R-:W-:Y:S01]  /*11000*/  FFMA R26, R16, R15, R16 ;  /* 0x0000000f101a7223 */ /* 0x000fe20000000010 */
[-C--:B------:R-:W-:Y:S01]  /*11010*/  FMUL R15, R81, R40.reuse ;  /* 0x00000028510f7220 */ /* 0x080fe20000400000 */
[----:B------:R-:W-:Y:S02]  /*11020*/  FMUL R16, R75, R40 ;  /* 0x000000284b107220 */ /* 0x000fe40000400000 */
[----:B------:R-:W-:Y:S02]  /*11030*/  FFMA R23, -R14, R26, RZ ;  /* 0x0000001a0e177223 */ /* 0x000fe400000001ff */
[----:B------:R-:W-:Y:S02]  /*11040*/  FMUL R76, R16, R35 ;  /* 0x00000023104c7220 */ /* 0x000fe40000400000 */
[----:B------:R-:W-:-:S04]  /*11050*/  FFMA R24, -R83, R23, -R14 ;  /* 0x0000001753187223 */ /* 0x000fc8000000090e */
[----:B------:R-:W-:Y:S01]  /*11060*/  FFMA R23, R26, R24, R23 ;  /* 0x000000181a177223 */ /* 0x000fe20000000017 */
[----:B------:R-:W-:Y:S01]  /*11070*/  FMUL R24, R15, R28 ;  /* 0x0000001c0f187220 */ /* 0x000fe20000400000 */
[----:B-1----:R-:W-:Y:S06]  /*11080*/  @!P0 BRA `(.L_x_518) ;  /* 0x0000000000148947 */ /* 0x002fec0003800000 */
[----:B------:R-:W-:Y:S01]  /*11090*/  FADD R15, -R14, -RZ ;  /* 0x800000ff0e0f7221 */ /* 0x000fe20000000100 */
[----:B------:R-:W-:Y:S02]  /*110a0*/  MOV R16, R83 ;  /* 0x0000005300107202 */ /* 0x000fe40000000f00 */
[----:B------:R-:W-:-:S07]  /*110b0*/  MOV R26, 0x110d0 ;  /* 0x000110d0001a7802 */ /* 0x000fce0000000f00 */
[----:B------:R-:W-:Y:S05]  /*110c0*/  CALL.REL.NOINC `($__internal_7_$__cuda_sm3x_div_rn_noftz_f32_slowpath) ;  /* 0x0000007400407944 */ /* 0x000fea0003c00000 */
[----:B------:R-:W-:-:S07]  /*110d0*/  MOV R23, R15 ;  /* 0x0000000f00177202 */ /* 0x000fce0000000f00 */
.L_x_518:
[----:B------:R-:W-:Y:S05]  /*110e0*/  BSYNC.RECONVERGENT B3 ;  /* 0x0000000000037941 */ /* 0x000fea0003800200 */
.L_x_517:
[----:B------:R-:W0:Y:S01]  /*110f0*/  MUFU.RCP R15, R82 ;  /* 0x00000052000f7308 */ /* 0x000e220000001000 */
[----:B------:R-:W-:Y:S07]  /*11100*/  BSSY.RECONVERGENT B3, `(.L_x_519) ;  /* 0x0000011000037945 */ /* 0x000fee0003800200 */
[----:B------:R-:W1:Y:S01]  /*11110*/  FCHK P0, R13, R82 ;  /* 0x000000520d007302 */ /* 0x000e620000000000 */
[----:B0-----:R-:W-:-:S04]  /*11120*/  FFMA R14, -R82, R15, 1 ;  /* 0x3f800000520e7423 */ /* 0x001fc8000000010f */
[----:B------:R-:W-:Y:S01]  /*11130*/  FFMA R27, R15, R14, R15 ;  /* 0x0000000e0f1b7223 */ /* 0x000fe2000000000f */
[----:B------:R-:W-:-:S03]  /*11140*/  FMUL R15, R76, R23 ;  /* 0x000000174c0f7220 */ /* 0x000fc60000400000 */
[----:B------:R-:W-:Y:S01]  /*11150*/  FFMA R14, R13, R27, RZ ;  /* 0x0000001b0d0e7223 */ /* 0x000fe200000000ff */
[----:B------:R-:W-:Y:S01]  /*11160*/  FFMA R15, R24, R12, -R15 ;  /* 0x0000000c180f7223 */ /* 0x000fe2000000080f */
[C---:B------:R-:W-:Y:S02]  /*11170*/  FMUL R12, R82.reuse, R23 ;  /* 0x00000017520c7220 */ /* 0x040fe40000400000 */
[----:B------:R-:W-:Y:S01]  /*11180*/  FFMA R25, -R82, R14, R13 ;  /* 0x0000000e52197223 */ /* 0x000fe2000000010d */
[----:B------:R-:W-:-:S03]  /*11190*/  FMUL R24, R15, R40 ;  /* 0x000000280f187220 */ /* 0x000fc60000400000 */
[----:B------:R-:W-:Y:S01]  /*111a0*/  FFMA R14, R27, R25, R14 ;  /* 0x000000191b0e7223 */ /* 0x000fe2000000000e */
[----:B-1----:R-:W-:Y:S06]  /*111b0*/  @!P0 BRA `(.L_x_520) ;  /* 0x0000000000148947 */ /* 0x002fec0003800000 */
[----:B------:R-:W-:Y:S02]  /*111c0*/  MOV R15, R13 ;  /* 0x0000000d000f7202 */ /* 0x000fe40000000f00 */
[----:B------:R-:W-:Y:S02]  /*111d0*/  MOV R16, R82 ;  /* 0x0000005200107202 */ /* 0x000fe40000000f00 */
[----:B------:R-:W-:-:S07]  /*111e0*/  MOV R26, 0x11200 ;  /* 0x00011200001a7802 */ /* 0x000fce0000000f00 */
[----:B------:R-:W-:Y:S05]  /*111f0*/  CALL.REL.NOINC `($__internal_7_$__cuda_sm3x_div_rn_noftz_f32_slowpath) ;  /* 0x0000007000f47944 */ /* 0x000fea0003c00000 */
[----:B------:R-:W-:-:S07]  /*11200*/  MOV R14, R15 ;  /* 0x0000000f000e7202 */ /* 0x000fce0000000f00 */
.L_x_520:
[----:B------:R-:W-:Y:S05]  /*11210*/  BSYNC.RECONVERGENT B3 ;  /* 0x0000000000037941 */ /* 0x000fea0003800200 */
.L_x_519:
[----:B------:R-:W0:Y:S01]  /*11220*/  MUFU.RCP R23, R82 ;  /* 0x0000005200177308 */ /* 0x000e220000001000 */
[----:B------:R-:W-:Y:S01]  /*11230*/  FMUL R13, R85, R40 ;  /* 0x00000028550d7220 */ /* 0x000fe20000400000 */
[-C--:B------:R-:W-:Y:S01]  /*11240*/  FSETP.GT.AND P0, PT, R41, -R34.reuse, PT ;  /* 0x800000222900720b */ /* 0x080fe20003f04000 */
[----:B------:R-:W-:Y:S01]  /*11250*/  FFMA R15, R12, R35, RZ ;  /* 0x000000230c0f7223 */ /* 0x000fe200000000ff */
[----:B------:R-:W-:Y:S01]  /*11260*/  FSETP.GEU.AND P1, PT, R77, R34, PT ;  /* 0x000000224d00720b */ /* 0x000fe20003f2e000 */
[----:B------:R-:W-:Y:S01]  /*11270*/  FFMA R17, R17, -R28, R24 ;  /* 0x8000001c11117223 */ /* 0x000fe20000000018 */
[----:B------:R-:W-:Y:S01]  /*11280*/  FSEL R13, R13, RZ, P0 ;  /* 0x000000ff0d0d7208 */ /* 0x000fe20000000000 */
[----:B------:R-:W-:Y:S01]  /*11290*/  BSSY.RECONVERGENT B3, `(.L_x_521) ;  /* 0x0000017000037945 */ /* 0x000fe20003800200 */
[-C--:B------:R-:W-:Y:S01]  /*112a0*/  FSETP.GT.AND P0, PT, R42, -R39.reuse, PT ;  /* 0x800000272a00720b */ /* 0x080fe20003f04000 */
[----:B------:R-:W-:Y:S01]  /*112b0*/  FADD R17, R24, R17 ;  /* 0x0000001118117221 */ /* 0x000fe20000000000 */
[----:B------:R-:W-:Y:S01]  /*112c0*/  FSEL R25, R13, RZ, !P1 ;  /* 0x000000ff0d197208 */ /* 0x000fe20004800000 */
[----:B------:R-:W-:Y:S01]  /*112d0*/  FMUL R13, R15, R40 ;  /* 0x000000280f0d7220 */ /* 0x000fe20000400000 */
[----:B------:R-:W-:Y:S01]  /*112e0*/  FSETP.GEU.AND P2, PT, R38, R39, PT ;  /* 0x000000272600720b */ /* 0x000fe20003f4e000 */
[----:B------:R-:W-:Y:S01]  /*112f0*/  FFMA R14, R14, -R35, R17 ;  /* 0x800000230e0e7223 */ /* 0x000fe20000000011 */
[----:B------:R-:W-:-:S02]  /*11300*/  FMUL R75, R75, R15 ;  /* 0x0000000f4b4b7220 */ /* 0x000fc40000400000 */
[----:B------:R-:W1:Y:S01]  /*11310*/  FCHK P1, R25, R82 ;  /* 0x0000005219007302 */ /* 0x000e620000020000 */
[----:B0-----:R-:W-:Y:S01]  /*11320*/  FFMA R16, -R82, R23, 1 ;  /* 0x3f80000052107423 */ /* 0x001fe20000000117 */
[----:B------:R-:W-:Y:S01]  /*11330*/  FSEL R13, R13, RZ, P0 ;  /* 0x000000ff0d0d7208 */ /* 0x000fe20000000000 */
[----:B------:R-:W-:Y:S02]  /*11340*/  FFMA R81, R81, R85, R14 ;  /* 0x0000005551517223 */ /* 0x000fe4000000000e */
[----:B------:R-:W-:Y:S01]  /*11350*/  FFMA R12, R23, R16, R23 ;  /* 0x00000010170c7223 */ /* 0x000fe20000000017 */
[----:B------:R-:W-:-:S03]  /*11360*/  FSEL R17, R13, RZ, !P2 ;  /* 0x000000ff0d117208 */ /* 0x000fc60005000000 */
        /* <DEDUP_REMOVED lines=9> */
.L_x_522:
[----:B------:R-:W-:Y:S05]  /*11400*/  BSYNC.RECONVERGENT B3 ;  /* 0x0000000000037941 */ /* 0x000fea0003800200 */
.L_x_521:
        /* <DEDUP_REMOVED lines=13> */
.L_x_524:
[----:B------:R-:W-:Y:S05]  /*114e0*/  BSYNC.RECONVERGENT B3 ;  /* 0x0000000000037941 */ /* 0x000fea0003800200 */
.L_x_523:
[----:B------:R-:W-:Y:S01]  /*114f0*/  FFMA R13, R4, R6, RZ ;  /* 0x00000006040d7223 */ /* 0x000fe200000000ff */
[----:B------:R-:W-:Y:S03]  /*11500*/  BSSY.RECONVERGENT B3, `(.L_x_525) ;  /* 0x0000018000037945 */ /* 0x000fe60003800200 */
[----:B------:R-:W-:-:S04]  /*11510*/  FFMA R13, R50, R62, R13 ;  /* 0x0000003e320d7223 */ /* 0x000fc8000000000d */
[----:B------:R-:W-:Y:S01]  /*11520*/  FFMA R14, R52, R64, R13 ;  /* 0x00000040340e7223 */ /* 0x000fe2000000000d */
[----:B------:R-:W-:-:S03]  /*11530*/  FFMA R13, R15, R40, RZ ;  /* 0x000000280f0d7223 */ /* 0x000fc600000000ff */
[----:B------:R-:W-:-:S04]  /*11540*/  FADD R14, R14, R53 ;  /* 0x000000350e0e7221 */ /* 0x000fc80000000000 */
[----:B------:R-:W-:-:S04]  /*11550*/  FADD R24, R14, 1.0000000116860974231e-07 ;  /* 0x33d6bf950e187421 */ /* 0x000fc80000000000 */
[----:B------:R-:W-:-:S04]  /*11560*/  FMUL R23, R24, R24 ;  /* 0x0000001818177220 */ /* 0x000fc80000400000 */
[----:B------:R-:W0:Y:S08]  /*11570*/  MUFU.RCP R14, R23 ;  /* 0x00000017000e7308 */ /* 0x000e300000001000 */
[----:B------:R-:W1:Y:S01]  /*11580*/  FCHK P0, R13, R23 ;  /* 0x000000170d007302 */ /* 0x000e620000000000 */
[----:B0-----:R-:W-:-:S04]  /*11590*/  FFMA R17, -R23, R14, 1 ;  /* 0x3f80000017117423 */ /* 0x001fc8000000010e */
[----:B------:R-:W-:Y:S01]  /*115a0*/  FFMA R16, R14, R17, R14 ;  /* 0x000000110e107223 */ /* 0x000fe2000000000e */
[C---:B------:R-:W-:Y:S01]  /*115b0*/  FFMA R14, R12.reuse, -R37, R75 ;  /* 0x800000250c0e7223 */ /* 0x040fe2000000004b */
[----:B------:R-:W-:Y:S02]  /*115c0*/  FFMA R12, R12, R40, RZ ;  /* 0x000000280c0c7223 */ /* 0x000fe400000000ff */
[----:B------:R-:W-:Y:S01]  /*115d0*/  FFMA R17, R13, R16, RZ ;  /* 0x000000100d117223 */ /* 0x000fe200000000ff */
[----:B------:R-:W-:-:S03]  /*115e0*/  FFMA R14, R15, -R36, R14 ;  /* 0x800000240f0e7223 */ /* 0x000fc6000000000e */
[----:B------:R-:W-:Y:S01]  /*115f0*/  FFMA R15, -R23, R17, R13 ;  /* 0x00000011170f7223 */ /* 0x000fe2000000010d */
[----:B------:R-:W-:-:S03]  /*11600*/  FADD R14, R81, R14 ;  /* 0x0000000e510e7221 */ /* 0x000fc60000000000 */
[----:B------:R-:W-:Y:S01]  /*11610*/  FFMA R17, R16, R15, R17 ;  /* 0x0000000f10117223 */ /* 0x000fe20000000011 */
[----:B-1----:R-:W-:Y:S06]  /*11620*/  @!P0 BRA `(.L_x_526) ;  /* 0x0000000000148947 */ /* 0x002fec0003800000 */
[----:B------:R-:W-:Y:S02]  /*11630*/  MOV R15, R13 ;  /* 0x0000000d000f7202 */ /* 0x000fe40000000f00 */
[----:B------:R-:W-:Y:S02]  /*11640*/  MOV R16, R23 ;  /* 0x0000001700107202 */ /* 0x000fe40000000f00 */
[----:B------:R-:W-:-:S07]  /*11650*/  MOV R26, 0x11670 ;  /* 0x00011670001a7802 */ /* 0x000fce0000000f00 */
[----:B------:R-:W-:Y:S05]  /*11660*/  CALL.REL.NOINC `($__internal_7_$__cuda_sm3x_div_rn_noftz_f32_slowpath) ;  /* 0x0000006c00d87944 */ /* 0x000fea0003c00000 */
[----:B------:R-:W-:-:S07]  /*11670*/  MOV R17, R15 ;  /* 0x0000000f00117202 */ /* 0x000fce0000000f00 */
.L_x_526:
[----:B------:R-:W-:Y:S05]  /*11680*/  BSYNC.RECONVERGENT B3 ;  /* 0x0000000000037941 */ /* 0x000fea0003800200 */
.L_x_525:
        /* <DEDUP_REMOVED lines=14> */
.L_x_528:
[----:B------:R-:W-:Y:S05]  /*11770*/  BSYNC.RECONVERGENT B3 ;  /* 0x0000000000037941 */ /* 0x000fea0003800200 */
.L_x_527:
        /* <DEDUP_REMOVED lines=13> */
.L_x_530:
[----:B------:R-:W-:Y:S05]  /*11850*/  BSYNC.RECONVERGENT B3 ;  /* 0x0000000000037941 */ /* 0x000fea0003800200 */
.L_x_529:
[-C--:B------:R-:W-:Y:S01]  /*11860*/  FFMA R23, R5, R6.reuse, RZ ;  /* 0x0000000605177223 */ /* 0x080fe200000000ff */
[----:B------:R-:W-:Y:S01]  /*11870*/  FFMA R12, R9, R6, RZ ;  /* 0x00000006090c7223 */ /* 0x000fe200000000ff */
[----:B------:R-:W-:Y:S01]  /*11880*/  FMUL R16, R24, R13 ;  /* 0x0000000d18107220 */ /* 0x000fe20000400000 */
[----:B------:R-:W-:Y:S01]  /*11890*/  BSSY.RECONVERGENT B0, `(.L_x_531) ;  /* 0x00000e1000007945 */ /* 0x000fe20003800200 */
[-C--:B------:R-:W-:Y:S01]  /*118a0*/  FFMA R23, R0, R62.reuse, R23 ;  /* 0x0000003e00177223 */ /* 0x080fe20000000017 */
[----:B------:R-:W-:Y:S01]  /*118b0*/  FFMA R12, R63, R62, R12 ;  /* 0x0000003e3f0c7223 */ /* 0x000fe2000000000c */
[C---:B------:R-:W-:Y:S01]  /*118c0*/  FMUL R30, R16.reuse, R9 ;  /* 0x00000009101e7220 */ /* 0x040fe20000400000 */
[----:B------:R-:W-:Y:S01]  /*118d0*/  FMUL R25, R16, R63 ;  /* 0x0000003f10197220 */ /* 0x000fe20000400000 */
[-C--:B------:R-:W-:Y:S01]  /*118e0*/  FFMA R14, R2, R64.reuse, R23 ;  /* 0x00000040020e7223 */ /* 0x080fe20000000017 */
[----:B------:R-:W-:Y:S01]  /*118f0*/  FFMA R12, R47, R64, R12 ;  /* 0x000000402f0c7223 */ /* 0x000fe2000000000c */
[----:B------:R-:W-:-:S02]  /*11900*/  FMUL R27, R16, R47 ;  /* 0x0000002f101b7220 */ /* 0x000fc40000400000 */
[----:B------:R-:W-:Y:S01]  /*11910*/  FADD R14, R14, R7 ;  /* 0x000000070e0e7221 */ /* 0x000fe20000000000 */
[----:B------:R-:W-:-:S03]  /*11920*/  FADD R28, R12, R65 ;  /* 0x000000410c1c7221 */ /* 0x000fc60000000000 */
[----:B------:R-:W-:Y:S01]  /*11930*/  FMUL R12, R17, R14 ;  /* 0x0000000e110c7220 */ /* 0x000fe20000400000 */
[----:B------:R-:W-:Y:S01]  /*11940*/  FADD R14, -R133, R6 ;  /* 0x00000006850e7221 */ /* 0x000fe20000000100 */
[C---:B------:R-:W-:Y:S01]  /*11950*/  FMUL R17, R24.reuse, R17 ;  /* 0x0000001118117220 */ /* 0x040fe20000400000 */
[----:B------:R-:W-:Y:S01]  /*11960*/  FMUL R24, R24, R15 ;  /* 0x0000000f18187220 */ /* 0x000fe20000400000 */
[----:B------:R-:W-:Y:S01]  /*11970*/  FFMA R28, -R13, R28, -R12 ;  /* 0x0000001c0d1c7223 */ /* 0x000fe2000000090c */
[----:B------:R-:W-:Y:S01]  /*11980*/  FFMA R12, R3, R6, RZ ;  /* 0x00000006030c7223 */ /* 0x000fe200000000ff */
[----:B------:R-:W-:Y:S01]  /*11990*/  FADD R13, -R131, R62 ;  /* 0x0000003e830d7221 */ /* 0x000fe20000000100 */
[----:B------:R-:W-:Y:S02]  /*119a0*/  FFMA R26, R14, R14, RZ ;  /* 0x0000000e0e1a7223 */ /* 0x000fe400000000ff */
[----:B------:R-:W-:Y:S01]  /*119b0*/  FFMA R32, R49, R62, R12 ;  /* 0x0000003e31207223 */ /* 0x000fe2000000000c */
[----:B------:R-:W-:Y:S01]  /*119c0*/  FADD R12, -R129, R64 ;  /* 0x00000040810c7221 */ /* 0x000fe20000000100 */
[----:B------:R-:W-:-:S02]  /*119d0*/  FFMA R23, R13, R13, R26 ;  /* 0x0000000d0d177223 */ /* 0x000fc4000000001a */
[----:B------:R-:W-:Y:S01]  /*119e0*/  FFMA R29, R51, R64, R32 ;  /* 0x00000040331d7223 */ /* 0x000fe20000000020 */
[C---:B------:R-:W-:Y:S01]  /*119f0*/  FFMA R32, R17.reuse, R2, R27 ;  /* 0x0000000211207223 */ /* 0x040fe2000000001b */
[----:B------:R-:W-:Y:S01]  /*11a00*/  FFMA R26, R12, R12, R23 ;  /* 0x0000000c0c1a7223 */ /* 0x000fe20000000017 */
[----:B------:R-:W-:Y:S01]  /*11a10*/  FFMA R23, R17, R5, R30 ;  /* 0x0000000511177223 */ /* 0x000fe2000000001e */
[----:B------:R-:W-:Y:S01]  /*11a20*/  FADD R29, R29, R48 ;  /* 0x000000301d1d7221 */ /* 0x000fe20000000000 */
[----:B------:R-:W-:Y:S01]  /*11a30*/  FFMA R30, R17, R0, R25 ;  /* 0x00000000111e7223 */ /* 0x000fe20000000019 */
[C---:B------:R-:W-:Y:S01]  /*11a40*/  FFMA R75, R24.reuse, R51, R32 ;  /* 0x00000033184b7223 */ /* 0x040fe20000000020 */
[C---:B------:R-:W-:Y:S01]  /*11a50*/  FFMA R16, R24.reuse, R3, R23 ;  /* 0x0000000318107223 */ /* 0x040fe20000000017 */
[----:B------:R-:W-:Y:S01]  /*11a60*/  FFMA R15, -R15, R29, R28 ;  /* 0x0000001d0f0f7223 */ /* 0x000fe2000000011c */
[----:B------:R-:W-:Y:S01]  /*11a70*/  FFMA R17, R24, R49, R30 ;  /* 0x0000003118117223 */ /* 0x000fe2000000001e */
[----:B------:R-:W-:Y:S01]  /*11a80*/  FMUL R27, R118, R118 ;  /* 0x00000076761b7220 */ /* 0x000fe20000400000 */
[----:B------:R-:W-:Y:S01]  /*11a90*/  IADD3 R25, PT, PT, R26, -0xd000000, RZ ;  /* 0xf30000001a197810 */ /* 0x000fe20007ffe0ff */
[C---:B------:R-:W-:Y:S01]  /*11aa0*/  FFMA R77, R15.reuse, R4, R16 ;  /* 0x000000040f4d7223 */ /* 0x040fe20000000010 */
[C---:B------:R-:W-:Y:S01]  /*11ab0*/  FFMA R76, R15.reuse, R50, R17 ;  /* 0x000000320f4c7223 */ /* 0x040fe20000000011 */
[----:B------:R-:W-:Y:S01]  /*11ac0*/  FFMA R75, R15, R52, R75 ;  /* 0x000000340f4b7223 */ /* 0x000fe2000000004b */
[----:B------:R-:W-:Y:S01]  /*11ad0*/  FMUL R15, R119, R119 ;  /* 0x00000077770f7220 */ /* 0x000fe20000400000 */
[----:B------:R-:W-:Y:S01]  /*11ae0*/  ISETP.GT.U32.AND P0, PT, R25, 0x727fffff, PT ;  /* 0x727fffff1900780c */ /* 0x000fe20003f04070 */
[-C--:B------:R-:W-:Y:S01]  /*11af0*/  FMUL R17, R119, R121.reuse ;  /* 0x0000007977117220 */ /* 0x080fe20000400000 */
[CC--:B------:R-:W-:Y:S01]  /*11b00*/  FMUL R30, R120.reuse, R121.reuse ;  /* 0x00000079781e7220 */ /* 0x0c0fe20000400000 */
[--C-:B------:R-:W-:Y:S01]  /*11b10*/  FADD R16, R27, R15.reuse ;  /* 0x0000000f1b107221 */ /* 0x100fe20000000000 */
[-C--:B------:R-:W-:Y:S01]  /*11b20*/  FFMA R25, R120, R120.reuse, R15 ;  /* 0x0000007878197223 */ /* 0x080fe2000000000f */
[CCC-:B------:R-:W-:Y:S01]  /*11b30*/  FFMA R23, R118.reuse, R120.reuse, -R17.reuse ;  /* 0x0000007876177223 */ /* 0x1c0fe20000000811 */
[-C--:B------:R-:W-:Y:S01]  /*11b40*/  FFMA R24, R118, R120.reuse, R17 ;  /* 0x0000007876187223 */ /* 0x080fe20000000011 */
[----:B------:R-:W-:Y:S01]  /*11b50*/  FADD R15, R16, R16 ;  /* 0x00000010100f7221 */ /* 0x000fe20000000000 */
[C---:B------:R-:W-:Y:S01]  /*11b60*/  FMUL R28, R119.reuse, R120 ;  /* 0x00000078771c7220 */ /* 0x040fe20000400000 */
[----:B------:R-:W-:Y:S01]  /*11b70*/  FFMA R29, R119, R118, -R30 ;  /* 0x00000076771d7223 */ /* 0x000fe2000000081e */
[----:B------:R-:W-:Y:S01]  /*11b80*/  FADD R16, R23, R23 ;  /* 0x0000001717107221 */ /* 0x000fe20000000000 */
[----:B------:R-:W-:Y:S01]  /*11b90*/  FADD R15, -R15, 1 ;  /* 0x3f8000000f0f7421 */ /* 0x000fe20000000100 */
[----:B------:R-:W-:Y:S01]  /*11ba0*/  FADD R25, R25, R25 ;  /* 0x0000001919197221 */ /* 0x000fe20000000000 */
[----:B------:R-:W-:Y:S01]  /*11bb0*/  FADD R23, R24, R24 ;  /* 0x0000001818177221 */ /* 0x000fe20000000000 */
[----:B------:R-:W-:Y:S01]  /*11bc0*/  FFMA R17, R118, R121, R28 ;  /* 0x0000007976117223 */ /* 0x000fe2000000001c */
[-C--:B------:R-:W-:Y:S01]  /*11bd0*/  FFMA R33, R15, R124.reuse, RZ ;  /* 0x0000007c0f217223 */ /* 0x080fe200000000ff */
[----:B------:R-:W-:Y:S01]  /*11be0*/  FADD R31, R29, R29 ;  /* 0x0000001d1d1f7221 */ /* 0x000fe20000000000 */
[----:B------:R-:W-:Y:S01]  /*11bf0*/  FADD R29, -R25, 1 ;  /* 0x3f800000191d7421 */ /* 0x000fe20000000100 */
[----:B------:R-:W-:Y:S01]  /*11c00*/  FFMA R34, R23, R124, RZ ;  /* 0x0000007c17227223 */ /* 0x000fe200000000ff */
[----:B------:R-:W-:Y:S01]  /*11c10*/  FADD R17, R17, R17 ;  /* 0x0000001111117221 */ /* 0x000fe20000000000 */
[----:B------:R-:W-:Y:S01]  /*11c20*/  FFMA R25, RZ, R15, RZ ;  /* 0x0000000fff197223 */ /* 0x000fe200000000ff */
[----:B------:R-:W-:Y:S01]  /*11c30*/  FFMA R32, RZ, R16, R33 ;  /* 0x00000010ff207223 */ /* 0x000fe20000000021 */
[----:B------:R-:W-:Y:S01]  /*11c40*/  FFMA R36, RZ, R29, R34 ;  /* 0x0000001dff247223 */ /* 0x000fe20000000022 */
[----:B------:R-:W-:Y:S01]  /*11c50*/  FFMA R24, RZ, R23, RZ ;  /* 0x00000017ff187223 */ /* 0x000fe200000000ff */
[--C-:B------:R-:W-:Y:S01]  /*11c60*/  FFMA R34, R16, R123, R25.reuse ;  /* 0x0000007b10227223 */ /* 0x100fe20000000019 */
[----:B------:R-:W-:Y:S01]  /*11c70*/  FFMA R33, RZ, R17, R32 ;  /* 0x00000011ff217223 */ /* 0x000fe20000000020 */
[----:B------:R-:W-:Y:S01]  /*11c80*/  FFMA R36, RZ, R31, R36 ;  /* 0x0000001fff247223 */ /* 0x000fe20000000024 */
[----:B------:R-:W-:Y:S01]  /*11c90*/  FFMA R38, R29, R123, R24 ;  /* 0x0000007b1d267223 */ /* 0x000fe20000000018 */
[----:B------:R-:W-:Y:S01]  /*11ca0*/  FFMA R35, RZ, R17, R34 ;  /* 0x00000011ff237223 */ /* 0x000fe20000000022 */
[-C--:B------:R-:W-:Y:S01]  /*11cb0*/  FFMA R32, R18, R33.reuse, RZ ;  /* 0x0000002112207223 */ /* 0x080fe200000000ff */
[-C--:B------:R-:W-:Y:S01]  /*11cc0*/  FFMA R37, R22, R33.reuse, RZ ;  /* 0x0000002116257223 */ /* 0x080fe200000000ff */
[-C--:B------:R-:W-:Y:S01]  /*11cd0*/  FFMA R41, R19, R33.reuse, RZ ;  /* 0x0000002113297223 */ /* 0x080fe200000000ff */
[-C--:B------:R-:W-:Y:S01]  /*11ce0*/  FFMA R81, R20, R33.reuse, RZ ;  /* 0x0000002114517223 */ /* 0x080fe200000000ff */
[----:B------:R-:W-:Y:S01]  /*11cf0*/  FFMA R34, R21, R33, RZ ;  /* 0x0000002115227223 */ /* 0x000fe200000000ff */
[----:B------:R-:W-:Y:S01]  /*11d00*/  FFMA R83, R43, R36, R32 ;  /* 0x000000242b537223 */ /* 0x000fe20000000020 */
[----:B------:R-:W-:Y:S01]  /*11d10*/  FFMA R38, RZ, R31, R38 ;  /* 0x0000001fff267223 */ /* 0x000fe20000000026 */
[----:B------:R-:W-:Y:S01]  /*11d20*/  FFMA R33, R19, R35, RZ ;  /* 0x0000002313217223 */ /* 0x000fe200000000ff */
[----:B------:R-:W-:Y:S01]  /*11d30*/  FFMA R32, RZ, R16, R25 ;  /* 0x00000010ff207223 */ /* 0x000fe20000000019 */
[----:B------:R-:W-:Y:S01]  /*11d40*/  FFMA R24, RZ, R29, R24 ;  /* 0x0000001dff187223 */ /* 0x000fe20000000018 */
[-C--:B------:R-:W-:Y:S01]  /*11d50*/  FFMA R25, R22, R35.reuse, RZ ;  /* 0x0000002316197223 */ /* 0x080fe200000000ff */
[C---:B------:R-:W-:Y:S01]  /*11d60*/  FFMA R86, R78.reuse, R38, R33 ;  /* 0x000000264e567223 */ /* 0x040fe20000000021 */
[----:B------:R-:W-:Y:S01]  /*11d70*/  FFMA R33, R17, R122, R32 ;  /* 0x0000007a11217223 */ /* 0x000fe20000000020 */
[-C--:B------:R-:W-:Y:S01]  /*11d80*/  FFMA R82, R78, R36.reuse, R41 ;  /* 0x000000244e527223 */ /* 0x080fe20000000029 */
[-C--:B------:R-:W-:Y:S01]  /*11d90*/  FFMA R87, R79, R36.reuse, R34 ;  /* 0x000000244f577223 */ /* 0x080fe20000000022 */
[-C--:B------:R-:W-:Y:S01]  /*11da0*/  FFMA R41, R20, R35.reuse, RZ ;  /* 0x0000002314297223 */ /* 0x080fe200000000ff */
[-C--:B------:R-:W-:Y:S01]  /*11db0*/  FFMA R34, R18, R35.reuse, RZ ;  /* 0x0000002312227223 */ /* 0x080fe200000000ff */
[----:B------:R-:W-:Y:S01]  /*11dc0*/  FFMA R88, R21, R35, RZ ;  /* 0x0000002315587223 */ /* 0x000fe200000000ff */
[-CC-:B------:R-:W-:Y:S01]  /*11dd0*/  FFMA R39, R19, R36.reuse, R37.reuse ;  /* 0x0000002413277223 */ /* 0x180fe20000000025 */
[-C--:B------:R-:W-:Y:S01]  /*11de0*/  FFMA R40, R20, R36.reuse, R37 ;  /* 0x0000002414287223 */ /* 0x080fe20000000025 */
[----:B------:R-:W-:Y:S01]  /*11df0*/  FFMA R42, R78, R36, R81 ;  /* 0x000000244e2a7223 */ /* 0x000fe20000000051 */
[----:B------:R-:W-:Y:S01]  /*11e00*/  FFMA R24, R31, R122, R24 ;  /* 0x0000007a1f187223 */ /* 0x000fe20000000018 */
[----:B------:R-:W-:Y:S01]  /*11e10*/  FFMA R35, R22, R33, RZ ;  /* 0x0000002116237223 */ /* 0x000fe200000000ff */
[CCC-:B------:R-:W-:Y:S01]  /*11e20*/  FFMA R37, R19.reuse, R38.reuse, R25.reuse ;  /* 0x0000002613257223 */ /* 0x1c0fe20000000019 */
[-C--:B------:R-:W-:Y:S01]  /*11e30*/  FFMA R36, R20, R38.reuse, R25 ;  /* 0x0000002614247223 */ /* 0x080fe20000000019 */
[----:B------:R-:W-:Y:S01]  /*11e40*/  FFMA R25, R118, -R121, R28 ;  /* 0x8000007976197223 */ /* 0x000fe2000000001c */
[----:B------:R-:W-:Y:S01]  /*11e50*/  FFMA R84, R78, R38, R41 ;  /* 0x000000264e547223 */ /* 0x000fe20000000029 */
[CC--:B------:R-:W-:Y:S01]  /*11e60*/  FFMA R81, R20.reuse, R33.reuse, RZ ;  /* 0x0000002114517223 */ /* 0x0c0fe200000000ff */
[-CC-:B------:R-:W-:Y:S01]  /*11e70*/  FFMA R28, R20, R24.reuse, R35.reuse ;  /* 0x00000018141c7223 */ /* 0x180fe20000000023 */
[C---:B------:R-:W-:Y:S01]  /*11e80*/  FFMA R41, R19.reuse, R24, R35 ;  /* 0x0000001813297223 */ /* 0x040fe20000000023 */
[----:B------:R-:W-:Y:S01]  /*11e90*/  FFMA R35, R19, R33, RZ ;  /* 0x0000002113237223 */ /* 0x000fe200000000ff */
[----:B------:R-:W-:Y:S01]  /*11ea0*/  FFMA R27, R120, R120, R27 ;  /* 0x00000078781b7223 */ /* 0x000fe2000000001b */
[----:B------:R-:W-:Y:S01]  /*11eb0*/  FFMA R30, R119, R118, R30 ;  /* 0x00000076771e7223 */ /* 0x000fe2000000001e */
[----:B------:R-:W-:Y:S01]  /*11ec0*/  FADD R25, R25, R25 ;  /* 0x0000001919197221 */ /* 0x000fe20000000000 */
[CC--:B------:R-:W-:Y:S01]  /*11ed0*/  FFMA R32, R78.reuse, R24.reuse, R81 ;  /* 0x000000184e207223 */ /* 0x0c0fe20000000051 */
[----:B------:R-:W-:Y:S01]  /*11ee0*/  FFMA R78, R78, R24, R35 ;  /* 0x000000184e4e7223 */ /* 0x000fe20000000023 */
[----:B------:R-:W-:Y:S01]  /*11ef0*/  FADD R27, R27, R27 ;  /* 0x0000001b1b1b7221 */ /* 0x000fe20000000000 */
[----:B------:R-:W-:Y:S01]  /*11f00*/  FADD R30, R30, R30 ;  /* 0x0000001e1e1e7221 */ /* 0x000fe20000000000 */
[----:B------:R-:W-:Y:S01]  /*11f10*/  FFMA R35, RZ, R25, RZ ;  /* 0x00000019ff237223 */ /* 0x000fe200000000ff */
[----:B------:R-:W-:Y:S01]  /*11f20*/  FFMA R19, R25, R124, RZ ;  /* 0x0000007c19137223 */ /* 0x000fe200000000ff */
[----:B------:R-:W-:Y:S01]  /*11f30*/  FADD R27, -R27, 1 ;  /* 0x3f8000001b1b7421 */ /* 0x000fe20000000100 */
[----:B------:R-:W-:Y:S01]  /*11f40*/  FFMA R22, R18, R33, RZ ;  /* 0x0000002112167223 */ /* 0x000fe200000000ff */
[----:B------:R-:W-:Y:S01]  /*11f50*/  FFMA R20, R30, R123, R35 ;  /* 0x0000007b1e147223 */ /* 0x000fe20000000023 */
[----:B------:R-:W-:Y:S01]  /*11f60*/  FFMA R85, R43, R38, R34 ;  /* 0x000000262b557223 */ /* 0x000fe20000000022 */
[----:B------:R-:W-:Y:S01]  /*11f70*/  FFMA R19, RZ, R30, R19 ;  /* 0x0000001eff137223 */ /* 0x000fe20000000013 */
[----:B------:R-:W-:Y:S01]  /*11f80*/  FFMA R34, R21, R33, RZ ;  /* 0x0000002115227223 */ /* 0x000fe200000000ff */
[-C--:B------:R-:W-:Y:S01]  /*11f90*/  FFMA R20, RZ, R27.reuse, R20 ;  /* 0x0000001bff147223 */ /* 0x080fe20000000014 */
[----:B------:R-:W-:Y:S01]  /*11fa0*/  FFMA R33, R43, R24, R22 ;  /* 0x000000182b217223 */ /* 0x000fe20000000016 */
[----:B------:R-:W-:Y:S01]  /*11fb0*/  FFMA R22, RZ, R30, R35 ;  /* 0x0000001eff167223 */ /* 0x000fe20000000023 */
[----:B------:R-:W-:Y:S01]  /*11fc0*/  FFMA R19, RZ, R27, R19 ;  /* 0x0000001bff137223 */ /* 0x000fe20000000013 */
[CC--:B------:R-:W-:Y:S01]  /*11fd0*/  FFMA R37, R18.reuse, R20.reuse, R37 ;  /* 0x0000001412257223 */ /* 0x0c0fe20000000025 */
[----:B------:R-:W-:Y:S01]  /*11fe0*/  FFMA R36, R21, R20, R36 ;  /* 0x0000001415247223 */ /* 0x000fe20000000024 */
[----:B------:R-:W-:Y:S01]  /*11ff0*/  FFMA R22, R27, R122, R22 ;  /* 0x0000007a1b167223 */ /* 0x000fe20000000016 */
[-C--:B------:R-:W-:Y:S01]  /*12000*/  FFMA R39, R18, R19.reuse, R39 ;  /* 0x0000001312277223 */ /* 0x080fe20000000027 */
[-C--:B------:R-:W-:Y:S01]  /*12010*/  FFMA R40, R21, R19.reuse, R40 ;  /* 0x0000001315287223 */ /* 0x080fe20000000028 */
[-C--:B------:R-:W-:Y:S01]  /*12020*/  FFMA R81, R79, R20.reuse, R86 ;  /* 0x000000144f517223 */ /* 0x080fe20000000056 */
[----:B------:R-:W-:Y:S01]  /*12030*/  FFMA R84, R43, R20, R84 ;  /* 0x000000142b547223 */ /* 0x000fe20000000054 */
[----:B------:R-:W-:Y:S01]  /*12040*/  FADD R36, R37, R36 ;  /* 0x0000002425247221 */ /* 0x000fe20000000000 */
[C---:B------:R-:W-:Y:S01]  /*12050*/  FFMA R89, R79.reuse, R38, R88 ;  /* 0x000000264f597223 */ /* 0x040fe20000000058 */
[C---:B------:R-:W-:Y:S01]  /*12060*/  FFMA R91, R79.reuse, R24, R34 ;  /* 0x000000184f5b7223 */ /* 0x040fe20000000022 */
[-C--:B------:R-:W-:Y:S01]  /*12070*/  FFMA R35, R79, R19.reuse, R82 ;  /* 0x000000134f237223 */ /* 0x080fe20000000052 */
[-C--:B------:R-:W-:Y:S01]  /*12080*/  FFMA R42, R43, R19.reuse, R42 ;  /* 0x000000132b2a7223 */ /* 0x080fe2000000002a */
[CC--:B------:R-:W-:Y:S01]  /*12090*/  FFMA R87, R80.reuse, R19.reuse, R87 ;  /* 0x0000001350577223 */ /* 0x0c0fe20000000057 */
[----:B------:R-:W-:Y:S01]  /*120a0*/  FFMA R24, R80, R19, R83 ;  /* 0x0000001350187223 */ /* 0x000fe20000000053 */
[-C--:B------:R-:W-:Y:S01]  /*120b0*/  FFMA R41, R18, R22.reuse, R41 ;  /* 0x0000001612297223 */ /* 0x080fe20000000029 */
[----:B------:R-:W-:Y:S01]  /*120c0*/  FADD R18, R39, R40 ;  /* 0x0000002827127221 */ /* 0x000fe20000000000 */
[----:B------:R-:W-:Y:S01]  /*120d0*/  FFMA R28, R21, R22, R28 ;  /* 0x00000016151c7223 */ /* 0x000fe2000000001c */
[----:B------:R-:W-:Y:S01]  /*120e0*/  FADD R34, R84, R81 ;  /* 0x0000005154227221 */ /* 0x000fe20000000000 */
[----:B------:R-:W-:Y:S01]  /*120f0*/  FFMA R16, R16, R36, RZ ;  /* 0x0000002410107223 */ /* 0x000fe200000000ff */
[-C--:B------:R-:W-:Y:S01]  /*12100*/  FFMA R89, R80, R20.reuse, R89 ;  /* 0x0000001450597223 */ /* 0x080fe20000000059 */
[----:B------:R-:W-:Y:S01]  /*12110*/  FADD R19, R42, R35 ;  /* 0x000000232a137221 */ /* 0x000fe20000000000 */
[C---:B------:R-:W-:Y:S01]  /*12120*/  FFMA R20, R80.reuse, R20, R85 ;  /* 0x0000001450147223 */ /* 0x040fe20000000055 */
[----:B------:R-:W-:Y:S01]  /*12130*/  FADD R84, R87, R24 ;  /* 0x0000001857547221 */ /* 0x000fe20000000000 */
[----:B------:R-:W-:Y:S01]  /*12140*/  FFMA R24, R15, R18, RZ ;  /* 0x000000120f187223 */ /* 0x000fe200000000ff */
[----:B------:R-:W-:Y:S01]  /*12150*/  FADD R28, R41, R28 ;  /* 0x0000001c291c7221 */ /* 0x000fe20000000000 */
[----:B------:R-:W-:Y:S01]  /*12160*/  FFMA R83, R29, R34, R16 ;  /* 0x000000221d537223 */ /* 0x000fe20000000010 */
[-C--:B------:R-:W-:Y:S01]  /*12170*/  FFMA R32, R43, R22.reuse, R32 ;  /* 0x000000162b207223 */ /* 0x080fe20000000020 */
[-C--:B------:R-:W-:Y:S01]  /*12180*/  FFMA R79, R79, R22.reuse, R78 ;  /* 0x000000164f4f7223 */ /* 0x080fe2000000004e */
[C---:B------:R-:W-:Y:S01]  /*12190*/  FFMA R91, R80.reuse, R22, R91 ;  /* 0x00000016505b7223 */ /* 0x040fe2000000005b */
[----:B------:R-:W-:Y:S01]  /*121a0*/  FFMA R21, RZ, R18, RZ ;  /* 0x00000012ff157223 */ /* 0x000fe200000000ff */
[-C--:B------:R-:W-:Y:S01]  /*121b0*/  FFMA R29, RZ, R19.reuse, RZ ;  /* 0x00000013ff1d7223 */ /* 0x080fe200000000ff */
[----:B------:R-:W-:Y:S01]  /*121c0*/  FFMA R22, R80, R22, R33 ;  /* 0x0000001650167223 */ /* 0x000fe20000000021 */
[----:B------:R-:W-:Y:S01]  /*121d0*/  FADD R20, R89, R20 ;  /* 0x0000001459147221 */ /* 0x000fe20000000000 */
[----:B------:R-:W-:Y:S01]  /*121e0*/  FFMA R35, RZ, R84, RZ ;  /* 0x00000054ff237223 */ /* 0x000fe200000000ff */
[----:B------:R-:W-:Y:S01]  /*121f0*/  FFMA R24, R23, R19, R24 ;  /* 0x0000001317187223 */ /* 0x000fe20000000018 */
[----:B------:R-:W-:Y:S01]  /*12200*/  FFMA R23, R19, R124, RZ ;  /* 0x0000007c13177223 */ /* 0x000fe200000000ff */
[----:B------:R-:W-:Y:S01]  /*12210*/  FFMA R16, R17, R28, RZ ;  /* 0x0000001c11107223 */ /* 0x000fe200000000ff */
[----:B------:R-:W-:Y:S01]  /*12220*/  FADD R32, R32, R79 ;  /* 0x0000004f20207221 */ /* 0x000fe20000000000 */
[-C--:B------:R-:W-:Y:S01]  /*12230*/  FFMA R19, R36, R123.reuse, R21 ;  /* 0x0000007b24137223 */ /* 0x080fe20000000015 */
[-CC-:B------:R-:W-:Y:S01]  /*12240*/  FFMA R17, R34, R123.reuse, R29.reuse ;  /* 0x0000007b22117223 */ /* 0x180fe2000000001d */
[----:B------:R-:W-:Y:S01]  /*12250*/  FADD R22, R91, R22 ;  /* 0x000000165b167221 */ /* 0x000fe20000000000 */
[----:B------:R-:W-:Y:S01]  /*12260*/  FFMA R29, RZ, R34, R29 ;  /* 0x00000022ff1d7223 */ /* 0x000fe2000000001d */
[----:B------:R-:W-:Y:S01]  /*12270*/  FFMA R123, R20, R123, R35 ;  /* 0x0000007b147b7223 */ /* 0x000fe20000000023 */
[----:B------:R-:W-:Y:S01]  /*12280*/  FFMA R33, R84, R124, RZ ;  /* 0x0000007c54217223 */ /* 0x000fe200000000ff */
[----:B------:R-:W-:Y:S01]  /*12290*/  FFMA R16, R31, R32, R16 ;  /* 0x000000201f107223 */ /* 0x000fe20000000010 */
[----:B------:R-:W-:Y:S01]  /*122a0*/  FFMA R29, R32, R122, R29 ;  /* 0x0000007a201d7223 */ /* 0x000fe2000000001d */
[----:B------:R-:W-:Y:S01]  /*122b0*/  FFMA R123, RZ, R22, R123 ;  /* 0x00000016ff7b7223 */ /* 0x000fe2000000007b */
[----:B------:R-:W-:Y:S01]  /*122c0*/  FFMA R15, R18, R124, RZ ;  /* 0x0000007c120f7223 */ /* 0x000fe200000000ff */
[----:B------:R-:W-:Y:S01]  /*122d0*/  FFMA R35, RZ, R20, R35 ;  /* 0x00000014ff237223 */ /* 0x000fe20000000023 */
[----:B------:R-:W-:Y:S01]  /*122e0*/  FFMA R21, RZ, R36, R21 ;  /* 0x00000024ff157223 */ /* 0x000fe20000000015 */
[----:B------:R-:W-:Y:S01]  /*122f0*/  FFMA R33, RZ, R20, R33 ;  /* 0x00000014ff217223 */ /* 0x000fe20000000021 */
[----:B------:R-:W-:Y:S01]  /*12300*/  FFMA R82, R27, R22, R16 ;  /* 0x000000161b527223 */ /* 0x000fe20000000010 */
[----:B------:R-:W-:Y:S01]  /*12310*/  FADD R123, R123, R123 ;  /* 0x0000007b7b7b7221 */ /* 0x000fe20000000000 */
[----:B------:R-:W-:Y:S01]  /*12320*/  FADD R16, R29, R29 ;  /* 0x0000001d1d107221 */ /* 0x000fe20000000000 */
[----:B------:R-:W-:Y:S01]  /*12330*/  FFMA R15, RZ, R36, R15 ;  /* 0x00000024ff0f7223 */ /* 0x000fe2000000000f */
[----:B------:R-:W-:Y:S01]  /*12340*/  FFMA R23, RZ, R34, R23 ;  /* 0x00000022ff177223 */ /* 0x000fe20000000017 */
[-C--:B------:R-:W-:Y:S01]  /*12350*/  FFMA R35, R22, R122.reuse, R35 ;  /* 0x0000007a16237223 */ /* 0x080fe20000000023 */
[----:B------:R-:W-:Y:S01]  /*12360*/  FFMA R21, R28, R122, R21 ;  /* 0x0000007a1c157223 */ /* 0x000fe20000000015 */
[----:B------:R-:W-:Y:S01]  /*12370*/  FFMA R33, RZ, R22, R33 ;  /* 0x00000016ff217223 */ /* 0x000fe20000000021 */
[C-C-:B------:R-:W-:Y:S01]  /*12380*/  FADD R18, R123.reuse, -R16.reuse ;  /* 0x800000107b127221 */ /* 0x140fe20000000000 */
[-C--:B------:R-:W-:Y:S01]  /*12390*/  FFMA R15, RZ, R28.reuse, R15 ;  /* 0x0000001cff0f7223 */ /* 0x080fe2000000000f */
[----:B------:R-:W-:Y:S01]  /*123a0*/  FFMA R19, RZ, R28, R19 ;  /* 0x0000001cff137223 */ /* 0x000fe20000000013 */
[----:B------:R-:W-:Y:S01]  /*123b0*/  FADD R123, R123, R16 ;  /* 0x000000107b7b7221 */ /* 0x000fe20000000000 */
[----:B------:R-:W-:Y:S01]  /*123c0*/  FFMA R83, R30, R20, R83 ;  /* 0x000000141e537223 */ /* 0x000fe20000000053 */
[-C--:B------:R-:W-:Y:S01]  /*123d0*/  FFMA R23, RZ, R32.reuse, R23 ;  /* 0x00000020ff177223 */ /* 0x080fe20000000017 */
[----:B------:R-:W-:Y:S01]  /*123e0*/  FFMA R17, RZ, R32, R17 ;  /* 0x00000020ff117223 */ /* 0x000fe20000000011 */
[----:B------:R-:W-:Y:S01]  /*123f0*/  FMUL R16, R35, -2 ;  /* 0xc000000023107820 */ /* 0x000fe20000400000 */
[----:B------:R-:W-:Y:S01]  /*12400*/  FADD R33, R33, R33 ;  /* 0x0000002121217221 */ /* 0x000fe20000000000 */
[----:B------:R-:W-:Y:S01]  /*12410*/  FADD R20, R21, R21 ;  /* 0x0000001515147221 */ /* 0x000fe20000000000 */
[----:B------:R-:W-:Y:S01]  /*12420*/  FADD R22, R19, R19 ;  /* 0x0000001313167221 */ /* 0x000fe20000000000 */
[----:B------:R-:W-:Y:S01]  /*12430*/  FADD R28, R15, R15 ;  /* 0x0000000f0f1c7221 */ /* 0x000fe20000000000 */
[----:B------:R-:W-:Y:S01]  /*12440*/  FADD R23, R23, R23 ;  /* 0x0000001717177221 */ /* 0x000fe20000000000 */
[----:B------:R-:W-:Y:S01]  /*12450*/  FFMA R19, R17, -2, R16 ;  /* 0xc000000011137823 */ /* 0x000fe20000000010 */
[C-C-:B------:R-:W-:Y:S01]  /*12460*/  FADD R21, -R33.reuse, R20.reuse ;  /* 0x0000001421157221 */ /* 0x140fe20000000100 */
[----:B------:R-:W-:Y:S01]  /*12470*/  FADD R20, R33, R20 ;  /* 0x0000001421147221 */ /* 0x000fe20000000000 */
[----:B------:R-:W-:Y:S01]  /*12480*/  FFMA R84, R25, R84, R24 ;  /* 0x0000005419547223 */ /* 0x000fe20000000018 */
[----:B------:R-:W-:Y:S01]  /*12490*/  FFMA R28, R17, -2, -R28 ;  /* 0xc0000000111c7823 */ /* 0x000fe2000000081c */
[--C-:B------:R-:W-:Y:S01]  /*124a0*/  FADD R24, R23, -R22.reuse ;  /* 0x8000001617187221 */ /* 0x100fe20000000000 */
[-C--:B------:R-:W-:Y:S01]  /*124b0*/  FMUL R17, R19, R120.reuse ;  /* 0x0000007813117220 */ /* 0x080fe20000400000 */
[----:B------:R-:W-:Y:S01]  /*124c0*/  FADD R23, R23, R22 ;  /* 0x0000001617177221 */ /* 0x000fe20000000000 */
[----:B------:R-:W-:Y:S01]  /*124d0*/  FMUL R22, R20, R120 ;  /* 0x0000007814167220 */ /* 0x000fe20000400000 */
[-C--:B------:R-:W-:Y:S01]  /*124e0*/  FMUL R30, R21, R121.reuse ;  /* 0x00000079151e7220 */ /* 0x080fe20000400000 */
[----:B------:R-:W-:Y:S01]  /*124f0*/  FFMA R15, R15, -2, R16 ;  /* 0xc00000000f0f7823 */ /* 0x000fe20000000010 */
[----:B------:R-:W-:Y:S01]  /*12500*/  FFMA R16, R18, R121, R17 ;  /* 0x0000007912107223 */ /* 0x000fe20000000011 */
[CC--:B------:R-:W-:Y:S01]  /*12510*/  FFMA R25, R123.reuse, R118.reuse, R22 ;  /* 0x000000767b197223 */ /* 0x0c0fe20000000016 */
[----:B------:R-:W-:Y:S01]  /*12520*/  FFMA R30, R123, R119, R30 ;  /* 0x000000777b1e7223 */ /* 0x000fe2000000001e */
[----:B------:R0:W1:Y:S01]  /*12530*/  MUFU.RSQ R17, R26 ;  /* 0x0000001a00117308 */ /* 0x0000620000001400 */
[----:B------:R-:W-:Y:S01]  /*12540*/  FMUL R21, R21, R118 ;  /* 0x0000007615157220 */ /* 0x000fe20000400000 */
[----:B------:R-:W-:Y:S01]  /*12550*/  FFMA R25, R24, R121, R25 ;  /* 0x0000007918197223 */ /* 0x000fe20000000019 */
[-C--:B------:R-:W-:Y:S01]  /*12560*/  FFMA R19, R19, R120.reuse, R16 ;  /* 0x0000007813137223 */ /* 0x080fe20000000010 */
[-C--:B------:R-:W-:Y:S01]  /*12570*/  FFMA R30, R23, R120.reuse, R30 ;  /* 0x00000078171e7223 */ /* 0x080fe2000000001e */
[----:B------:R-:W-:Y:S01]  /*12580*/  FFMA R21, R18, R120, R21 ;  /* 0x0000007812157223 */ /* 0x000fe20000000015 */
[-C--:B------:R-:W-:Y:S01]  /*12590*/  FFMA R25, R28, R119.reuse, R25 ;  /* 0x000000771c197223 */ /* 0x080fe20000000019 */
[-C--:B------:R-:W-:Y:S01]  /*125a0*/  FFMA R20, R20, R119.reuse, R19 ;  /* 0x0000007714147223 */ /* 0x080fe20000000013 */
[-C--:B------:R-:W-:Y:S01]  /*125b0*/  FFMA R30, R15, R118.reuse, R30 ;  /* 0x000000760f1e7223 */ /* 0x080fe2000000001e */
[-C--:B------:R-:W-:Y:S01]  /*125c0*/  FFMA R81, R24, R119.reuse, R21 ;  /* 0x0000007718517223 */ /* 0x080fe20000000015 */
[----:B------:R-:W-:Y:S01]  /*125d0*/  FFMA R80, R28, R119, R25 ;  /* 0x000000771c507223 */ /* 0x000fe20000000019 */
[-C--:B------:R-:W-:Y:S01]  /*125e0*/  FFMA R79, R23, R118.reuse, R20 ;  /* 0x00000076174f7223 */ /* 0x080fe20000000014 */
[----:B------:R-:W-:Y:S01]  /*125f0*/  FFMA R78, R15, R118, R30 ;  /* 0x000000760f4e7223 */ /* 0x000fe2000000001e */
[----:B0-----:R-:W-:Y:S06]  /*12600*/  @!P0 BRA `(.L_x_532) ;  /* 0x0000000000148947 */ /* 0x001fec0003800000 */
[----:B------:R-:W-:Y:S02]  /*12610*/  MOV R15, R26 ;  /* 0x0000001a000f7202 */ /* 0x000fe40000000f00 */
[----:B------:R-:W-:-:S07]  /*12620*/  MOV R16, 0x12640 ;  /* 0x0001264000107802 */ /* 0x000fce0000000f00 */
[----:B-1----:R-:W-:Y:S05]  /*12630*/  CALL.REL.NOINC `($__internal_6_$__cuda_sm20_sqrt_rn_f32_slowpath) ;  /* 0x0000005c00907944 */ /* 0x002fea0003c00000 */
[----:B------:R-:W-:Y:S01]  /*12640*/  MOV R85, R25 ;  /* 0x0000001900557202 */ /* 0x000fe20000000f00 */
[----:B------:R-:W-:Y:S06]  /*12650*/  BRA `(.L_x_533) ;  /* 0x0000000000107947 */ /* 0x000fec0003800000 */
.L_x_532:
[----:B-1----:R-:W-:Y:S01]  /*12660*/  FMUL.FTZ R85, R26, R17 ;  /* 0x000000111a557220 */ /* 0x002fe20000410000 */
[----:B------:R-:W-:-:S03]  /*12670*/  FMUL.FTZ R15, R17, 0.5 ;  /* 0x3f000000110f7820 */ /* 0x000fc60000410000 */
[----:B------:R-:W-:-:S04]  /*12680*/  FFMA R26, -R85, R85, R26 ;  /* 0x00000055551a7223 */ /* 0x000fc8000000011a */
[----:B------:R-:W-:-:S07]  /*12690*/  FFMA R85, R26, R15, R85 ;  /* 0x0000000f1a557223 */ /* 0x000fce0000000055 */
.L_x_533:
[----:B------:R-:W-:Y:S05]  /*126a0*/  BSYNC.RECONVERGENT B0 ;  /* 0x0000000000007941 */ /* 0x000fea0003800200 */
.L_x_531:
        /* <DEDUP_REMOVED lines=14> */
.L_x_535:
[----:B------:R-:W-:Y:S05]  /*12790*/  BSYNC.RECONVERGENT B3 ;  /* 0x0000000000037941 */ /* 0x000fea0003800200 */
.L_x_534:
        /* <DEDUP_REMOVED lines=14> */
.L_x_537:
[----:B------:R-:W-:Y:S05]  /*12880*/  BSYNC.RECONVERGENT B3 ;  /* 0x0000000000037941 */ /* 0x000fea0003800200 */
.L_x_536:
        /* <DEDUP_REMOVED lines=14> */
.L_x_539:
[----:B------:R-:W-:Y:S05]  /*12970*/  BSYNC.RECONVERGENT B3 ;  /* 0x0000000000037941 */ /* 0x000fea0003800200 */
.L_x_538:
[----:B------:R-:W0:Y:S01]  /*12980*/  LDCU UR4, c[0x0][0x578] ;  /* 0x0000af00ff0477ac */ /* 0x000e220008000800 */
[----:B------:R-:W-:Y:S01]  /*12990*/  HFMA2 R171, -RZ, RZ, 0, 0 ;  /* 0x00000000ffab7431 */ /* 0x000fe200000001ff */
[----:B------:R-:W-:Y:S01]  /*129a0*/  MOV R169, RZ ;  /* 0x000000ff00a97202 */ /* 0x000fe20000000f00 */
[----:B------:R-:W-:Y:S01]  /*129b0*/  HFMA2 R167, -RZ, RZ, 0, 0 ;  /* 0x00000000ffa77431 */ /* 0x000fe200000001ff */
[----:B------:R-:W-:Y:S01]  /*129c0*/  CS2R R138, SRZ ;  /* 0x00000000008a7805 */ /* 0x000fe2000001ff00 */
        /* <DEDUP_REMOVED lines=9> */
[----:B------:R-:W-:Y:S01]  /*12a60*/  CS2R R42, SRZ ;  /* 0x00000000002a7805 */ /* 0x000fe2000001ff00 */
[----:B------:R-:W-:Y:S01]  /*12a70*/  HFMA2 R143, -RZ, RZ, 0, 0 ;  /* 0x00000000ff8f7431 */ /* 0x000fe200000001ff */
[----:B------:R-:W-:Y:S01]  /*12a80*/  CS2R R40, SRZ ;  /* 0x0000000000287805 */ /* 0x000fe2000001ff00 */
[----:B------:R-:W-:Y:S01]  /*12a90*/  HFMA2 R15, -RZ, RZ, 0, 0 ;  /* 0x00000000ff0f7431 */ /* 0x000fe200000001ff */
[----:B0-----:R-:W-:Y:S01]  /*12aa0*/  UISETP.NE.AND UP2, UPT, UR4, URZ, UPT ;  /* 0x000000ff0400728c */ /* 0x001fe2000bf45270 */
[----:B------:R-:W-:-:S02]  /*12ab0*/  MOV R157, RZ ;  /* 0x000000ff009d7202 */ /* 0x000fc40000000f00 */
[----:B------:R-:W-:Y:S02]  /*12ac0*/  CS2R R132, SRZ ;  /* 0x0000000000847805 */ /* 0x000fe4000001ff00 */
[----:B------:R-:W-:Y:S02]  /*12ad0*/  CS2R R38, SRZ ;  /* 0x0000000000267805 */ /* 0x000fe4000001ff00 */
[----:B------:R-:W-:Y:S02]  /*12ae0*/  MOV R153, RZ ;  /* 0x000000ff00997202 */ /* 0x000fe40000000f00 */
[----:B------:R-:W-:Y:S02]  /*12af0*/  CS2R R130, SRZ ;  /* 0x0000000000827805 */ /* 0x000fe4000001ff00 */
[----:B------:R-:W-:Y:S02]  /*12b00*/  CS2R R36, SRZ ;  /* 0x0000000000247805 */ /* 0x000fe4000001ff00 */
[----:B------:R-:W-:-:S02]  /*12b10*/  CS2R R34, SRZ ;  /* 0x0000000000227805 */ /* 0x000fc4000001ff00 */
[----:B------:R-:W-:Y:S02]  /*12b20*/  MOV R149, RZ ;  /* 0x000000ff00957202 */ /* 0x000fe40000000f00 */
[----:B------:R-:W-:Y:S02]  /*12b30*/  CS2R R128, SRZ ;  /* 0x0000000000807805 */ /* 0x000fe4000001ff00 */
[----:B------:R-:W-:Y:S02]  /*12b40*/  CS2R R32, SRZ ;  /* 0x0000000000207805 */ /* 0x000fe4000001ff00 */
[----:B------:R-:W-:Y:S02]  /*12b50*/  MOV R145, RZ ;  /* 0x000000ff00917202 */ /* 0x000fe40000000f00 */
[----:B------:R-:W-:Y:S02]  /*12b60*/  CS2R R126, SRZ ;  /* 0x00000000007e7805 */ /* 0x000fe4000001ff00 */
[----:B------:R-:W-:-:S02]  /*12b70*/  MOV R141, RZ ;  /* 0x000000ff008d7202 */ /* 0x000fc40000000f00 */
        /* <DEDUP_REMOVED lines=27> */
[----:B------:R-:W-:Y:S01]  /*12d30*/  CS2R R86, SRZ ;  /* 0x0000000000567805 */ /* 0x000fe2000001ff00 */
[----:B------:R-:W-:Y:S02]  /*12d40*/  UPLOP3.LUT UP0, UPT, UPT, UPT, UPT, 0x80, 0x8 ;  /* 0x000000000008789c */ /* 0x000fe40003f0f070 */
[----:B------:R-:W-:Y:S01]  /*12d50*/  UPLOP3.LUT UP1, UPT, UPT, UPT, UPT, 0x80, 0x8 ;  /* 0x000000000008789c */ /* 0x000fe20003f2f070 */
[----:B------:R-:W-:Y:S10]  /*12d60*/  BRA.U !UP2, `(.L_x_540) ;  /* 0x0000000d0a647547 */ /* 0x000ff4000b800000 */
[----:B------:R-:W-:Y:S01]  /*12d70*/  FMUL R97, R207, 0.48860251903533935547 ;  /* 0x3efa2a1ccf617820 */ /* 0x000fe20000400000 */
[----:B------:R-:W-:Y:S01]  /*12d80*/  UISETP.NE.AND UP3, UPT, UR4, 0x1, UPT ;  /* 0x000000010400788c */ /* 0x000fe2000bf65270 */
[----:B------:R-:W-:Y:S01]  /*12d90*/  FMUL R16, R209, 0.48860251903533935547 ;  /* 0x3efa2a1cd1107820 */ /* 0x000fe20000400000 */
[----:B------:R-:W-:Y:S01]  /*12da0*/  FMUL R15, R202, 0.48860251903533935547 ;  /* 0x3efa2a1cca0f7820 */ /* 0x000fe20000400000 */
[C---:B------:R-:W-:Y:S01]  /*12db0*/  FFMA R211, -R97.reuse, R198, R200 ;  /* 0x000000c661d37223 */ /* 0x040fe200000001c8 */
[C---:B------:R-:W-:Y:S01]  /*12dc0*/  FFMA R86, -R97.reuse, R196, R205 ;  /* 0x000000c461567223 */ /* 0x040fe200000001cd */
[----:B------:R-:W-:Y:S01]  /*12dd0*/  FFMA R200, -R97, R194, R203 ;  /* 0x000000c261c87223 */ /* 0x000fe200000001cb */
[----:B------:R-:W-:Y:S01]  /*12de0*/  MOV R171, R198 ;  /* 0x000000c600ab7202 */ /* 0x000fe20000000f00 */
[C---:B------:R-:W-:Y:S01]  /*12df0*/  FFMA R204, R16.reuse, R201, R211 ;  /* 0x000000c910cc7223 */ /* 0x040fe200000000d3 */
[C---:B------:R-:W-:Y:S01]  /*12e00*/  FFMA R205, R16.reuse, R199, R86 ;  /* 0x000000c710cd7223 */ /* 0x040fe20000000056 */
[----:B------:R-:W-:Y:S01]  /*12e10*/  FFMA R203, R16, R197, R200 ;  /* 0x000000c510cb7223 */ /* 0x000fe200000000c8 */
[----:B------:R-:W-:Y:S01]  /*12e20*/  MOV R94, R196 ;  /* 0x000000c4005e7202 */ /* 0x000fe20000000f00 */
[C---:B------:R-:W-:Y:S01]  /*12e30*/  FFMA R200, -R15.reuse, R192, R204 ;  /* 0x000000c00fc87223 */ /* 0x040fe200000001cc */
[----:B------:R-:W-:Y:S01]  /*12e40*/  MOV R99, R194 ;  /* 0x000000c200637202 */ /* 0x000fe20000000f00 */
[C---:B------:R-:W-:Y:S01]  /*12e50*/  FFMA R205, -R15.reuse, R190, R205 ;  /* 0x000000be0fcd7223 */ /* 0x040fe200000001cd */
[----:B------:R-:W-:Y:S01]  /*12e60*/  MOV R95, R201 ;  /* 0x000000c9005f7202 */ /* 0x000fe20000000f00 */
[----:B------:R-:W-:Y:S01]  /*12e70*/  FFMA R203, -R15, R188, R203 ;  /* 0x000000bc0fcb7223 */ /* 0x000fe200000001cb */
[----:B------:R-:W-:-:S02]  /*12e80*/  MOV R92, R199 ;  /* 0x000000c7005c7202 */ /* 0x000fc40000000f00 */
[----:B------:R-:W-:Y:S02]  /*12e90*/  MOV R93, R197 ;  /* 0x000000c5005d7202 */ /* 0x000fe40000000f00 */
[----:B------:R-:W-:Y:S02]  /*12ea0*/  MOV R91, R192 ;  /* 0x000000c0005b7202 */ /* 0x000fe40000000f00 */
[----:B------:R-:W-:Y:S02]  /*12eb0*/  MOV R90, R190 ;  /* 0x000000be005a7202 */ /* 0x000fe40000000f00 */
[----:B------:R-:W-:Y:S02]  /*12ec0*/  MOV R89, R188 ;  /* 0x000000bc00597202 */ /* 0x000fe40000000f00 */
[----:B------:R-:W-:Y:S02]  /*12ed0*/  MOV R88, R209 ;  /* 0x000000d100587202 */ /* 0x000fe40000000f00 */
[----:B------:R-:W-:-:S02]  /*12ee0*/  MOV R87, R202 ;  /* 0x000000ca00577202 */ /* 0x000fc40000000f00 */
[----:B------:R-:W-:Y:S01]  /*12ef0*/  MOV R86, R207 ;  /* 0x000000cf00567202 */ /* 0x000fe20000000f00 */
[----:B------:R-:W-:Y:S06]  /*12f00*/  BRA.U !UP3, `(.L_x_540) ;  /* 0x000000090bfc7547 */ /* 0x000fec000b800000 */
[CC--:B------:R-:W-:Y:S01]  /*12f10*/  FMUL R33, R209.reuse, R202.reuse ;  /* 0x000000cad1217220 */ /* 0x0c0fe20000400000 */
[----:B------:R-:W-:Y:S01]  /*12f20*/  FMUL R204, R209, R209 ;  /* 0x000000d1d1cc7220 */ /* 0x000fe20000400000 */
[-C--:B------:R-:W-:Y:S01]  /*12f30*/  FMUL R206, R207, R202.reuse ;  /* 0x000000cacfce7220 */ /* 0x080fe20000400000 */
[----:B------:R-:W-:Y:S01]  /*12f40*/  FMUL R32, R209, R207 ;  /* 0x000000cfd1207220 */ /* 0x000fe20000400000 */
[----:B------:R-:W-:Y:S01]  /*12f50*/  FMUL R35, R33, -1.0925484895706176758 ;  /* 0xbf8bd8a121237820 */ /* 0x000fe20000400000 */
[----:B------:R-:W-:Y:S01]  /*12f60*/  FFMA R33, R209, R209, R204 ;  /* 0x000000d1d1217223 */ /* 0x000fe200000000cc */
[----:B------:R-:W-:Y:S01]  /*12f70*/  FMUL R163, R206, 1.0925484895706176758 ;  /* 0x3f8bd8a1cea37820 */ /* 0x000fe20000400000 */
[----:B------:R-:W-:Y:S01]  /*12f80*/  FMUL R41, R32, -1.0925484895706176758 ;  /* 0xbf8bd8a120297820 */ /* 0x000fe20000400000 */
[-C--:B------:R-:W-:Y:S01]  /*12f90*/  FMUL R211, R207, R207.reuse ;  /* 0x000000cfcfd37220 */ /* 0x080fe20000400000 */
[----:B------:R-:W-:Y:S01]  /*12fa0*/  FFMA R34, -R202, R202, R33 ;  /* 0x000000caca227223 */ /* 0x000fe20000000121 */
[C---:B------:R-:W-:Y:S01]  /*12fb0*/  FFMA R200, R163.reuse, R186, R200 ;  /* 0x000000baa3c87223 */ /* 0x040fe200000000c8 */
[C---:B------:R-:W-:Y:S01]  /*12fc0*/  FFMA R205, R163.reuse, R184, R205 ;  /* 0x000000b8a3cd7223 */ /* 0x040fe200000000cd */
[----:B------:R-:W-:Y:S01]  /*12fd0*/  FFMA R203, R163, R182, R203 ;  /* 0x000000b6a3cb7223 */ /* 0x000fe200000000cb */
[----:B------:R-:W-:Y:S01]  /*12fe0*/  FFMA R34, -R207, R207, R34 ;  /* 0x000000cfcf227223 */ /* 0x000fe20000000122 */
[C---:B------:R-:W-:Y:S01]  /*12ff0*/  FFMA R39, R41.reuse, R180, R200 ;  /* 0x000000b429277223 */ /* 0x040fe200000000c8 */
[C---:B------:R-:W-:Y:S01]  /*13000*/  FFMA R40, R41.reuse, R178, R205 ;  /* 0x000000b229287223 */ /* 0x040fe200000000cd */
[----:B------:R-:W-:Y:S01]  /*13010*/  FFMA R200, R41, R176, R203 ;  /* 0x000000b029c87223 */ /* 0x000fe200000000cb */
[----:B------:R-:W-:Y:S01]  /*13020*/  FMUL R38, R34, 0.3153915703296661377 ;  /* 0x3ea17b0122267820 */ /* 0x000fe20000400000 */
[----:B------:R-:W-:Y:S01]  /*13030*/  UISETP.GE.U32.AND UP3, UPT, UR4, 0x3, UPT ;  /* 0x000000030400788c */ /* 0x000fe2000bf66070 */
[----:B------:R-:W-:Y:S01]  /*13040*/  FFMA R106, R202, R202, -R211 ;  /* 0x000000caca6a7223 */ /* 0x000fe200000008d3 */
[----:B------:R-:W-:Y:S01]  /*13050*/  MOV R171, R198 ;  /* 0x000000c600ab7202 */ /* 0x000fe20000000f00 */
[C---:B------:R-:W-:Y:S01]  /*13060*/  FFMA R208, R38.reuse, R195, R39 ;  /* 0x000000c326d07223 */ /* 0x040fe20000000027 */
[C---:B------:R-:W-:Y:S01]  /*13070*/  FFMA R39, R38.reuse, R193, R40 ;  /* 0x000000c126277223 */ /* 0x040fe20000000028 */
[----:B------:R-:W-:Y:S01]  /*13080*/  FFMA R203, R38, R191, R200 ;  /* 0x000000bf26cb7223 */ /* 0x000fe200000000c8 */
[----:B------:R-:W-:Y:S01]  /*13090*/  FMUL R32, R106, 0.54627424478530883789 ;  /* 0x3f0bd8a16a207820 */ /* 0x000fe20000400000 */
[C---:B------:R-:W-:Y:S01]  /*130a0*/  FFMA R205, R35.reuse, R174, R208 ;  /* 0x000000ae23cd7223 */ /* 0x040fe200000000d0 */
[C---:B------:R-:W-:Y:S01]  /*130b0*/  FFMA R208, R35.reuse, R172, R39 ;  /* 0x000000ac23d07223 */ /* 0x040fe20000000027 */
[----:B------:R-:W-:Y:S01]  /*130c0*/  FFMA R210, R35, R170, R203 ;  /* 0x000000aa23d27223 */ /* 0x000fe200000000cb */
[----:B------:R-:W-:Y:S01]  /*130d0*/  MOV R94, R196 ;  /* 0x000000c4005e7202 */ /* 0x000fe20000000f00 */
[C---:B------:R-:W-:Y:S01]  /*130e0*/  FFMA R200, R32.reuse, R189, R205 ;  /* 0x000000bd20c87223 */ /* 0x040fe200000000cd */
[----:B------:R-:W-:Y:S01]  /*130f0*/  MOV R99, R194 ;  /* 0x000000c200637202 */ /* 0x000fe20000000f00 */
[C---:B------:R-:W-:Y:S01]  /*13100*/  FFMA R205, R32.reuse, R187, R208 ;  /* 0x000000bb20cd7223 */ /* 0x040fe200000000d0 */
[----:B------:R-:W-:Y:S01]  /*13110*/  MOV R95, R201 ;  /* 0x000000c9005f7202 */ /* 0x000fe20000000f00 */
[----:B------:R-:W-:Y:S01]  /*13120*/  FFMA R203, R32, R185, R210 ;  /* 0x000000b920cb7223 */ /* 0x000fe200000000d2 */
[----:B------:R-:W-:Y:S01]  /*13130*/  MOV R92, R199 ;  /* 0x000000c7005c7202 */ /* 0x000fe20000000f00 */
[----:B------:R-:W-:Y:S01]  /*13140*/  UPLOP3.LUT UP1, UPT, UPT, UPT, UPT, 0x40, 0x4 ;  /* 0x000000000004789c */ /* 0x000fe20003f2e870 */
        /* <DEDUP_REMOVED lines=28> */
[-C--:B------:R-:W-:Y:S02]  /*13310*/  MOV R34, R32.reuse ;  /* 0x0000002000227202 */ /* 0x080fe40000000f00 */
[----:B------:R-:W-:Y:S02]  /*13320*/  MOV R33, R32 ;  /* 0x0000002000217202 */ /* 0x000fe40000000f00 */
[----:B------:R-:W-:-:S02]  /*13330*/  MOV R40, R38 ;  /* 0x0000002600287202 */ /* 0x000fc40000000f00 */
[----:B------:R-:W-:Y:S01]  /*13340*/  MOV R39, R38 ;  /* 0x0000002600277202 */ /* 0x000fe20000000f00 */
[----:B------:R-:W-:Y:S06]  /*13350*/  BRA.U !UP3, `(.L_x_540) ;  /* 0x000000050be87547 */ /* 0x000fec000b800000 */
[----:B------:R-:W-:Y:S01]  /*13360*/  FMUL R108, R202, R202 ;  /* 0x000000caca6c7220 */ /* 0x000fe20000400000 */
[----:B------:R-:W-:Y:S01]  /*13370*/  FMUL R101, R207, -0.59004360437393188477 ;  /* 0xbf170d19cf657820 */ /* 0x000fe20000400000 */
[----:B------:R-:W-:Y:S01]  /*13380*/  FADD R17, R204, R204 ;  /* 0x000000cccc117221 */ /* 0x000fe20000000000 */
[----:B------:R-:W-:Y:S01]  /*13390*/  FMUL R98, R206, 2.8906114101409912109 ;  /* 0x4038ffc7ce627820 */ /* 0x000fe20000400000 */
[----:B------:R-:W-:Y:S01]  /*133a0*/  FFMA R96, R108, 3, -R211 ;  /* 0x404000006c607823 */ /* 0x000fe200000008d3 */
[----:B------:R-:W-:Y:S01]  /*133b0*/  FFMA R204, R204, 4, -R108 ;  /* 0x40800000cccc7823 */ /* 0x000fe2000000086c */
[--C-:B------:R-:W-:Y:S01]  /*133c0*/  FFMA R102, R108, -3, R17.reuse ;  /* 0xc04000006c667823 */ /* 0x100fe20000000011 */
[----:B------:R-:W-:Y:S01]  /*133d0*/  FMUL R29, R98, R209 ;  /* 0x000000d1621d7220 */ /* 0x000fe20000400000 */
[----:B------:R-:W-:Y:S01]  /*133e0*/  FMUL R139, R101, R96 ;  /* 0x00000060658b7220 */ /* 0x000fe20000400000 */
[----:B------:R-:W-:Y:S01]  /*133f0*/  FADD R105, -R211, R204 ;  /* 0x000000ccd3697221 */ /* 0x000fe20000000100 */
[----:B------:R-:W-:Y:S01]  /*13400*/  FMUL R100, R207, -0.45704579353332519531 ;  /* 0xbeea01e8cf647820 */ /* 0x000fe20000400000 */
[----:B------:R-:W-:Y:S01]  /*13410*/  FADD R18, -R108, R17 ;  /* 0x000000116c127221 */ /* 0x000fe20000000100 */
[C---:B------:R-:W-:Y:S01]  /*13420*/  FFMA R200, R139.reuse, R168, R200 ;  /* 0x000000a88bc87223 */ /* 0x040fe200000000c8 */
[C---:B------:R-:W-:Y:S01]  /*13430*/  FFMA R205, R139.reuse, R166, R205 ;  /* 0x000000a68bcd7223 */ /* 0x040fe200000000cd */
[----:B------:R-:W-:Y:S01]  /*13440*/  FFMA R203, R139, R164, R203 ;  /* 0x000000a48bcb7223 */ /* 0x000fe200000000cb */
[----:B------:R-:W-:Y:S01]  /*13450*/  FFMA R102, R211, -3, R102 ;  /* 0xc0400000d3667823 */ /* 0x000fe20000000066 */
[----:B------:R-:W-:Y:S01]  /*13460*/  FFMA R17, R29, R162, R200 ;  /* 0x000000a21d117223 */ /* 0x000fe200000000c8 */
[----:B------:R-:W-:Y:S01]  /*13470*/  FMUL R26, R100, R105 ;  /* 0x00000069641a7220 */ /* 0x000fe20000400000 */
[----:B------:R-:W-:Y:S01]  /*13480*/  FMUL R103, R209, 0.37317633628845214844 ;  /* 0x3ebf10f8d1677820 */ /* 0x000fe20000400000 */
[C---:B------:R-:W-:Y:S01]  /*13490*/  FFMA R20, R29.reuse, R160, R205 ;  /* 0x000000a01d147223 */ /* 0x040fe200000000cd */
[----:B------:R-:W-:Y:S01]  /*134a0*/  FFMA R22, R29, R158, R203 ;  /* 0x0000009e1d167223 */ /* 0x000fe200000000cb */
[----:B------:R-:W-:Y:S01]  /*134b0*/  FFMA R24, R26, R183, R17 ;  /* 0x000000b71a187223 */ /* 0x000fe20000000011 */
[----:B------:R-:W-:Y:S01]  /*134c0*/  FMUL R23, R103, R102 ;  /* 0x0000006667177220 */ /* 0x000fe20000400000 */
[----:B------:R-:W-:Y:S01]  /*134d0*/  FMUL R104, R202, -0.45704579353332519531 ;  /* 0xbeea01e8ca687820 */ /* 0x000fe20000400000 */
[C---:B------:R-:W-:Y:S01]  /*134e0*/  FFMA R17, R26.reuse, R181, R20 ;  /* 0x000000b51a117223 */ /* 0x040fe20000000014 */
[----:B------:R-:W-:Y:S01]  /*134f0*/  FFMA R19, R26, R179, R22 ;  /* 0x000000b31a137223 */ /* 0x000fe20000000016 */
[----:B------:R-:W-:Y:S01]  /*13500*/  FFMA R21, R23, R156, R24 ;  /* 0x0000009c17157223 */ /* 0x000fe20000000018 */
[----:B------:R-:W-:Y:S01]  /*13510*/  FMUL R20, R105, R104 ;  /* 0x0000006869147220 */ /* 0x000fe20000400000 */
[--C-:B------:R-:W-:Y:S01]  /*13520*/  FADD R106, -R211, R108.reuse ;  /* 0x0000006cd36a7221 */ /* 0x100fe20000000100 */
[C---:B------:R-:W-:Y:S01]  /*13530*/  FFMA R22, R23.reuse, R154, R17 ;  /* 0x0000009a17167223 */ /* 0x040fe20000000011 */
[----:B------:R-:W-:Y:S01]  /*13540*/  FFMA R24, R23, R152, R19 ;  /* 0x0000009817187223 */ /* 0x000fe20000000013 */
[----:B------:R-:W-:Y:S01]  /*13550*/  FMUL R107, R209, 1.4453057050704956055 ;  /* 0x3fb8ffc7d16b7820 */ /* 0x000fe20000400000 */
[C---:B------:R-:W-:Y:S01]  /*13560*/  FFMA R28, R20.reuse, R177, R21 ;  /* 0x000000b1141c7223 */ /* 0x040fe20000000015 */
[C---:B------:R-:W-:Y:S01]  /*13570*/  FFMA R108, R211.reuse, -3, R108 ;  /* 0xc0400000d36c7823 */ /* 0x040fe2000000006c */
[----:B------:R-:W-:Y:S01]  /*13580*/  FADD R18, -R211, R18 ;  /* 0x00000012d3127221 */ /* 0x000fe20000000100 */
[----:B------:R-:W-:Y:S01]  /*13590*/  FFMA R19, R20, R175, R22 ;  /* 0x000000af14137223 */ /* 0x000fe20000000016 */
[----:B------:R-:W-:Y:S01]  /*135a0*/  FMUL R17, R106, R107 ;  /* 0x0000006b6a117220 */ /* 0x000fe20000400000 */
[----:B------:R-:W-:Y:S01]  /*135b0*/  FFMA R21, R20, R173, R24 ;  /* 0x000000ad14157223 */ /* 0x000fe20000000018 */
[----:B------:R-:W-:Y:S01]  /*135c0*/  FMUL R109, R202, -0.59004360437393188477 ;  /* 0xbf170d19ca6d7820 */ /* 0x000fe20000400000 */
[----:B------:R-:W-:Y:S01]  /*135d0*/  FMUL R34, R106, 0.54627424478530883789 ;  /* 0x3f0bd8a16a227820 */ /* 0x000fe20000400000 */
[C---:B------:R-:W-:Y:S01]  /*135e0*/  FFMA R28, R17.reuse, R150, R28 ;  /* 0x00000096111c7223 */ /* 0x040fe2000000001c */
[----:B------:R-:W-:Y:S01]  /*135f0*/  FFMA R19, R17, R148, R19 ;  /* 0x0000009411137223 */ /* 0x000fe20000000013 */
[----:B------:R-:W-:Y:S01]  /*13600*/  FMUL R111, R109, R108 ;  /* 0x0000006c6d6f7220 */ /* 0x000fe20000400000 */
[----:B------:R-:W-:Y:S01]  /*13610*/  FFMA R21, R17, R146, R21 ;  /* 0x0000009211157223 */ /* 0x000fe20000000015 */
[----:B------:R-:W-:Y:S01]  /*13620*/  FMUL R40, R18, 0.3153915703296661377 ;  /* 0x3ea17b0112287820 */ /* 0x000fe20000400000 */
[----:B------:R-:W-:Y:S01]  /*13630*/  MOV R171, R198 ;  /* 0x000000c600ab7202 */ /* 0x000fe20000000f00 */
[C---:B------:R-:W-:Y:S01]  /*13640*/  FFMA R200, R111.reuse, R144, R28 ;  /* 0x000000906fc87223 */ /* 0x040fe2000000001c */
[C---:B------:R-:W-:Y:S01]  /*13650*/  FFMA R205, R111.reuse, R142, R19 ;  /* 0x0000008e6fcd7223 */ /* 0x040fe20000000013 */
[----:B------:R-:W-:Y:S01]  /*13660*/  FFMA R203, R111, R140, R21 ;  /* 0x0000008c6fcb7223 */ /* 0x000fe20000000015 */
[----:B------:R-:W-:Y:S01]  /*13670*/  MOV R94, R196 ;  /* 0x000000c4005e7202 */ /* 0x000fe20000000f00 */
[----:B------:R-:W-:Y:S01]  /*13680*/  UPLOP3.LUT UP1, UPT, UPT, UPT, UPT, 0x40, 0x4 ;  /* 0x000000000004789c */ /* 0x000fe20003f2e870 */
        /* <DEDUP_REMOVED lines=47> */
[-C--:B------:R-:W-:Y:S02]  /*13980*/  MOV R165, R163.reuse ;  /* 0x000000a300a57202 */ /* 0x080fe40000000f00 */
[----:B------:R-:W-:Y:S02]  /*13990*/  MOV R136, R163 ;  /* 0x000000a300887202 */ /* 0x000fe40000000f00 */
[-C--:B------:R-:W-:Y:S02]  /*139a0*/  MOV R43, R41.reuse ;  /* 0x00000029002b7202 */ /* 0x080fe40000000f00 */
[----:B------:R-:W-:-:S02]  /*139b0*/  MOV R42, R41 ;  /* 0x00000029002a7202 */ /* 0x000fc40000000f00 */
[-C--:B------:R-:W-:Y:S02]  /*139c0*/  MOV R37, R35.reuse ;  /* 0x0000002300257202 */ /* 0x080fe40000000f00 */
[----:B------:R-:W-:Y:S02]  /*139d0*/  MOV R36, R35 ;  /* 0x0000002300247202 */ /* 0x000fe40000000f00 */
[-C--:B------:R-:W-:Y:S02]  /*139e0*/  MOV R31, R29.reuse ;  /* 0x0000001d001f7202 */ /* 0x080fe40000000f00 */
[----:B------:R-:W-:Y:S02]  /*139f0*/  MOV R30, R29 ;  /* 0x0000001d001e7202 */ /* 0x000fe40000000f00 */
[----:B------:R-:W-:Y:S02]  /*13a00*/  MOV R141, R139 ;  /* 0x0000008b008d7202 */ /* 0x000fe40000000f00 */
[----:B------:R-:W-:-:S02]  /*13a10*/  MOV R19, R17 ;  /* 0x0000001100137202 */ /* 0x000fc40000000f00 */
[----:B------:R-:W-:Y:S02]  /*13a20*/  MOV R113, R111 ;  /* 0x0000006f00717202 */ /* 0x000fe40000000f00 */
[-C--:B------:R-:W-:Y:S02]  /*13a30*/  MOV R33, R34.reuse ;  /* 0x0000002200217202 */ /* 0x080fe40000000f00 */
        /* <DEDUP_REMOVED lines=10> */
[----:B------:R-:W-:Y:S02]  /*13ae0*/  MOV R24, R23 ;  /* 0x0000001700187202 */ /* 0x000fe40000000f00 */
[----:B------:R-:W-:-:S07]  /*13af0*/  MOV R21, R20 ;  /* 0x0000001400157202 */ /* 0x000fce0000000f00 */
.L_x_540:
[----:B------:R-:W-:Y:S02]  /*13b00*/  FSETP.GT.AND P0, PT, R200, -0.5, PT ;  /* 0xbf000000c800780b */ /* 0x000fe40003f04000 */
[----:B------:R-:W-:Y:S02]  /*13b10*/  CS2R R172, SRZ ;  /* 0x0000000000ac7805 */ /* 0x000fe4000001ff00 */
[----:B------:R-:W-:Y:S02]  /*13b20*/  FSETP.GT.AND P1, PT, R205, -0.5, PT ;  /* 0xbf000000cd00780b */ /* 0x000fe40003f24000 */
[----:B------:R-:W-:Y:S02]  /*13b30*/  CS2R R174, SRZ ;  /* 0x0000000000ae7805 */ /* 0x000fe4000001ff00 */
[----:B------:R-:W-:Y:S02]  /*13b40*/  FSETP.GT.AND P2, PT, R203, -0.5, PT ;  /* 0xbf000000cb00780b */ /* 0x000fe40003f44000 */
[----:B------:R-:W-:-:S02]  /*13b50*/  CS2R R176, SRZ ;  /* 0x0000000000b07805 */ /* 0x000fc4000001ff00 */
[----:B------:R-:W-:Y:S02]  /*13b60*/  MOV R140, RZ ;  /* 0x000000ff008c7202 */ /* 0x000fe40000000f00 */
[----:B------:R-:W-:Y:S02]  /*13b70*/  CS2R R178, SRZ ;  /* 0x0000000000b27805 */ /* 0x000fe4000001ff00 */
[----:B------:R-:W-:Y:S02]  /*13b80*/  MOV R142, RZ ;  /* 0x000000ff008e7202 */ /* 0x000fe40000000f00 */
[----:B------:R-:W-:Y:S02]  /*13b90*/  CS2R R180, SRZ ;  /* 0x0000000000b47805 */ /* 0x000fe4000001ff00 */
[----:B------:R-:W-:Y:S02]  /*13ba0*/  MOV R144, RZ ;  /* 0x000000ff00907202 */ /* 0x000fe40000000f00 */
        /* <DEDUP_REMOVED lines=22> */
[----:B------:R-:W-:Y:S02]  /*13d10*/  MOV R168, RZ ;  /* 0x000000ff00a87202 */ /* 0x000fe40000000f00 */
[----:B------:R-:W-:Y:S02]  /*13d20*/  MOV R170, RZ ;  /* 0x000000ff00aa7202 */ /* 0x000fe40000000f00 */
[----:B------:R-:W-:-:S02]  /*13d30*/  FSEL R44, R44, RZ, P0 ;  /* 0x000000ff2c2c7208 */ /* 0x000fc40000000000 */
[----:B------:R-:W-:Y:S02]  /*13d40*/  FSEL R45, R45, RZ, P1 ;  /* 0x000000ff2d2d7208 */ /* 0x000fe40000800000 */
[----:B------:R-:W-:Y:S01]  /*13d50*/  FSEL R46, R46, RZ, P2 ;  /* 0x000000ff2e2e7208 */ /* 0x000fe20001000000 */
[----:B------:R-:W-:Y:S06]  /*13d60*/  BRA.U !UP2, `(.L_x_541) ;  /* 0x0000000d0ad87547 */ /* 0x000fec000b800000 */
        /* <DEDUP_REMOVED lines=22> */
[----:B------:R-:W-:Y:S01]  /*13ed0*/  CS2R R202, SRZ ;  /* 0x0000000000ca7805 */ /* 0x000fe2000001ff00 */
[----:B------:R-:W-:Y:S06]  /*13ee0*/  BRA.U UP1, `(.L_x_542) ;  /* 0x0000000901947547 */ /* 0x000fec000b800000 */
[C---:B------:R-:W-:Y:S01]  /*13ef0*/  FMUL R173, R45.reuse, R128 ;  /* 0x000000802dad7220 */ /* 0x040fe20000400000 */
[C---:B------:R-:W-:Y:S01]  /*13f00*/  FMUL R130, R45.reuse, R130 ;  /* 0x000000822d827220 */ /* 0x040fe20000400000 */
[C---:B------:R-:W-:Y:S01]  /*13f10*/  FMUL R132, R45.reuse, R132 ;  /* 0x000000842d847220 */ /* 0x040fe20000400000 */
[C---:B------:R-:W-:Y:S01]  /*13f20*/  FMUL R134, R45.reuse, R134 ;  /* 0x000000862d867220 */ /* 0x040fe20000400000 */
[----:B------:R-:W-:Y:S01]  /*13f30*/  FMUL R138, R45, R138 ;  /* 0x0000008a2d8a7220 */ /* 0x000fe20000400000 */
[C---:B------:R-:W-:Y:S01]  /*13f40*/  FFMA R177, R44.reuse, R149, R173 ;  /* 0x000000952cb17223 */ /* 0x040fe200000000ad */
[C---:B------:R-:W-:Y:S01]  /*13f50*/  FFMA R144, R44.reuse, R153, R130 ;  /* 0x000000992c907223 */ /* 0x040fe20000000082 */
[C---:B------:R-:W-:Y:S01]  /*13f60*/  FFMA R146, R44.reuse, R157, R132 ;  /* 0x0000009d2c927223 */ /* 0x040fe20000000084 */
[C---:B------:R-:W-:Y:S01]  /*13f70*/  FFMA R148, R44.reuse, R161, R134 ;  /* 0x000000a12c947223 */ /* 0x040fe20000000086 */
[----:B------:R-:W-:Y:S01]  /*13f80*/  FFMA R150, R44, R169, R138 ;  /* 0x000000a92c967223 */ /* 0x000fe2000000008a */
        /* <DEDUP_REMOVED lines=11> */
[----:B------:R-:W-:Y:S02]  /*14040*/  MOV R128, RZ ;  /* 0x000000ff00807202 */ /* 0x000fe40000000f00 */
[----:B------:R-:W-:-:S02]  /*14050*/  MOV R130, RZ ;  /* 0x000000ff00827202 */ /* 0x000fc40000000f00 */
[----:B------:R-:W-:Y:S02]  /*14060*/  MOV R132, RZ ;  /* 0x000000ff00847202 */ /* 0x000fe40000000f00 */
[----:B------:R-:W-:Y:S02]  /*14070*/  MOV R134, RZ ;  /* 0x000000ff00867202 */ /* 0x000fe40000000f00 */
[----:B------:R-:W-:Y:S02]  /*14080*/  MOV R138, RZ ;  /* 0x000000ff008a7202 */ /* 0x000fe40000000f00 */
[----:B------:R-:W-:Y:S02]  /*14090*/  MOV R140, RZ ;  /* 0x000000ff008c7202 */ /* 0x000fe40000000f00 */
[----:B------:R-:W-:Y:S02]  /*140a0*/  MOV R173, RZ ;  /* 0x000000ff00ad7202 */ /* 0x000fe40000000f00 */
[----:B------:R-:W-:-:S02]  /*140b0*/  MOV R142, RZ ;  /* 0x000000ff008e7202 */ /* 0x000fc40000000f00 */
[----:B------:R-:W-:Y:S01]  /*140c0*/  MOV R175, RZ ;  /* 0x000000ff00af7202 */ /* 0x000fe20000000f00 */
[----:B------:R-:W-:Y:S06]  /*140d0*/  BRA.U UP0, `(.L_x_543) ;  /* 0x0000000500107547 */ /* 0x000fec000b800000 */
[C---:B------:R-:W-:Y:S01]  /*140e0*/  FMUL R114, R45.reuse, R114 ;  /* 0x000000722d727220 */ /* 0x040fe20000400000 */
[C---:B------:R-:W-:Y:S01]  /*140f0*/  FMUL R116, R45.reuse, R116 ;  /* 0x000000742d747220 */ /* 0x040fe20000400000 */
[C---:B------:R-:W-:Y:S01]  /*14100*/  FMUL R120, R45.reuse, R120 ;  /* 0x000000782d787220 */ /* 0x040fe20000400000 */
[C---:B------:R-:W-:Y:S01]  /*14110*/  FMUL R149, R45.reuse, R112 ;  /* 0x000000702d957220 */ /* 0x040fe20000400000 */
[C---:B------:R-:W-:Y:S01]  /*14120*/  FFMA R114, R44.reuse, R121, R114 ;  /* 0x000000792c727223 */ /* 0x040fe20000000072 */
[C---:B------:R-:W-:Y:S01]  /*14130*/  FMUL R121, R45.reuse, R118 ;  /* 0x000000762d797220 */ /* 0x040fe20000400000 */
[C---:B------:R-:W-:Y:S01]  /*14140*/  FFMA R116, R44.reuse, R125, R116 ;  /* 0x0000007d2c747223 */ /* 0x040fe20000000074 */
[C---:B------:R-:W-:Y:S01]  /*14150*/  FMUL R126, R45.reuse, R126 ;  /* 0x0000007e2d7e7220 */ /* 0x040fe20000400000 */
[C---:B------:R-:W-:Y:S01]  /*14160*/  FFMA R120, R44.reuse, R133, R120 ;  /* 0x000000852c787223 */ /* 0x040fe20000000078 */
[----:B------:R-:W-:Y:S01]  /*14170*/  FFMA R112, R44, R129, R121 ;  /* 0x000000812c707223 */ /* 0x000fe20000000079 */
[----:B------:R-:W-:Y:S01]  /*14180*/  FFMA R114, R46, R119, R114 ;  /* 0x000000772e727223 */ /* 0x000fe20000000072 */
[C---:B------:R-:W-:Y:S01]  /*14190*/  FFMA R117, R44.reuse, R117, R149 ;  /* 0x000000752c757223 */ /* 0x040fe20000000095 */
[----:B------:R-:W-:Y:S01]  /*141a0*/  FFMA R126, R44, R145, R126 ;  /* 0x000000912c7e7223 */ /* 0x000fe2000000007e */
[C---:B------:R-:W-:Y:S01]  /*141b0*/  FFMA R112, R46.reuse, R127, R112 ;  /* 0x0000007f2e707223 */ /* 0x040fe20000000070 */
[C---:B------:R-:W-:Y:S01]  /*141c0*/  FFMA R116, R46.reuse, R123, R116 ;  /* 0x0000007b2e747223 */ /* 0x040fe20000000074 */
[----:B------:R-:W-:Y:S01]  /*141d0*/  FFMA R120, R46, R131, R120 ;  /* 0x000000832e787223 */ /* 0x000fe20000000078 */
[----:B------:R-:W-:Y:S01]  /*141e0*/  FMUL R122, R45, R122 ;  /* 0x0000007a2d7a7220 */ /* 0x000fe20000400000 */
[----:B------:R-:W-:Y:S01]  /*141f0*/  FMUL R128, R114, R107 ;  /* 0x0000006b72807220 */ /* 0x000fe20000400000 */
[----:B------:R-:W-:Y:S01]  /*14200*/  FMUL R130, R112, R103 ;  /* 0x0000006770827220 */ /* 0x000fe20000400000 */
[C---:B------:R-:W-:Y:S01]  /*14210*/  FFMA R115, R46.reuse, R115, R117 ;  /* 0x000000732e737223 */ /* 0x040fe20000000075 */
[----:B------:R-:W-:Y:S01]  /*14220*/  FFMA R143, R46, R143, R126 ;  /* 0x0000008f2e8f7223 */ /* 0x000fe2000000007e */
[----:B------:R-:W-:Y:S01]  /*14230*/  FMUL R107, R116, R105 ;  /* 0x00000069746b7220 */ /* 0x000fe20000400000 */
[----:B------:R-:W-:Y:S01]  /*14240*/  FMUL R103, R120, R100 ;  /* 0x0000006478677220 */ /* 0x000fe20000400000 */
[----:B------:R-:W-:Y:S01]  /*14250*/  FFMA R122, R44, R137, R122 ;  /* 0x000000892c7a7223 */ /* 0x000fe2000000007a */
[----:B------:R-:W-:Y:S01]  /*14260*/  FMUL R102, R112, R102 ;  /* 0x0000006670667220 */ /* 0x000fe20000400000 */
[----:B------:R-:W-:Y:S01]  /*14270*/  FMUL R120, R120, R105 ;  /* 0x0000006978787220 */ /* 0x000fe20000400000 */
[----:B------:R-:W-:Y:S01]  /*14280*/  FMUL R108, R115, R108 ;  /* 0x0000006c736c7220 */ /* 0x000fe20000400000 */
[----:B------:R-:W-:Y:S01]  /*14290*/  FMUL R107, R107, -0.45704579353332519531 ;  /* 0xbeea01e86b6b7820 */ /* 0x000fe20000400000 */
[----:B------:R-:W-:Y:S01]  /*142a0*/  FFMA R105, R116, R104, R103 ;  /* 0x0000006874697223 */ /* 0x000fe20000000067 */
[----:B------:R-:W-:Y:S01]  /*142b0*/  FMUL R100, R143, R96 ;  /* 0x000000608f647220 */ /* 0x000fe20000400000 */
[----:B------:R-:W-:Y:S01]  /*142c0*/  FFMA R135, R46, R135, R122 ;  /* 0x000000872e877223 */ /* 0x000fe2000000007a */
[----:B------:R-:W-:Y:S01]  /*142d0*/  FMUL R106, R114, R106 ;  /* 0x0000006a726a7220 */ /* 0x000fe20000400000 */
[CCC-:B------:R-:W-:Y:S01]  /*142e0*/  FFMA R96, R115.reuse, -R109.reuse, -R130.reuse ;  /* 0x8000006d73607223 */ /* 0x1c0fe20000000882 */
[----:B------:R-:W-:Y:S01]  /*142f0*/  FMUL R103, R102, 0.37317633628845214844 ;  /* 0x3ebf10f866677820 */ /* 0x000fe20000400000 */
[----:B------:R-:W-:Y:S01]  /*14300*/  FFMA R173, R108, -0.59004360437393188477, R107 ;  /* 0xbf170d196cad7823 */ /* 0x000fe2000000006b */
[--C-:B------:R-:W-:Y:S01]  /*14310*/  FFMA R109, R115, R109, -R105.reuse ;  /* 0x0000006d736d7223 */ /* 0x100fe20000000869 */
[----:B------:R-:W-:Y:S01]  /*14320*/  FMUL R107, R100, -0.59004360437393188477 ;  /* 0xbf170d19646b7820 */ /* 0x000fe20000400000 */
[----:B------:R-:W-:Y:S01]  /*14330*/  FFMA R96, R96, 3, -R105 ;  /* 0x4040000060607823 */ /* 0x000fe20000000869 */
[-C--:B------:R-:W-:Y:S01]  /*14340*/  FFMA R140, R143, R101.reuse, -R130 ;  /* 0x000000658f8c7223 */ /* 0x080fe20000000882 */
[----:B------:R-:W-:Y:S01]  /*14350*/  FFMA R106, R106, 1.4453057050704956055, R103 ;  /* 0x3fb8ffc76a6a7823 */ /* 0x000fe20000000067 */
[----:B------:R-:W-:Y:S01]  /*14360*/  FMUL R132, R135, R88 ;  /* 0x0000005887847220 */ /* 0x000fe20000400000 */
[----:B------:R-:W-:Y:S01]  /*14370*/  FFMA R142, R120, -0.45704579353332519531, R107 ;  /* 0xbeea01e8788e7823 */ /* 0x000fe2000000006b */
[----:B------:R-:W-:Y:S01]  /*14380*/  FFMA R138, R143, -R101, R96 ;  /* 0x800000658f8a7223 */ /* 0x000fe20000000060 */
[----:B------:R-:W-:Y:S01]  /*14390*/  FFMA R140, R140, 3, R109 ;  /* 0x404000008c8c7823 */ /* 0x000fe2000000006d */
[----:B------:R-:W-:Y:S01]  /*143a0*/  FFMA R175, R135, R98, R106 ;  /* 0x0000006287af7223 */ /* 0x000fe2000000006a */
[----:B------:R-:W-:Y:S01]  /*143b0*/  FFMA R183, R44, R141, RZ ;  /* 0x0000008d2cb77223 */ /* 0x000fe200000000ff */
[C---:B------:R-:W-:Y:S01]  /*143c0*/  FFMA R184, R45.reuse, R124, RZ ;  /* 0x0000007c2db87223 */ /* 0x040fe200000000ff */
[----:B------:R-:W-:Y:S01]  /*143d0*/  FFMA R185, R46, R139, RZ ;  /* 0x0000008b2eb97223 */ /* 0x000fe200000000ff */
        /* <DEDUP_REMOVED lines=16> */
[----:B------:R-:W-:Y:S01]  /*144e0*/  FFMA R202, R45, R110, RZ ;  /* 0x0000006e2dca7223 */ /* 0x000fe200000000ff */
[----:B------:R-:W-:Y:S01]  /*144f0*/  FFMA R203, R46, R111, RZ ;  /* 0x0000006f2ecb7223 */ /* 0x000fe200000000ff */
[----:B------:R-:W-:Y:S01]  /*14500*/  FMUL R132, R132, 2.8906114101409912109 ;  /* 0x4038ffc784847820 */ /* 0x000fe20000400000 */
[----:B------:R-:W-:-:S07]  /*14510*/  FMUL R134, R105, 4 ;  /* 0x4080000069867820 */ /* 0x000fce0000400000 */
.L_x_543:
[C---:B------:R-:W-:Y:S01]  /*14520*/  FFMA R147, R46.reuse, R147, R177 ;  /* 0x000000932e937223 */ /* 0x040fe200000000b1 */
[C---:B------:R-:W-:Y:S01]  /*14530*/  FFMA R155, R46.reuse, R155, R146 ;  /* 0x0000009b2e9b7223 */ /* 0x040fe20000000092 */
[C---:B------:R-:W-:Y:S01]  /*14540*/  FFMA R167, R46.reuse, R167, R150 ;  /* 0x000000a72ea77223 */ /* 0x040fe20000000096 */
[C---:B------:R-:W-:Y:S01]  /*14550*/  FFMA R148, R46.reuse, R159, R148 ;  /* 0x0000009f2e947223 */ /* 0x040fe20000000094 */
[----:B------:R-:W-:Y:S01]  /*14560*/  FFMA R128, R147, 0.54627424478530883789, R128 ;  /* 0x3f0bd8a193807823 */ /* 0x000fe20000000080 */
[----:B------:R-:W-:Y:S01]  /*14570*/  FFMA R17, R155, 0.3153915703296661377, R130 ;  /* 0x3ea17b019b117823 */ /* 0x000fe20000000082 */
[----:B------:R-:W-:Y:S01]  /*14580*/  FFMA R132, R167, 1.0925484895706176758, R132 ;  /* 0x3f8bd8a1a7847823 */ /* 0x000fe20000000084 */
[----:B------:R-:W-:Y:S01]  /*14590*/  FFMA R144, R46, R151, R144 ;  /* 0x000000972e907223 */ /* 0x000fe20000000090 */
[----:B------:R-:W-:Y:S01]  /*145a0*/  FFMA R19, R155, -0.3153915703296661377, -R128 ;  /* 0xbea17b019b137823 */ /* 0x000fe20000000880 */
[----:B------:R-:W-:Y:S01]  /*145b0*/  FFMA R23, R17, 2, R134 ;  /* 0x4000000011177823 */ /* 0x000fe20000000086 */
[----:B------:R-:W-:Y:S01]  /*145c0*/  FMUL R17, R148, -1.0925484895706176758 ;  /* 0xbf8bd8a194117820 */ /* 0x000fe20000400000 */
[-C--:B------:R-:W-:Y:S01]  /*145d0*/  FMUL R18, R132, R87.reuse ;  /* 0x0000005784127220 */ /* 0x080fe20000400000 */
[----:B------:R-:W-:Y:S01]  /*145e0*/  FADD R25, R19, R138 ;  /* 0x0000008a13197221 */ /* 0x000fe20000000000 */
[----:B------:R-:W-:Y:S01]  /*145f0*/  FFMA R155, R155, -0.3153915703296661377, R128 ;  /* 0xbea17b019b9b7823 */ /* 0x000fe20000000080 */
[----:B------:R-:W-:Y:S01]  /*14600*/  FMUL R144, R144, -1.0925484895706176758 ;  /* 0xbf8bd8a190907820 */ /* 0x000fe20000400000 */
[CC--:B------:R-:W-:Y:S01]  /*14610*/  FMUL R19, R17.reuse, R86.reuse ;  /* 0x0000005611137220 */ /* 0x0c0fe20000400000 */
[----:B------:R-:W-:Y:S01]  /*14620*/  FMUL R21, R132, R86 ;  /* 0x0000005684157220 */ /* 0x000fe20000400000 */
[-C--:B------:R-:W-:Y:S01]  /*14630*/  FFMA R18, R17, R88.reuse, R18 ;  /* 0x0000005811127223 */ /* 0x080fe20000000012 */
[----:B------:R-:W-:Y:S01]  /*14640*/  FADD R140, R155, R140 ;  /* 0x0000008c9b8c7221 */ /* 0x000fe20000000000 */
[C---:B------:R-:W-:Y:S01]  /*14650*/  FFMA R20, R144.reuse, R87, R19 ;  /* 0x0000005790147223 */ /* 0x040fe20000000013 */
[----:B------:R-:W-:Y:S01]  /*14660*/  FFMA R21, R144, R88, R21 ;  /* 0x0000005890157223 */ /* 0x000fe20000000015 */
[----:B------:R-:W-:Y:S01]  /*14670*/  FFMA R18, R25, R86, R18 ;  /* 0x0000005619127223 */ /* 0x000fe20000000012 */
[----:B------:R-:W-:Y:S01]  /*14680*/  FFMA R160, R44, R165, RZ ;  /* 0x000000a52ca07223 */ /* 0x000fe200000000ff */
[----:B------:R-:W-:Y:S01]  /*14690*/  FFMA R20, R23, R88, R20 ;  /* 0x0000005817147223 */ /* 0x000fe20000000014 */
[CC--:B------:R-:W-:Y:S01]  /*146a0*/  FFMA R21, R140.reuse, R87.reuse, R21 ;  /* 0x000000578c157223 */ /* 0x0c0fe20000000015 */
[----:B------:R-:W-:Y:S01]  /*146b0*/  FFMA R25, R25, R86, R18 ;  /* 0x0000005619197223 */ /* 0x000fe20000000012 */
[----:B------:R-:W-:Y:S01]  /*146c0*/  FFMA R162, R45, R136, RZ ;  /* 0x000000882da27223 */ /* 0x000fe200000000ff */
[----:B------:R-:W-:Y:S01]  /*146d0*/  FFMA R20, R23, R88, R20 ;  /* 0x0000005817147223 */ /* 0x000fe20000000014 */
[----:B------:R-:W-:Y:S01]  /*146e0*/  FFMA R18, R140, R87, R21 ;  /* 0x000000578c127223 */ /* 0x000fe20000000015 */
[----:B------:R-:W-:Y:S01]  /*146f0*/  FADD R140, R25, R142 ;  /* 0x0000008e198c7221 */ /* 0x000fe20000000000 */
[----:B------:R-:W-:Y:S01]  /*14700*/  FFMA R164, R46, R163, RZ ;  /* 0x000000a32ea47223 */ /* 0x000fe200000000ff */
[----:B------:R-:W-:Y:S01]  /*14710*/  FADD R175, R20, R175 ;  /* 0x000000af14af7221 */ /* 0x000fe20000000000 */
[----:B------:R-:W-:Y:S01]  /*14720*/  FADD R173, R18, R173 ;  /* 0x000000ad12ad7221 */ /* 0x000fe20000000000 */
        /* <DEDUP_REMOVED lines=33> */
.L_x_542:
[C---:B------:R-:W-:Y:S01]  /*14940*/  FMUL R18, R44.reuse, R91 ;  /* 0x0000005b2c127220 */ /* 0x040fe20000400000 */
[C---:B------:R-:W-:Y:S01]  /*14950*/  FMUL R171, R44.reuse, R171 ;  /* 0x000000ab2cab7220 */ /* 0x040fe20000400000 */
[C---:B------:R-:W-:Y:S01]  /*14960*/  FMUL R17, R45.reuse, R92 ;  /* 0x0000005c2d117220 */ /* 0x040fe20000400000 */
[----:B------:R-:W-:Y:S01]  /*14970*/  FADD R160, RZ, R160 ;  /* 0x000000a0ffa07221 */ /* 0x000fe20000000000 */
[C---:B------:R-:W-:Y:S01]  /*14980*/  FFMA R19, -R45.reuse, R90, -R18 ;  /* 0x0000005a2d137223 */ /* 0x040fe20000000912 */
[----:B------:R-:W-:Y:S01]  /*14990*/  FFMA R94, -R45, R94, -R171 ;  /* 0x0000005e2d5e7223 */ /* 0x000fe200000009ab */
[----:B------:R-:W-:Y:S01]  /*149a0*/  FFMA R20, R44, R95, R17 ;  /* 0x0000005f2c147223 */ /* 0x000fe20000000011 */
[----:B------:R-:W-:Y:S01]  /*149b0*/  FADD R162, RZ, R162 ;  /* 0x000000a2ffa27221 */ /* 0x000fe20000000000 */
[C---:B------:R-:W-:Y:S01]  /*149c0*/  FFMA R18, -R46.reuse, R89, R19 ;  /* 0x000000592e127223 */ /* 0x040fe20000000113 */
[C---:B------:R-:W-:Y:S01]  /*149d0*/  FFMA R99, -R46.reuse, R99, R94 ;  /* 0x000000632e637223 */ /* 0x040fe2000000015e */
[----:B------:R-:W-:Y:S01]  /*149e0*/  FFMA R20, R46, R93, R20 ;  /* 0x0000005d2e147223 */ /* 0x000fe20000000014 */
[----:B------:R-:W-:Y:S01]  /*149f0*/  FADD R164, RZ, R164 ;  /* 0x000000a4ffa47221 */ /* 0x000fe20000000000 */
[----:B------:R-:W-:Y:S01]  /*14a00*/  FFMA R173, R18, 0.48860251903533935547, R173 ;  /* 0x3efa2a1c12ad7823 */ /* 0x000fe200000000ad */
[----:B------:R-:W-:Y:S01]  /*14a10*/  FFMA R140, R99, 0.48860251903533935547, R140 ;  /* 0x3efa2a1c638c7823 */ /* 0x000fe2000000008c */
[----:B------:R-:W-:Y:S01]  /*14a20*/  FFMA R175, R20, 0.48860251903533935547, R175 ;  /* 0x3efa2a1c14af7823 */ /* 0x000fe200000000af */
        /* <DEDUP_REMOVED lines=33> */
[-C--:B------:R-:W-:Y:S01]  /*14c40*/  FFMA R142, -R44, R97.reuse, RZ ;  /* 0x000000612c8e7223 */ /* 0x080fe200000001ff */
[CC--:B------:R-:W-:Y:S01]  /*14c50*/  FFMA R144, -R45.reuse, R97.reuse, RZ ;  /* 0x000000612d907223 */ /* 0x0c0fe200000001ff */
[----:B------:R-:W-:Y:S01]  /*14c60*/  FFMA R146, -R46, R97, RZ ;  /* 0x000000612e927223 */ /* 0x000fe200000001ff */
[-C--:B------:R-:W-:Y:S01]  /*14c70*/  FFMA R148, R44, R16.reuse, RZ ;  /* 0x000000102c947223 */ /* 0x080fe200000000ff */
[CC--:B------:R-:W-:Y:S01]  /*14c80*/  FFMA R150, R45.reuse, R16.reuse, RZ ;  /* 0x000000102d967223 */ /* 0x0c0fe200000000ff */
[----:B------:R-:W-:Y:S01]  /*14c90*/  FFMA R152, R46, R16, RZ ;  /* 0x000000102e987223 */ /* 0x000fe200000000ff */
[-C--:B------:R-:W-:Y:S01]  /*14ca0*/  FFMA R154, -R44, R15.reuse, RZ ;  /* 0x0000000f2c9a7223 */ /* 0x080fe200000001ff */
[-C--:B------:R-:W-:Y:S01]  /*14cb0*/  FFMA R156, -R45, R15.reuse, RZ ;  /* 0x0000000f2d9c7223 */ /* 0x080fe200000001ff */
[----:B------:R-:W-:-:S07]  /*14cc0*/  FFMA R158, -R46, R15, RZ ;  /* 0x0000000f2e9e7223 */ /* 0x000fce00000001ff */
.L_x_541:
[----:B------:R-:W-:Y:S01]  /*14cd0*/  IADD3 R15, PT, PT, R85, 0x1800000, RZ ;  /* 0x01800000550f7810 */ /* 0x000fe20007ffe0ff */
[----:B------:R-:W-:Y:S01]  /*14ce0*/  BSSY.RECONVERGENT B0, `(.L_x_544) ;  /* 0x000000c000007945 */ /* 0x000fe20003800200 */
[----:B------:R-:W-:Y:S02]  /*14cf0*/  FMUL R21, R13, R140 ;  /* 0x0000008c0d157220 */ /* 0x000fe40000400000 */
[----:B------:R-:W-:-:S04]  /*14d00*/  LOP3.LUT R15, R15, 0x7f800000, RZ, 0xc0, !PT ;  /* 0x7f8000000f0f7812 */ /* 0x000fc800078ec0ff */
[----:B------:R-:W-:-:S13]  /*14d10*/  ISETP.GT.U32.AND P0, PT, R15, 0x1ffffff, PT ;  /* 0x01ffffff0f00780c */ /* 0x000fda0003f04070 */
[----:B------:R-:W-:Y:S05]  /*14d20*/  @P0 BRA `(.L_x_545) ;  /* 0x00000000000c0947 */ /* 0x000fea0003800000 */
[----:B------:R-:W-:-:S07]  /*14d30*/  MOV R20, 0x14d50 ;  /* 0x00014d5000147802 */ /* 0x000fce0000000f00 */
[----:B------:R-:W-:Y:S05]  /*14d40*/  CALL.REL.NOINC `($__internal_5_$__cuda_sm20_rcp_rn_f32_slowpath) ;  /* 0x0000003000f47944 */ /* 0x000fea0003c00000 */
[----:B------:R-:W-:Y:S05]  /*14d50*/  BRA `(.L_x_546) ;  /* 0x0000000000107947 */ /* 0x000fea0003800000 */
.L_x_545:
[----:B------:R-:W0:Y:S02]  /*14d60*/  MUFU.RCP R18, R85 ;  /* 0x0000005500127308 */ /* 0x000e240000001000 */
[----:B0-----:R-:W-:-:S04]  /*14d70*/  FFMA R15, R18, R85, -1 ;  /* 0xbf800000120f7423 */ /* 0x001fc80000000055 */
[----:B------:R-:W-:-:S04]  /*14d80*/  FADD.FTZ R15, -R15, -RZ ;  /* 0x800000ff0f0f7221 */ /* 0x000fc80000010100 */
[----:B------:R-:W-:-:S07]  /*14d90*/  FFMA R18, R18, R15, R18 ;  /* 0x0000000f12127223 */ /* 0x000fce0000000012 */
.L_x_546:
[----:B------:R-:W-:Y:S05]  /*14da0*/  BSYNC.RECONVERGENT B0 ;  /* 0x0000000000007941 */ /* 0x000fea0003800200 */
.L_x_544:
[----:B------:R-:W-:Y:S01]  /*14db0*/  FMUL R20, R85, R85 ;  /* 0x0000005555147220 */ /* 0x000fe20000400000 */
[----:B------:R-:W-:Y:S01]  /*14dc0*/  FFMA R15, R14, R173, R21 ;  /* 0x000000ad0e0f7223 */ /* 0x000fe20000000015 */
[----:B------:R-:W-:Y:S02]  /*14dd0*/  BSSY.RECONVERGENT B3, `(.L_x_547) ;  /* 0x000000e000037945 */ /* 0x000fe40003800200 */
[----:B------:R-:W0:Y:S01]  /*14de0*/  MUFU.RCP R16, R20 ;  /* 0x0000001400107308 */ /* 0x000e220000001000 */
[----:B------:R-:W-:-:S07]  /*14df0*/  FFMA R15, R12, R175, R15 ;  /* 0x000000af0c0f7223 */ /* 0x000fce000000000f */
        /* <DEDUP_REMOVED lines=11> */
.L_x_548:
[----:B------:R-:W-:Y:S05]  /*14eb0*/  BSYNC.RECONVERGENT B3 ;  /* 0x0000000000037941 */ /* 0x000fea0003800200 */
.L_x_547:
[----:B------:R-:W-:Y:S01]  /*14ec0*/  FMUL R15, R13, R13 ;  /* 0x0000000d0d0f7220 */ /* 0x000fe20000400000 */
[----:B------:R-:W-:Y:S03]  /*14ed0*/  BSSY.RECONVERGENT B0, `(.L_x_549) ;  /* 0x0000010000007945 */ /* 0x000fe60003800200 */
[----:B------:R-:W-:-:S04]  /*14ee0*/  FFMA R15, R14, R14, R15 ;  /* 0x0000000e0e0f7223 */ /* 0x000fc8000000000f */
[----:B------:R-:W-:-:S05]  /*14ef0*/  FFMA R15, R12, R12, R15 ;  /* 0x0000000c0c0f7223 */ /* 0x000fca000000000f */
[----:B------:R-:W-:-:S04]  /*14f00*/  FMNMX R15, R15, 1.0000000116860974231e-07, !PT ;  /* 0x33d6bf950f0f7809 */ /* 0x000fc80007800000 */
[----:B------:R-:W-:Y:S01]  /*14f10*/  IADD3 R16, PT, PT, R15, -0xd000000, RZ ;  /* 0xf30000000f107810 */ /* 0x000fe20007ffe0ff */
[----:B------:R0:W1:Y:S03]  /*14f20*/  MUFU.RSQ R20, R15 ;  /* 0x0000000f00147308 */ /* 0x0000660000001400 */
[----:B------:R-:W-:-:S13]  /*14f30*/  ISETP.GT.U32.AND P0, PT, R16, 0x727fffff, PT ;  /* 0x727fffff1000780c */ /* 0x000fda0003f04070 */
[----:B0-----:R-:W-:Y:S05]  /*14f40*/  @!P0 BRA `(.L_x_550) ;  /* 0x0000000000108947 */ /* 0x001fea0003800000 */
[----:B------:R-:W-:-:S07]  /*14f50*/  MOV R16, 0x14f70 ;  /* 0x00014f7000107802 */ /* 0x000fce0000000f00 */
[----:B-1----:R-:W-:Y:S05]  /*14f60*/  CALL.REL.NOINC `($__internal_6_$__cuda_sm20_sqrt_rn_f32_slowpath) ;  /* 0x0000003400447944 */ /* 0x002fea0003c00000 */
[----:B------:R-:W-:Y:S01]  /*14f70*/  MOV R16, R25 ;  /* 0x0000001900107202 */ /* 0x000fe20000000f00 */
[----:B------:R-:W-:Y:S06]  /*14f80*/  BRA `(.L_x_551) ;  /* 0x0000000000107947 */ /* 0x000fec0003800000 */
.L_x_550:
[----:B-1----:R-:W-:Y:S01]  /*14f90*/  FMUL.FTZ R16, R15, R20 ;  /* 0x000000140f107220 */ /* 0x002fe20000410000 */
[----:B------:R-:W-:-:S03]  /*14fa0*/  FMUL.FTZ R17, R20, 0.5 ;  /* 0x3f00000014117820 */ /* 0x000fc60000410000 */
[----:B------:R-:W-:-:S04]  /*14fb0*/  FFMA R15, -R16, R16, R15 ;  /* 0x00000010100f7223 */ /* 0x000fc8000000010f */
[----:B------:R-:W-:-:S07]  /*14fc0*/  FFMA R16, R15, R17, R16 ;  /* 0x000000110f107223 */ /* 0x000fce0000000010 */
.L_x_551:
[----:B------:R-:W-:Y:S05]  /*14fd0*/  BSYNC.RECONVERGENT B0 ;  /* 0x0000000000007941 */ /* 0x000fea0003800200 */
.L_x_549:
        /* <DEDUP_REMOVED lines=12> */
[----:B------:R-:W-:-:S07]  /*150a0*/  MOV R26, 0x150c0 ;  /* 0x000150c0001a7802 */ /* 0x000fce0000000f00 */
[----:B------:R-:W-:Y:S05]  /*150b0*/  CALL.REL.NOINC `($__internal_7_$__cuda_sm3x_div_rn_noftz_f32_slowpath) ;  /* 0x0000003400447944 */ /* 0x000fea0003c00000 */
.L_x_553:
[----:B------:R-:W-:Y:S05]  /*150c0*/  BSYNC.RECONVERGENT B3 ;  /* 0x0000000000037941 */ /* 0x000fea0003800200 */
.L_x_552:
[----:B------:R-:W-:Y:S01]  /*150d0*/  FMUL R15, R15, R19 ;  /* 0x000000130f0f7220 */ /* 0x000fe20000400000 */
[----:B------:R-:W-:Y:S01]  /*150e0*/  FFMA R44, R44, 0.28209480643272399902, RZ ;  /* 0x3e906ebb2c2c7823 */ /* 0x000fe200000000ff */
[----:B------:R-:W-:Y:S01]  /*150f0*/  FFMA R45, R45, 0.28209480643272399902, RZ ;  /* 0x3e906ebb2d2d7823 */ /* 0x000fe200000000ff */
[----:B------:R-:W-:Y:S01]  /*15100*/  FFMA R46, R46, 0.28209480643272399902, RZ ;  /* 0x3e906ebb2e2e7823 */ /* 0x000fe200000000ff */
[-C--:B------:R-:W-:Y:S01]  /*15110*/  FMUL R17, R12, R15.reuse ;  /* 0x0000000f0c117220 */ /* 0x080fe20000400000 */
[-C--:B------:R-:W-:Y:S01]  /*15120*/  FMUL R19, R14, R15.reuse ;  /* 0x0000000f0e137220 */ /* 0x080fe20000400000 */
[CC--:B------:R-:W-:Y:S01]  /*15130*/  FMUL R16, R13.reuse, R15.reuse ;  /* 0x0000000f0d107220 */ /* 0x0c0fe20000400000 */
[----:B------:R-:W-:Y:S01]  /*15140*/  FADD R142, RZ, R142 ;  /* 0x0000008eff8e7221 */ /* 0x000fe20000000000 */
[-C--:B------:R-:W-:Y:S01]  /*15150*/  FFMA R12, R12, R15.reuse, R17 ;  /* 0x0000000f0c0c7223 */ /* 0x080fe20000000011 */
[-C--:B------:R-:W-:Y:S01]  /*15160*/  FFMA R19, R14, R15.reuse, R19 ;  /* 0x0000000f0e137223 */ /* 0x080fe20000000013 */
        /* <DEDUP_REMOVED lines=45> */
[C---:B------:R-:W-:Y:S01]  /*15440*/  FFMA R12, R18.reuse, R175, R12 ;  /* 0x000000af120c7223 */ /* 0x040fe2000000000c */
        /* <DEDUP_REMOVED lines=57> */
[----:B------:R-:W-:Y:S01]  /*157e0*/  FADD R75, R75, R12 ;  /* 0x0000000c4b4b7221 */ /* 0x000fe20000000000 */
        /* <DEDUP_REMOVED lines=60> */
.L_x_466:
[----:B------:R-:W-:Y:S05]  /*15bb0*/  BSYNC.RECONVERGENT B2 ;  /* 0x0000000000027941 */ /* 0x000fea0003800200 */
.L_x_465:
[-C--:B------:R-:W-:Y:S01]  /*15bc0*/  FFMA R14, R5, R8.reuse, RZ ;  /* 0x00000008050e7223 */ /* 0x080fe200000000ff */
[-C--:B------:R-:W-:Y:S01]  /*15bd0*/  FFMA R26, R0, R8.reuse, RZ ;  /* 0x00000008001a7223 */ /* 0x080fe200000000ff */
[-C--:B------:R-:W-:Y:S01]  /*15be0*/  FFMA R28, R2, R8.reuse, RZ ;  /* 0x00000008021c7223 */ /* 0x080fe200000000ff */
[----:B------:R-:W-:Y:S01]  /*15bf0*/  FFMA R8, R7, R8, RZ ;  /* 0x0000000807087223 */ /* 0x000fe200000000ff */
[-C--:B------:R-:W-:Y:S01]  /*15c00*/  FFMA R30, R9, R66.reuse, R14 ;  /* 0x00000042091e7223 */ /* 0x080fe2000000000e */
[----:B------:R-:W-:Y:S01]  /*15c10*/  FFMA R32, R63, R66, R26 ;  /* 0x000000423f207223 */ /* 0x000fe2000000001a */
[----:B------:R-:W-:Y:S01]  /*15c20*/  FFMA R14, R0, R10, RZ ;  /* 0x0000000a000e7223 */ /* 0x000fe200000000ff */
[----:B------:R-:W-:Y:S01]  /*15c30*/  FFMA R25, R65, R66, R8 ;  /* 0x0000004241197223 */ /* 0x000fe20000000008 */
[-C--:B------:R-:W-:Y:S01]  /*15c40*/  FFMA R8, R5, R10.reuse, RZ ;  /* 0x0000000a05087223 */ /* 0x080fe200000000ff */
[-C--:B------:R-:W-:Y:S01]  /*15c50*/  FFMA R26, R2, R10.reuse, RZ ;  /* 0x0000000a021a7223 */ /* 0x080fe200000000ff */
[----:B------:R-:W-:Y:S01]  /*15c60*/  FFMA R10, R7, R10, RZ ;  /* 0x0000000a070a7223 */ /* 0x000fe200000000ff */
[----:B------:R-:W-:Y:S01]  /*15c70*/  FFMA R44, R47, R66, R28 ;  /* 0x000000422f2c7223 */ /* 0x000fe2000000001c */
[-C--:B------:R-:W-:Y:S01]  /*15c80*/  FFMA R46, R9, R68.reuse, R8 ;  /* 0x00000044092e7223 */ /* 0x080fe20000000008 */
[-C--:B------:R-:W-:Y:S01]  /*15c90*/  FFMA R8, R5, R67.reuse, RZ ;  /* 0x0000004305087223 */ /* 0x080fe200000000ff */
[-C--:B------:R-:W-:Y:S01]  /*15ca0*/  FFMA R27, R65, R68.reuse, R10 ;  /* 0x00000044411b7223 */ /* 0x080fe2000000000a */
[----:B------:R-:W-:Y:S01]  /*15cb0*/  FFMA R28, R7, R67, RZ ;  /* 0x00000043071c7223 */ /* 0x000fe200000000ff */
[----:B------:R-:W-:Y:S01]  /*15cc0*/  FFMA R66, R63, R68, R14 ;  /* 0x000000443f427223 */ /* 0x000fe2000000000e */
[----:B------:R-:W-:Y:S01]  /*15cd0*/  FFMA R10, R9, R70, R8 ;  /* 0x00000046090a7223 */ /* 0x000fe20000000008 */
[----:B------:R-:W-:Y:S01]  /*15ce0*/  FFMA R8, R5, R11, RZ ;  /* 0x0000000b05087223 */ /* 0x000fe200000000ff */
[----:B------:R-:W-:Y:S01]  /*15cf0*/  FFMA R74, R47, R68, R26 ;  /* 0x000000442f4a7223 */ /* 0x000fe2000000001a */
[-C--:B------:R-:W-:Y:S01]  /*15d00*/  FFMA R14, R0, R67.reuse, RZ ;  /* 0x00000043000e7223 */ /* 0x080fe200000000ff */
[----:B------:R-:W-:Y:S01]  /*15d10*/  FFMA R26, R2, R67, RZ ;  /* 0x00000043021a7223 */ /* 0x000fe200000000ff */
[-C--:B------:R-:W-:Y:S01]  /*15d20*/  FFMA R13, R7, R11.reuse, RZ ;  /* 0x0000000b070d7223 */ /* 0x080fe200000000ff */
[----:B------:R-:W-:Y:S01]  /*15d30*/  FFMA R7, R65, R70, R28 ;  /* 0x0000004641077223 */ /* 0x000fe2000000001c */
[-C--:B------:R-:W-:Y:S01]  /*15d40*/  FFMA R68, R0, R11.reuse, RZ ;  /* 0x0000000b00447223 */ /* 0x080fe200000000ff */
[----:B------:R-:W-:Y:S01]  /*15d50*/  FFMA R28, R9, R72, R8 ;  /* 0x00000048091c7223 */ /* 0x000fe20000000008 */
[-C--:B------:R-:W-:Y:S01]  /*15d60*/  FFMA R14, R63, R70.reuse, R14 ;  /* 0x000000463f0e7223 */ /* 0x080fe2000000000e */
[----:B------:R-:W-:Y:S01]  /*15d70*/  FFMA R26, R47, R70, R26 ;  /* 0x000000462f1a7223 */ /* 0x000fe2000000001a */
[----:B------:R-:W-:Y:S01]  /*15d80*/  FFMA R70, R2, R11, RZ ;  /* 0x0000000b02467223 */ /* 0x000fe200000000ff */
[----:B------:R-:W-:Y:S01]  /*15d90*/  FMUL R8, RZ, R9 ;  /* 0x00000009ff087220 */ /* 0x000fe20000400000 */
[----:B------:R-:W-:Y:S01]  /*15da0*/  FFMA R68, R63, R72, R68 ;  /* 0x000000483f447223 */ /* 0x000fe20000000044 */
[----:B------:R-:W-:Y:S01]  /*15db0*/  FFMA R11, R3, R60, R28 ;  /* 0x0000003c030b7223 */ /* 0x000fe2000000001c */
[-C--:B------:R-:W-:Y:S01]  /*15dc0*/  FFMA R65, R65, R72.reuse, R13 ;  /* 0x0000004841417223 */ /* 0x080fe2000000000d */
[----:B------:R-:W-:Y:S01]  /*15dd0*/  FFMA R9, RZ, R5, R8 ;  /* 0x00000005ff097223 */ /* 0x000fe20000000008 */
[----:B------:R-:W-:Y:S01]  /*15de0*/  FFMA R70, R47, R72, R70 ;  /* 0x000000482f467223 */ /* 0x000fe20000000046 */
[-C--:B------:R-:W-:Y:S01]  /*15df0*/  FFMA R13, R49, R60.reuse, R68 ;  /* 0x0000003c310d7223 */ /* 0x080fe20000000044 */
[----:B------:R-:W-:Y:S01]  /*15e00*/  FFMA R5, R4, R61, R11 ;  /* 0x0000003d04057223 */ /* 0x000fe2000000000b */
[----:B------:R-:W-:Y:S01]  /*15e10*/  FMUL R47, RZ, R47 ;  /* 0x0000002fff2f7220 */ /* 0x000fe20000400000 */
[----:B------:R-:W-:Y:S01]  /*15e20*/  FFMA R45, R51, R60, R70 ;  /* 0x0000003c332d7223 */ /* 0x000fe20000000046 */
[-C--:B------:R-:W-:Y:S01]  /*15e30*/  FFMA R13, R50, R61.reuse, R13 ;  /* 0x0000003d320d7223 */ /* 0x080fe2000000000d */
[----:B------:R-:W-:Y:S01]  /*15e40*/  FFMA R8, R5, R6, RZ ;  /* 0x0000000605087223 */ /* 0x000fe200000000ff */
[----:B------:R-:W-:Y:S01]  /*15e50*/  FFMA R60, R48, R60, R65 ;  /* 0x0000003c303c7223 */ /* 0x000fe20000000041 */
[----:B------:R-:W-:Y:S01]  /*15e60*/  FFMA R45, R52, R61, R45 ;  /* 0x0000003d342d7223 */ /* 0x000fe2000000002d */
[----:B------:R-:W-:Y:S01]  /*15e70*/  FMUL R63, RZ, R63 ;  /* 0x0000003fff3f7220 */ /* 0x000fe20000400000 */
[----:B------:R-:W-:Y:S01]  /*15e80*/  FFMA R28, R13, R62, R8 ;  /* 0x0000003e0d1c7223 */ /* 0x000fe20000000008 */
[----:B------:R-:W-:Y:S01]  /*15e90*/  FFMA R61, R53, R61, R60 ;  /* 0x0000003d353d7223 */ /* 0x000fe2000000003c */
[----:B------:R-:W-:Y:S01]  /*15ea0*/  FFMA R8, RZ, R2, R47 ;  /* 0x00000002ff087223 */ /* 0x000fe2000000002f */
[----:B------:R-:W-:Y:S01]  /*15eb0*/  FFMA R11, R3, R54, R30 ;  /* 0x00000036030b7223 */ /* 0x000fe2000000001e */
[----:B------:R-:W-:Y:S01]  /*15ec0*/  FFMA R28, R45, R64, R28 ;  /* 0x000000402d1c7223 */ /* 0x000fe2000000001c */
[-C--:B------:R-:W-:Y:S01]  /*15ed0*/  FFMA R31, R49, R54.reuse, R32 ;  /* 0x00000036311f7223 */ /* 0x080fe20000000020 */
[C---:B------:R-:W-:Y:S01]  /*15ee0*/  FFMA R30, R48.reuse, R54, R25 ;  /* 0x00000036301e7223 */ /* 0x040fe20000000019 */
[C---:B------:R-:W-:Y:S01]  /*15ef0*/  FFMA R32, R48.reuse, R56, R27 ;  /* 0x0000003830207223 */ /* 0x040fe2000000001b */
[----:B------:R-:W-:Y:S01]  /*15f00*/  FADD R28, R61, R28 ;  /* 0x0000001c3d1c7221 */ /* 0x000fe20000000000 */
[----:B------:R-:W-:Y:S01]  /*15f10*/  FFMA R0, RZ, R0, R63 ;  /* 0x00000000ff007223 */ /* 0x000fe2000000003f */
[----:B------:R-:W-:Y:S01]  /*15f20*/  FFMA R48, R48, R58, R7 ;  /* 0x0000003a30307223 */ /* 0x000fe20000000007 */
[C---:B------:R-:W-:Y:S01]  /*15f30*/  FFMA R47, R3.reuse, R56, R46 ;  /* 0x00000038032f7223 */ /* 0x040fe2000000002e */
[----:B------:R-:W-:Y:S01]  /*15f40*/  FADD R61, R28, 1.0000000116860974231e-07 ;  /* 0x33d6bf951c3d7421 */ /* 0x000fe20000000000 */
[----:B------:R-:W-:Y:S01]  /*15f50*/  FFMA R7, R3, R58, R10 ;  /* 0x0000003a03077223 */ /* 0x000fe2000000000a */
[C---:B------:R-:W-:Y:S01]  /*15f60*/  FFMA R63, R49.reuse, R56, R66 ;  /* 0x00000038313f7223 */ /* 0x040fe20000000042 */
[-C--:B------:R-:W-:Y:S01]  /*15f70*/  FFMA R25, R49, R58.reuse, R14 ;  /* 0x0000003a31197223 */ /* 0x080fe2000000000e */
[----:B------:R-:W-:Y:S01]  /*15f80*/  FMUL R2, R61, R61 ;  /* 0x0000003d3d027220 */ /* 0x000fe20000400000 */
[C---:B------:R-:W-:Y:S01]  /*15f90*/  FFMA R3, R16.reuse, R3, R9 ;  /* 0x0000000310037223 */ /* 0x040fe20000000009 */
[C---:B------:R-:W-:Y:S01]  /*15fa0*/  FFMA R27, R51.reuse, R58, R26 ;  /* 0x0000003a331b7223 */ /* 0x040fe2000000001a */
[----:B------:R-:W-:Y:S01]  /*15fb0*/  FFMA R49, R16, R49, R0 ;  /* 0x0000003110317223 */ /* 0x000fe20000000000 */
[----:B------:R-:W0:Y:S01]  /*15fc0*/  MUFU.RCP R29, R2 ;  /* 0x00000002001d7308 */ /* 0x000e220000001000 */
[C---:B------:R-:W-:Y:S01]  /*15fd0*/  FFMA R9, R4.reuse, R55, R11 ;  /* 0x0000003704097223 */ /* 0x040fe2000000000b */
[C---:B------:R-:W-:Y:S01]  /*15fe0*/  FFMA R11, R4.reuse, R57, R47 ;  /* 0x00000039040b7223 */ /* 0x040fe2000000002f */
[----:B------:R-:W-:Y:S01]  /*15ff0*/  FFMA R7, R4, R59, R7 ;  /* 0x0000003b04077223 */ /* 0x000fe20000000007 */
[C---:B------:R-:W-:Y:S01]  /*16000*/  FFMA R33, R51.reuse, R54, R44 ;  /* 0x0000003633217223 */ /* 0x040fe2000000002c */
[----:B------:R-:W-:Y:S01]  /*16010*/  FFMA R65, R51, R56, R74 ;  /* 0x0000003833417223 */ /* 0x000fe2000000004a */
[----:B------:R-:W-:Y:S01]  /*16020*/  FFMA R51, R16, R51, R8 ;  /* 0x0000003310337223 */ /* 0x000fe20000000008 */
[C---:B------:R-:W-:Y:S01]  /*16030*/  FFMA R30, R53.reuse, R55, R30 ;  /* 0x00000037351e7223 */ /* 0x040fe2000000001e */
[----:B------:R-:W4:Y:S01]  /*16040*/  FCHK P0, R15, R2 ;  /* 0x000000020f007302 */ /* 0x000f220000000000 */
[C---:B------:R-:W-:Y:S01]  /*16050*/  FFMA R32, R53.reuse, R57, R32 ;  /* 0x0000003935207223 */ /* 0x040fe20000000020 */
[-C--:B------:R-:W-:Y:S01]  /*16060*/  FFMA R48, R53, R59.reuse, R48 ;  /* 0x0000003b35307223 */ /* 0x080fe20000000030 */
[-C--:B------:R-:W-:Y:S01]  /*16070*/  FFMA R8, R50, R59.reuse, R25 ;  /* 0x0000003b32087223 */ /* 0x080fe20000000019 */
[----:B------:R-:W-:Y:S01]  /*16080*/  FFMA R10, R52, R59, R27 ;  /* 0x0000003b340a7223 */ /* 0x000fe2000000001b */
[----:B------:R-:W-:Y:S01]  /*16090*/  FFMA R53, RZ, R4, R3 ;  /* 0x00000004ff357223 */ /* 0x000fe20000000003 */
[C---:B------:R-:W-:Y:S01]  /*160a0*/  FFMA R54, R50.reuse, R55, R31 ;  /* 0x0000003732367223 */ /* 0x040fe2000000001f */
[----:B------:R-:W-:Y:S01]  /*160b0*/  FFMA R58, R50, R57, R63 ;  /* 0x00000039323a7223 */ /* 0x000fe2000000003f */
[-C--:B------:R-:W-:Y:S01]  /*160c0*/  FFMA R3, R9, R6.reuse, RZ ;  /* 0x0000000609037223 */ /* 0x080fe200000000ff */
[----:B0-----:R-:W-:Y:S01]  /*160d0*/  FFMA R0, -R2, R29, 1 ;  /* 0x3f80000002007423 */ /* 0x001fe2000000011d */
[-C--:B------:R-:W-:Y:S01]  /*160e0*/  FFMA R25, R11, R6.reuse, RZ ;  /* 0x000000060b197223 */ /* 0x080fe200000000ff */
[----:B------:R-:W-:Y:S01]  /*160f0*/  FFMA R27, R7, R6, RZ ;  /* 0x00000006071b7223 */ /* 0x000fe200000000ff */
[C---:B------:R-:W-:Y:S01]  /*16100*/  FFMA R56, R52.reuse, R55, R33 ;  /* 0x0000003734387223 */ /* 0x040fe20000000021 */
[----:B------:R-:W-:Y:S01]  /*16110*/  FFMA R0, R29, R0, R29 ;  /* 0x000000001d007223 */ /* 0x000fe2000000001d */
[----:B------:R-:W-:Y:S01]  /*16120*/  FFMA R60, R52, R57, R65 ;  /* 0x00000039343c7223 */ /* 0x000fe20000000041 */
[-C--:B------:R-:W-:Y:S01]  /*16130*/  FFMA R3, R54, R62.reuse, R3 ;  /* 0x0000003e36037223 */ /* 0x080fe20000000003 */
[-C--:B------:R-:W-:Y:S01]  /*16140*/  FFMA R25, R58, R62.reuse, R25 ;  /* 0x0000003e3a197223 */ /* 0x080fe20000000019 */
[----:B------:R-:W-:Y:S01]  /*16150*/  FFMA R27, R8, R62, R27 ;  /* 0x0000003e081b7223 */ /* 0x000fe2000000001b */
[----:B------:R-:W-:Y:S01]  /*16160*/  FFMA R29, R0, R15, RZ ;  /* 0x0000000f001d7223 */ /* 0x000fe200000000ff */
[-C--:B------:R-:W-:Y:S01]  /*16170*/  FFMA R3, R56, R64.reuse, R3 ;  /* 0x0000004038037223 */ /* 0x080fe20000000003 */
[-C--:B------:R-:W-:Y:S01]  /*16180*/  FFMA R25, R60, R64.reuse, R25 ;  /* 0x000000403c197223 */ /* 0x080fe20000000019 */
[----:B------:R-:W-:Y:S01]  /*16190*/  FFMA R27, R10, R64, R27 ;  /* 0x000000400a1b7223 */ /* 0x000fe2000000001b */
[----:B------:R-:W-:Y:S01]  /*161a0*/  FFMA R4, -R2, R29, R15 ;  /* 0x0000001d02047223 */ /* 0x000fe2000000010f */
[----:B------:R-:W-:Y:S01]  /*161b0*/  BSSY.RECONVERGENT B2, `(.L_x_554) ;  /* 0x000000c000027945 */ /* 0x000fe20003800200 */
[----:B------:R-:W-:Y:S01]  /*161c0*/  FFMA R49, RZ, R50, R49 ;  /* 0x00000032ff317223 */ /* 0x000fe20000000031 */
[----:B------:R-:W-:Y:S01]  /*161d0*/  FFMA R51, RZ, R52, R51 ;  /* 0x00000034ff337223 */ /* 0x000fe20000000033 */
[----:B------:R-:W-:Y:S01]  /*161e0*/  FADD R55, R30, R3 ;  /* 0x000000031e377221 */ /* 0x000fe20000000000 */
[----:B------:R-:W-:Y:S01]  /*161f0*/  FADD R44, R32, R25 ;  /* 0x00000019202c7221 */ /* 0x000fe20000000000 */
[----:B------:R-:W-:Y:S01]  /*16200*/  FADD R48, R48, R27 ;  /* 0x0000001b30307221 */ /* 0x000fe20000000000 */
[----:B------:R-:W-:Y:S01]  /*16210*/  FFMA R4, R0, R4, R29 ;  /* 0x0000000400047223 */ /* 0x000fe2000000001d */
[----:B----4-:R-:W-:Y:S06]  /*16220*/  @!P0 BRA `(.L_x_555) ;  /* 0x0000000000108947 */ /* 0x010fec0003800000 */
[----:B------:R-:W-:Y:S02]  /*16230*/  MOV R16, R2 ;  /* 0x0000000200107202 */ /* 0x000fe40000000f00 */
[----:B------:R-:W-:-:S07]  /*16240*/  MOV R26, 0x16260 ;  /* 0x00016260001a7802 */ /* 0x000fce0000000f00 */
[----:B-123--:R-:W-:Y:S05]  /*16250*/  CALL.REL.NOINC `($__internal_7_$__cuda_sm3x_div_rn_noftz_f32_slowpath) ;  /* 0x0000002000dc7944 */ /* 0x00efea0003c00000 */
[----:B------:R-:W-:-:S07]  /*16260*/  MOV R4, R15 ;  /* 0x0000000f00047202 */ /* 0x000fce0000000f00 */
.L_x_555:
[----:B------:R-:W-:Y:S05]  /*16270*/  BSYNC.RECONVERGENT B2 ;  /* 0x0000000000027941 */ /* 0x000fea0003800200 */
.L_x_554:
        /* <DEDUP_REMOVED lines=12> */
[----:B-123--:R-:W-:Y:S05]  /*16340*/  CALL.REL.NOINC `($__internal_7_$__cuda_sm3x_div_rn_noftz_f32_slowpath) ;  /* 0x0000002000a07944 */ /* 0x00efea0003c00000 */
[----:B------:R-:W-:-:S07]  /*16350*/  MOV R0, R15 ;  /* 0x0000000f00007202 */ /* 0x000fce0000000f00 */
.L_x_557:
[----:B------:R-:W-:Y:S05]  /*16360*/  BSYNC.RECONVERGENT B2 ;  /* 0x0000000000027941 */ /* 0x000fea0003800200 */
.L_x_556:
[----:B------:R-:W0:Y:S01]  /*16370*/  MUFU.RCP R3, R2 ;  /* 0x0000000200037308 */ /* 0x000e220000001000 */
[----:B------:R-:W-:Y:S07]  /*16380*/  BSSY.RECONVERGENT B2, `(.L_x_558) ;  /* 0x000000d000027945 */ /* 0x000fee0003800200 */
[----:B------:R-:W4:Y:S01]  /*16390*/  FCHK P0, RZ, R2 ;  /* 0x00000002ff007302 */ /* 0x000f220000000000 */
[----:B0-----:R-:W-:-:S04]  /*163a0*/  FFMA R6, -R2, R3, 1 ;  /* 0x3f80000002067423 */ /* 0x001fc80000000103 */
[----:B------:R-:W-:-:S04]  /*163b0*/  FFMA R14, R3, R6, R3 ;  /* 0x00000006030e7223 */ /* 0x000fc80000000003 */
[----:B------:R-:W-:-:S04]  /*163c0*/  FFMA R3, RZ, R14, RZ ;  /* 0x0000000eff037223 */ /* 0x000fc800000000ff */
[----:B------:R-:W-:-:S04]  /*163d0*/  FFMA R6, -R2, R3, RZ ;  /* 0x0000000302067223 */ /* 0x000fc800000001ff */
[----:B------:R-:W-:Y:S01]  /*163e0*/  FFMA R6, R14, R6, R3 ;  /* 0x000000060e067223 */ /* 0x000fe20000000003 */
[----:B----4-:R-:W-:Y:S06]  /*163f0*/  @!P0 BRA `(.L_x_559) ;  /* 0x0000000000148947 */ /* 0x010fec0003800000 */
[----:B------:R-:W-:Y:S01]  /*16400*/  HFMA2 R15, -RZ, RZ, 0, 0 ;  /* 0x00000000ff0f7431 */ /* 0x000fe200000001ff */
[----:B------:R-:W-:Y:S02]  /*16410*/  MOV R16, R2 ;  /* 0x0000000200107202 */ /* 0x000fe40000000f00 */
[----:B------:R-:W-:-:S07]  /*16420*/  MOV R26, 0x16440 ;  /* 0x00016440001a7802 */ /* 0x000fce0000000f00 */
[----:B-123--:R-:W-:Y:S05]  /*16430*/  CALL.REL.NOINC `($__internal_7_$__cuda_sm3x_div_rn_noftz_f32_slowpath) ;  /* 0x0000002000647944 */ /* 0x00efea0003c00000 */
[----:B------:R-:W-:-:S07]  /*16440*/  MOV R6, R15 ;  /* 0x0000000f00067202 */ /* 0x000fce0000000f00 */
.L_x_559:
[----:B------:R-:W-:Y:S05]  /*16450*/  BSYNC.RECONVERGENT B2 ;  /* 0x0000000000027941 */ /* 0x000fea0003800200 */
.L_x_558:
[----:B------:R-:W0:Y:S01]  /*16460*/  LDC.64 R26, c[0x0][0x510] ;  /* 0x00014400ff1a7b82 */ /* 0x000e220000000a00 */
[----:B------:R-:W4:Y:S01]  /*16470*/  LDCU.64 UR4, c[0x0][0x508] ;  /* 0x0000a100ff0477ac */ /* 0x000f220008000a00 */
[----:B------:R-:W5:Y:S06]  /*16480*/  LDCU.64 UR6, c[0x0][0x498] ;  /* 0x00009300ff0677ac */ /* 0x000f6c0008000a00 */
[----:B------:R-:W1:Y:S01]  /*16490*/  LDC.64 R46, c[0x0][0x4a0] ;  /* 0x00012800ff2e7b82 */ /* 0x000e620000000a00 */
[----:B0-----:R-:W-:-:S05]  /*164a0*/  IMAD R26, R69, R26, RZ ;  /* 0x0000001a451a7224 */ /* 0x001fca00078e02ff */
[----:B------:R-:W-:Y:S01]  /*164b0*/  LEA R2, R27, R26, 0x1 ;  /* 0x0000001a1b027211 */ /* 0x000fe200078e08ff */
[----:B-1----:R-:W-:-:S03]  /*164c0*/  IMAD R46, R69, R46, RZ ;  /* 0x0000002e452e7224 */ /* 0x002fc600078e02ff */
[C---:B------:R-:W-:Y:S02]  /*164d0*/  IADD3 R14, PT, PT, R2.reuse, -R27, RZ ;  /* 0x8000001b020e7210 */ /* 0x040fe40007ffe0ff */
[----:B----4-:R-:W-:Y:S01]  /*164e0*/  IADD3 R2, P0, PT, R2, UR4, RZ ;  /* 0x0000000402027c10 */ /* 0x010fe2000ff1e0ff */
[----:B------:R-:W-:Y:S01]  /*164f0*/  IMAD R28, R47, 0x3, R46 ;  /* 0x000000032f1c7824 */ /* 0x000fe200078e022e */
[----:B------:R-:W-:Y:S02]  /*16500*/  IADD3 R14, P1, PT, R14, UR4, RZ ;  /* 0x000000040e0e7c10 */ /* 0x000fe4000ff3e0ff */
[----:B------:R-:W-:Y:S02]  /*16510*/  IADD3.X R3, PT, PT, RZ, UR5, RZ, P0, !PT ;  /* 0x00000005ff037c10 */ /* 0x000fe400087fe4ff */
[----:B------:R-:W-:Y:S01]  /*16520*/  IADD3 R26, P0, PT, R26, UR4, RZ ;  /* 0x000000041a1a7c10 */ /* 0x000fe2000ff1e0ff */
[----:B------:R-:W0:Y:S01]  /*16530*/  LDCU UR4, c[0x0][0x578] ;  /* 0x0000af00ff0477ac */ /* 0x000e220008000800 */
[----:B------:R-:W-:Y:S01]  /*16540*/  IADD3 R30, PT, PT, R28, -R47, RZ ;  /* 0x8000002f1c1e7210 */ /* 0x000fe20007ffe0ff */
[----:B------:R1:W-:Y:S01]  /*16550*/  REDG.E.ADD.F32.FTZ.RN.STRONG.GPU desc[UR16][R2.64], R141 ;  /* 0x0000008d020079a6 */ /* 0x0003e2000c12f310 */
[----:B------:R-:W-:-:S02]  /*16560*/  IADD3.X R27, PT, PT, RZ, UR5, RZ, P0, !PT ;  /* 0x00000005ff1b7c10 */ /* 0x000fc400087fe4ff */
[----:B-----5:R-:W-:Y:S02]  /*16570*/  IADD3 R28, P0, PT, R28, UR6, RZ ;  /* 0x000000061c1c7c10 */ /* 0x020fe4000ff1e0ff */
[C---:B------:R-:W-:Y:S02]  /*16580*/  IADD3 R32, PT, PT, R30.reuse, -R47, RZ ;  /* 0x8000002f1e207210 */ /* 0x040fe40007ffe0ff */
[----:B------:R-:W-:Y:S02]  /*16590*/  IADD3.X R15, PT, PT, RZ, UR5, RZ, P1, !PT ;  /* 0x00000005ff0f7c10 */ /* 0x000fe40008ffe4ff */
[----:B------:R-:W-:Y:S02]  /*165a0*/  IADD3 R30, P1, PT, R30, UR6, RZ ;  /* 0x000000061e1e7c10 */ /* 0x000fe4000ff3e0ff */
[----:B------:R-:W-:Y:S01]  /*165b0*/  IADD3.X R29, PT, PT, RZ, UR7, RZ, P0, !PT ;  /* 0x00000007ff1d7c10 */ /* 0x000fe200087fe4ff */
[----:B------:R4:W-:Y:S01]  /*165c0*/  REDG.E.ADD.F32.FTZ.RN.STRONG.GPU desc[UR16][R14.64], R117 ;  /* 0x000000750e0079a6 */ /* 0x0009e2000c12f310 */
[----:B------:R-:W-:-:S02]  /*165d0*/  IADD3 R32, P0, PT, R32, UR6, RZ ;  /* 0x0000000620207c10 */ /* 0x000fc4000ff1e0ff */
[----:B------:R-:W-:Y:S01]  /*165e0*/  IADD3 R46, P2, PT, R46, UR6, RZ ;  /* 0x000000062e2e7c10 */ /* 0x000fe2000ff5e0ff */
[----:B------:R0:W-:Y:S01]  /*165f0*/  REDG.E.ADD.F32.FTZ.RN.STRONG.GPU desc[UR16][R26.64], R116 ;  /* 0x000000741a0079a6 */ /* 0x0001e2000c12f310 */
[----:B------:R-:W-:Y:S02]  /*16600*/  IADD3.X R31, PT, PT, RZ, UR7, RZ, P1, !PT ;  /* 0x00000007ff1f7c10 */ /* 0x000fe40008ffe4ff */
[----:B------:R-:W-:Y:S01]  /*16610*/  IADD3.X R33, PT, PT, RZ, UR7, RZ, P0, !PT ;  /* 0x00000007ff217c10 */ /* 0x000fe200087fe4ff */
[----:B------:R0:W-:Y:S01]  /*16620*/  REDG.E.ADD.F32.FTZ.RN.STRONG.GPU desc[UR16][R28.64], R115 ;  /* 0x000000731c0079a6 */ /* 0x0001e2000c12f310 */
[----:B------:R-:W-:-:S03]  /*16630*/  IADD3.X R47, PT, PT, RZ, UR7, RZ, P2, !PT ;  /* 0x00000007ff2f7c10 */ /* 0x000fc600097fe4ff */
[----:B------:R0:W-:Y:S04]  /*16640*/  REDG.E.ADD.F32.FTZ.RN.STRONG.GPU desc[UR16][R30.64], R114 ;  /* 0x000000721e0079a6 */ /* 0x0001e8000c12f310 */
[----:B------:R0:W-:Y:S04]  /*16650*/  REDG.E.ADD.F32.FTZ.RN.STRONG.GPU desc[UR16][R32.64], R113 ;  /* 0x00000071200079a6 */ /* 0x0001e8000c12f310 */
[----:B------:R0:W-:Y:S01]  /*16660*/  REDG.E.ADD.F32.FTZ.RN.STRONG.GPU desc[UR16][R46.64], R112 ;  /* 0x000000702e0079a6 */ /* 0x0001e2000c12f310 */
[----:B-1----:R-:W-:Y:S01]  /*16670*/  FMUL R3, R55, R4 ;  /* 0x0000000437037220 */ /* 0x002fe20000400000 */
[C---:B------:R-:W-:Y:S01]  /*16680*/  FMUL R2, R61.reuse, R0 ;  /* 0x000000003d027220 */ /* 0x040fe20000400000 */
[----:B------:R-:W-:-:S02]  /*16690*/  FMUL R4, R61, R4 ;  /* 0x000000043d047220 */ /* 0x000fc40000400000 */
[----:B------:R-:W-:Y:S01]  /*166a0*/  FFMA R3, R44, -R0, -R3 ;  /* 0x800000002c037223 */ /* 0x000fe20000000803 */
[-C--:B------:R-:W-:Y:S01]  /*166b0*/  FMUL R0, R11, R2.reuse ;  /* 0x000000020b007220 */ /* 0x080fe20000400000 */
[-C--:B------:R-:W-:Y:S01]  /*166c0*/  FMUL R11, R58, R2.reuse ;  /* 0x000000023a0b7220 */ /* 0x080fe20000400000 */
[----:B----4-:R-:W-:Y:S02]  /*166d0*/  FMUL R15, R60, R2 ;  /* 0x000000023c0f7220 */ /* 0x010fe40000400000 */
[----:B------:R-:W-:Y:S01]  /*166e0*/  FFMA R2, R9, R4, R0 ;  /* 0x0000000409027223 */ /* 0x000fe20000000000 */
[----:B------:R-:W-:Y:S01]  /*166f0*/  FMUL R0, R61, R6 ;  /* 0x000000063d007220 */ /* 0x000fe20000400000 */
[-C--:B------:R-:W-:Y:S01]  /*16700*/  FFMA R11, R54, R4.reuse, R11 ;  /* 0x00000004360b7223 */ /* 0x080fe2000000000b */
[----:B------:R-:W-:Y:S01]  /*16710*/  FFMA R15, R56, R4, R15 ;  /* 0x00000004380f7223 */ /* 0x000fe2000000000f */
[----:B------:R-:W-:Y:S01]  /*16720*/  FFMA R6, R48, -R6, R3 ;  /* 0x8000000630067223 */ /* 0x000fe20000000003 */
[-C--:B------:R-:W-:Y:S01]  /*16730*/  FFMA R2, R7, R0.reuse, R2 ;  /* 0x0000000007027223 */ /* 0x080fe20000000002 */
[-C--:B------:R-:W-:Y:S01]  /*16740*/  FFMA R4, R8, R0.reuse, R11 ;  /* 0x0000000008047223 */ /* 0x080fe2000000000b */
[----:B------:R-:W-:Y:S01]  /*16750*/  FFMA R0, R10, R0, R15 ;  /* 0x000000000a007223 */ /* 0x000fe2000000000f */
[----:B0-----:R-:W-:Y:S01]  /*16760*/  UISETP.NE.AND UP0, UPT, UR4, URZ, UPT ;  /* 0x000000ff0400728c */ /* 0x001fe2000bf05270 */
[-C--:B------:R-:W-:Y:S01]  /*16770*/  FFMA R2, R5, R6.reuse, R2 ;  /* 0x0000000605027223 */ /* 0x080fe20000000002 */
[-C--:B------:R-:W-:Y:S01]  /*16780*/  FFMA R4, R13, R6.reuse, R4 ;  /* 0x000000060d047223 */ /* 0x080fe20000000004 */
[----:B------:R-:W-:-:S02]  /*16790*/  FFMA R0, R45, R6, R0 ;  /* 0x000000062d007223 */ /* 0x000fc40000000000 */
[----:B------:R-:W-:Y:S01]  /*167a0*/  FADD R2, R53, R2 ;  /* 0x0000000235027221 */ /* 0x000fe20000000000 */
[----:B------:R-:W-:Y:S01]  /*167b0*/  FADD R3, R49, R4 ;  /* 0x0000000431037221 */ /* 0x000fe20000000000 */
[----:B------:R-:W-:Y:S02]  /*167c0*/  FADD R0, R51, R0 ;  /* 0x0000000033007221 */ /* 0x000fe40000000000 */
[----:B------:R-:W-:Y:S01]  /*167d0*/  FADD R77, R2, R77 ;  /* 0x0000004d024d7221 */ /* 0x000fe20000000000 */
[----:B------:R-:W-:Y:S01]  /*167e0*/  FADD R76, R3, R76 ;  /* 0x0000004c034c7221 */ /* 0x000fe20000000000 */
[----:B------:R-:W-:Y:S01]  /*167f0*/  FADD R75, R0, R75 ;  /* 0x0000004b004b7221 */ /* 0x000fe20000000000 */
[----:B------:R-:W-:Y:S06]  /*16800*/  BRA.U !UP0, `(.L_x_560) ;  /* 0x00000015089c7547 */ /* 0x000fec000b800000 */
[----:B------:R-:W-:-:S09]  /*16810*/  UISETP.NE.AND UP0, UPT, UR4, 0x1, UPT ;  /* 0x000000010400788c */ /* 0x000fd2000bf05270 */
[----:B------:R-:W-:Y:S05]  /*16820*/  BRA.U !UP0, `(.L_x_561) ;  /* 0x00000011084c7547 */ /* 0x000fea000b800000 */
[----:B------:R-:W-:-:S09]  /*16830*/  UISETP.GE.U32.AND UP0, UPT, UR4, 0x3, UPT ;  /* 0x000000030400788c */ /* 0x000fd2000bf06070 */
[----:B------:R-:W-:Y:S05]  /*16840*/  BRA.U !UP0, `(.L_x_562) ;  /* 0x0000000508dc7547 */ /* 0x000fea000b800000 */
[----:B------:R-:W0:Y:S01]  /*16850*/  LDC.64 R30, c[0x0][0x430] ;  /* 0x00010c00ff1e7b82 */ /* 0x000e220000000a00 */
[----:B------:R-:W1:Y:S07]  /*16860*/  LDCU.64 UR4, c[0x0][0x428] ;  /* 0x00008500ff0477ac */ /* 0x000e6e0008000a00 */
[----:B------:R-:W4:Y:S01]  /*16870*/  LDC R3, c[0x0][0x438] ;  /* 0x00010e00ff037b82 */ /* 0x000f220000000800 */
[----:B0-----:R-:W-:-:S04]  /*16880*/  LEA R0, R31, -R31, 0x4 ;  /* 0x8000001f1f007211 */ /* 0x001fc800078e20ff */
[----:B----4-:R-:W-:Y:S01]  /*16890*/  LEA R4, R3, R0, 0x1 ;  /* 0x0000000003047211 */ /* 0x010fe200078e08ff */
[----:B------:R-:W-:-:S03]  /*168a0*/  IMAD R0, R69, R30, R0 ;  /* 0x0000001e45007224 */ /* 0x000fc600078e0200 */
[C---:B------:R-:W-:Y:S01]  /*168b0*/  IADD3 R10, PT, PT, R4.reuse, -R3, RZ ;  /* 0x80000003040a7210 */ /* 0x040fe20007ffe0ff */
[----:B------:R-:W-:Y:S01]  /*168c0*/  IMAD R2, R69, R30, R4 ;  /* 0x0000001e45027224 */ /* 0x000fe200078e0204 */
[----:B------:R-:W-:-:S03]  /*168d0*/  IADD3 R14, PT, PT, R4, -R31, RZ ;  /* 0x8000001f040e7210 */ /* 0x000fc60007ffe0ff */
[CC--:B------:R-:W-:Y:S01]  /*168e0*/  IMAD R5, R69.reuse, R30.reuse, R10 ;  /* 0x0000001e45057224 */ /* 0x0c0fe200078e020a */
[----:B-1----:R-:W-:Y:S01]  /*168f0*/  IADD3 R2, P0, PT, R2, UR4, RZ ;  /* 0x0000000402027c10 */ /* 0x002fe2000ff1e0ff */
[----:B------:R-:W-:Y:S01]  /*16900*/  IMAD R8, R69, R30, R14 ;  /* 0x0000001e45087224 */ /* 0x000fe200078e020e */
[-C--:B------:R-:W-:Y:S02]  /*16910*/  IADD3 R10, PT, PT, R10, -R31.reuse, RZ ;  /* 0x8000001f0a0a7210 */ /* 0x080fe40007ffe0ff */
[----:B------:R-:W-:Y:S02]  /*16920*/  IADD3 R4, P1, PT, R5, UR4, RZ ;  /* 0x0000000405047c10 */ /* 0x000fe4000ff3e0ff */
[----:B------:R-:W-:Y:S02]  /*16930*/  IADD3.X R3, PT, PT, RZ, UR5, RZ, P0, !PT ;  /* 0x00000005ff037c10 */ /* 0x000fe400087fe4ff */
[----:B------:R-:W-:Y:S02]  /*16940*/  IADD3 R6, P0, PT, R0, UR4, RZ ;  /* 0x0000000400067c10 */ /* 0x000fe4000ff1e0ff */
[----:B------:R-:W-:Y:S01]  /*16950*/  IADD3 R14, PT, PT, R14, -R31, RZ ;  /* 0x8000001f0e0e7210 */ /* 0x000fe20007ffe0ff */
[----:B------:R-:W-:Y:S01]  /*16960*/  REDG.E.ADD.F32.FTZ.RN.STRONG.GPU desc[UR16][R2.64], R111 ;  /* 0x0000006f020079a6 */ /* 0x000fe2000c12f310 */
[----:B------:R-:W-:-:S02]  /*16970*/  IADD3.X R5, PT, PT, RZ, UR5, RZ, P1, !PT ;  /* 0x00000005ff057c10 */ /* 0x000fc40008ffe4ff */
[----:B------:R-:W-:Y:S01]  /*16980*/  IADD3.X R7, PT, PT, RZ, UR5, RZ, P0, !PT ;  /* 0x00000005ff077c10 */ /* 0x000fe200087fe4ff */
[CC--:B------:R-:W-:Y:S01]  /*16990*/  IMAD R13, R69.reuse, R30.reuse, R14 ;  /* 0x0000001e450d7224 */ /* 0x0c0fe200078e020e */
[-C--:B------:R-:W-:Y:S01]  /*169a0*/  IADD3 R26, PT, PT, R10, -R31.reuse, RZ ;  /* 0x8000001f0a1a7210 */ /* 0x080fe20007ffe0ff */
[----:B------:R0:W-:Y:S01]  /*169b0*/  REDG.E.ADD.F32.FTZ.RN.STRONG.GPU desc[UR16][R4.64], R110 ;  /* 0x0000006e040079a6 */ /* 0x0001e2000c12f310 */
[-C--:B------:R-:W-:Y:S01]  /*169c0*/  IADD3 R16, PT, PT, R0, -R31.reuse, RZ ;  /* 0x8000001f00107210 */ /* 0x080fe20007ffe0ff */
[----:B------:R-:W-:Y:S01]  /*169d0*/  IMAD R0, R69, R30, R10 ;  /* 0x0000001e45007224 */ /* 0x000fe200078e020a */
[----:B------:R-:W-:Y:S01]  /*169e0*/  IADD3 R14, PT, PT, R14, -R31, RZ ;  /* 0x8000001f0e0e7210 */ /* 0x000fe20007ffe0ff */
[----:B------:R1:W-:Y:S01]  /*169f0*/  REDG.E.ADD.F32.FTZ.RN.STRONG.GPU desc[UR16][R6.64], R109 ;  /* 0x0000006d060079a6 */ /* 0x0003e2000c12f310 */
[----:B------:R-:W-:-:S04]  /*16a00*/  IADD3 R8, P0, PT, R8, UR4, RZ ;  /* 0x0000000408087c10 */ /* 0x000fc8000ff1e0ff */
[----:B------:R-:W-:Y:S02]  /*16a10*/  IADD3.X R9, PT, PT, RZ, UR5, RZ, P0, !PT ;  /* 0x00000005ff097c10 */ /* 0x000fe400087fe4ff */
[-C--:B0-----:R-:W-:Y:S01]  /*16a20*/  IADD3 R4, PT, PT, R26, -R31.reuse, RZ ;  /* 0x8000001f1a047210 */ /* 0x081fe20007ffe0ff */
[CC--:B-1----:R-:W-:Y:S01]  /*16a30*/  IMAD R6, R69.reuse, R30.reuse, R26 ;  /* 0x0000001e45067224 */ /* 0x0c2fe200078e021a */
[-C--:B------:R-:W-:Y:S01]  /*16a40*/  IADD3 R26, PT, PT, R14, -R31.reuse, RZ ;  /* 0x8000001f0e1a7210 */ /* 0x080fe20007ffe0ff */
[----:B------:R0:W-:Y:S01]  /*16a50*/  REDG.E.ADD.F32.FTZ.RN.STRONG.GPU desc[UR16][R8.64], R108 ;  /* 0x0000006c080079a6 */ /* 0x0001e2000c12f310 */
[----:B------:R-:W-:Y:S01]  /*16a60*/  IADD3 R2, P0, PT, R0, UR4, RZ ;  /* 0x0000000400027c10 */ /* 0x000fe2000ff1e0ff */
[----:B------:R-:W-:Y:S01]  /*16a70*/  IMAD R0, R69, R30, R4 ;  /* 0x0000001e45007224 */ /* 0x000fe200078e0204 */
[-C--:B------:R-:W-:Y:S02]  /*16a80*/  IADD3 R28, PT, PT, R4, -R31.reuse, RZ ;  /* 0x8000001f041c7210 */ /* 0x080fe40007ffe0ff */
[----:B------:R-:W-:-:S02]  /*16a90*/  IADD3 R4, PT, PT, R26, -R31, RZ ;  /* 0x8000001f1a047210 */ /* 0x000fc40007ffe0ff */
[----:B------:R-:W-:Y:S02]  /*16aa0*/  IADD3.X R3, PT, PT, RZ, UR5, RZ, P0, !PT ;  /* 0x00000005ff037c10 */ /* 0x000fe400087fe4ff */
[-C--:B------:R-:W-:Y:S01]  /*16ab0*/  IADD3 R5, PT, PT, R4, -R31.reuse, RZ ;  /* 0x8000001f04057210 */ /* 0x080fe20007ffe0ff */
[CC--:B------:R-:W-:Y:S01]  /*16ac0*/  IMAD R25, R69.reuse, R30.reuse, R4 ;  /* 0x0000001e45197224 */ /* 0x0c0fe200078e0204 */
[----:B------:R-:W-:Y:S01]  /*16ad0*/  IADD3 R10, P1, PT, R16, UR4, RZ ;  /* 0x00000004100a7c10 */ /* 0x000fe2000ff3e0ff */
[-C--:B------:R-:W-:Y:S01]  /*16ae0*/  IMAD R14, R69, R30.reuse, R14 ;  /* 0x0000001e450e7224 */ /* 0x080fe200078e020e */
[-C--:B0-----:R-:W-:Y:S01]  /*16af0*/  IADD3 R8, PT, PT, R28, -R31.reuse, RZ ;  /* 0x8000001f1c087210 */ /* 0x081fe20007ffe0ff */
[----:B------:R-:W-:Y:S01]  /*16b00*/  REDG.E.ADD.F32.FTZ.RN.STRONG.GPU desc[UR16][R2.64], R107 ;  /* 0x0000006b020079a6 */ /* 0x000fe2000c12f310 */
[----:B------:R-:W-:Y:S02]  /*16b10*/  IADD3 R4, P0, PT, R13, UR4, RZ ;  /* 0x000000040d047c10 */ /* 0x000fe4000ff1e0ff */
[-C--:B------:R-:W-:Y:S01]  /*16b20*/  IADD3 R16, PT, PT, R16, -R31.reuse, RZ ;  /* 0x8000001f10107210 */ /* 0x080fe20007ffe0ff */
[CC--:B------:R-:W-:Y:S01]  /*16b30*/  IMAD R29, R69.reuse, R30.reuse, R5 ;  /* 0x0000001e451d7224 */ /* 0x0c0fe200078e0205 */
[----:B------:R-:W-:Y:S01]  /*16b40*/  IADD3 R7, PT, PT, R8, -R31, RZ ;  /* 0x8000001f08077210 */ /* 0x000fe20007ffe0ff */
[----:B------:R-:W-:Y:S01]  /*16b50*/  IMAD R27, R69, R30, R8 ;  /* 0x0000001e451b7224 */ /* 0x000fe200078e0208 */
[----:B------:R-:W-:-:S02]  /*16b60*/  IADD3.X R5, PT, PT, RZ, UR5, RZ, P0, !PT ;  /* 0x00000005ff057c10 */ /* 0x000fc400087fe4ff */
[----:B------:R-:W-:Y:S02]  /*16b70*/  IADD3 R8, P0, PT, R16, UR4, RZ ;  /* 0x0000000410087c10 */ /* 0x000fe4000ff1e0ff */
[----:B------:R-:W-:Y:S02]  /*16b80*/  IADD3.X R11, PT, PT, RZ, UR5, RZ, P1, !PT ;  /* 0x00000005ff0b7c10 */ /* 0x000fe40008ffe4ff */
[----:B------:R-:W-:Y:S02]  /*16b90*/  IADD3.X R9, PT, PT, RZ, UR5, RZ, P0, !PT ;  /* 0x00000005ff097c10 */ /* 0x000fe400087fe4ff */
[----:B------:R-:W-:Y:S01]  /*16ba0*/  IADD3 R14, P0, PT, R14, UR4, RZ ;  /* 0x000000040e0e7c10 */ /* 0x000fe2000ff1e0ff */
[----:B------:R0:W-:Y:S01]  /*16bb0*/  REDG.E.ADD.F32.FTZ.RN.STRONG.GPU desc[UR16][R10.64], R106 ;  /* 0x0000006a0a0079a6 */ /* 0x0001e2000c12f310 */
[----:B------:R-:W-:Y:S01]  /*16bc0*/  IADD3 R16, PT, PT, R16, -R31, RZ ;  /* 0x8000001f10107210 */ /* 0x000fe20007ffe0ff */
[CC--:B------:R-:W-:Y:S01]  /*16bd0*/  IMAD R26, R69.reuse, R30.reuse, R26 ;  /* 0x0000001e451a7224 */ /* 0x0c0fe200078e021a */
[----:B------:R-:W-:Y:S01]  /*16be0*/  IADD3 R6, P1, PT, R6, UR4, RZ ;  /* 0x0000000406067c10 */ /* 0x000fe2000ff3e0ff */
[CC--:B------:R-:W-:Y:S01]  /*16bf0*/  IMAD R28, R69.reuse, R30.reuse, R28 ;  /* 0x0000001e451c7224 */ /* 0x0c0fe200078e021c */
[----:B------:R-:W-:Y:S01]  /*16c00*/  IADD3.X R15, PT, PT, RZ, UR5, RZ, P0, !PT ;  /* 0x00000005ff0f7c10 */ /* 0x000fe200087fe4ff */
[----:B------:R-:W-:Y:S01]  /*16c10*/  IMAD R30, R69, R30, R7 ;  /* 0x0000001e451e7224 */ /* 0x000fe200078e0207 */
[----:B------:R-:W-:Y:S01]  /*16c20*/  IADD3.X R7, PT, PT, RZ, UR5, RZ, P1, !PT ;  /* 0x00000005ff077c10 */ /* 0x000fe20008ffe4ff */
[----:B------:R1:W-:Y:S01]  /*16c30*/  REDG.E.ADD.F32.FTZ.RN.STRONG.GPU desc[UR16][R4.64], R105 ;  /* 0x00000069040079a6 */ /* 0x0003e2000c12f310 */
[----:B0-----:R-:W-:-:S03]  /*16c40*/  IADD3 R10, P0, PT, R16, UR4, RZ ;  /* 0x00000004100a7c10 */ /* 0x001fc6000ff1e0ff */
[----:B------:R-:W-:Y:S01]  /*16c50*/  REDG.E.ADD.F32.FTZ.RN.STRONG.GPU desc[UR16][R6.64], R99 ;  /* 0x00000063060079a6 */ /* 0x000fe2000c12f310 */
[----:B------:R-:W-:Y:S02]  /*16c60*/  IADD3 R16, PT, PT, R16, -R31, RZ ;  /* 0x8000001f10107210 */ /* 0x000fe40007ffe0ff */
[----:B------:R-:W-:Y:S01]  /*16c70*/  IADD3.X R11, PT, PT, RZ, UR5, RZ, P0, !PT ;  /* 0x00000005ff0b7c10 */ /* 0x000fe200087fe4ff */
[----:B------:R0:W-:Y:S01]  /*16c80*/  REDG.E.ADD.F32.FTZ.RN.STRONG.GPU desc[UR16][R8.64], R98 ;  /* 0x00000062080079a6 */ /* 0x0001e2000c12f310 */
[----:B-1----:R-:W-:-:S03]  /*16c90*/  IADD3 R4, P0, PT, R26, UR4, RZ ;  /* 0x000000041a047c10 */ /* 0x002fc6000ff1e0ff */
[----:B------:R1:W-:Y:S01]  /*16ca0*/  REDG.E.ADD.F32.FTZ.RN.STRONG.GPU desc[UR16][R14.64], R97 ;  /* 0x000000610e0079a6 */ /* 0x0003e2000c12f310 */
[----:B------:R-:W-:Y:S02]  /*16cb0*/  IADD3 R2, P1, PT, R0, UR4, RZ ;  /* 0x0000000400027c10 */ /* 0x000fe4000ff3e0ff */
[----:B------:R-:W-:Y:S02]  /*16cc0*/  IADD3.X R5, PT, PT, RZ, UR5, RZ, P0, !PT ;  /* 0x00000005ff057c10 */ /* 0x000fe400087fe4ff */
[----:B0-----:R-:W-:Y:S02]  /*16cd0*/  IADD3 R8, P0, PT, R16, UR4, RZ ;  /* 0x0000000410087c10 */ /* 0x001fe4000ff1e0ff */
[----:B------:R-:W-:Y:S02]  /*16ce0*/  IADD3.X R3, PT, PT, RZ, UR5, RZ, P1, !PT ;  /* 0x00000005ff037c10 */ /* 0x000fe40008ffe4ff */
[----:B------:R-:W-:Y:S02]  /*16cf0*/  IADD3.X R9, PT, PT, RZ, UR5, RZ, P0, !PT ;  /* 0x00000005ff097c10 */ /* 0x000fe400087fe4ff */
[----:B-1----:R-:W-:Y:S01]  /*16d00*/  IADD3 R14, P0, PT, R25, UR4, RZ ;  /* 0x00000004190e7c10 */ /* 0x002fe2000ff1e0ff */
[----:B------:R0:W-:Y:S01]  /*16d10*/  REDG.E.ADD.F32.FTZ.RN.STRONG.GPU desc[UR16][R2.64], R96 ;  /* 0x00000060020079a6 */ /* 0x0001e2000c12f310 */
[----:B------:R-:W-:-:S02]  /*16d20*/  IADD3 R6, P1, PT, R28, UR4, RZ ;  /* 0x000000041c067c10 */ /* 0x000fc4000ff3e0ff */
[-C--:B------:R-:W-:Y:S01]  /*16d30*/  IADD3 R16, PT, PT, R16, -R31.reuse, RZ ;  /* 0x8000001f10107210 */ /* 0x080fe20007ffe0ff */
[----:B------:R1:W-:Y:S01]  /*16d40*/  REDG.E.ADD.F32.FTZ.RN.STRONG.GPU desc[UR16][R10.64], R95 ;  /* 0x0000005f0a0079a6 */ /* 0x0003e2000c12f310 */
[----:B------:R-:W-:Y:S02]  /*16d50*/  IADD3.X R15, PT, PT, RZ, UR5, RZ, P0, !PT ;  /* 0x00000005ff0f7c10 */ /* 0x000fe400087fe4ff */
[----:B------:R-:W-:Y:S01]  /*16d60*/  IADD3.X R7, PT, PT, RZ, UR5, RZ, P1, !PT ;  /* 0x00000005ff077c10 */ /* 0x000fe20008ffe4ff */
[----:B------:R4:W-:Y:S01]  /*16d70*/  REDG.E.ADD.F32.FTZ.RN.STRONG.GPU desc[UR16][R4.64], R94 ;  /* 0x0000005e040079a6 */ /* 0x0009e2000c12f310 */
[C---:B------:R-:W-:Y:S02]  /*16d80*/  IADD3 R26, PT, PT, R16.reuse, -R31, RZ ;  /* 0x8000001f101a7210 */ /* 0x040fe40007ffe0ff */
[----:B0-----:R-:W-:Y:S01]  /*16d90*/  IADD3 R2, P0, PT, R27, UR4, RZ ;  /* 0x000000041b027c10 */ /* 0x001fe2000ff1e0ff */
[----:B------:R0:W-:Y:S01]  /*16da0*/  REDG.E.ADD.F32.FTZ.RN.STRONG.GPU desc[UR16][R6.64], R93 ;  /* 0x0000005d060079a6 */ /* 0x0001e2000c12f310 */
[----:B-1----:R-:W-:-:S03]  /*16db0*/  IADD3 R10, P1, PT, R16, UR4, RZ ;  /* 0x00000004100a7c10 */ /* 0x002fc6000ff3e0ff */
[----:B------:R-:W-:Y:S01]  /*16dc0*/  REDG.E.ADD.F32.FTZ.RN.STRONG.GPU desc[UR16][R8.64], R92 ;  /* 0x0000005c080079a6 */ /* 0x000fe2000c12f310 */
[----:B------:R-:W-:Y:S02]  /*16dd0*/  IADD3.X R3, PT, PT, RZ, UR5, RZ, P0, !PT ;  /* 0x00000005ff037c10 */ /* 0x000fe400087fe4ff */
[----:B------:R-:W-:Y:S01]  /*16de0*/  IADD3.X R11, PT, PT, RZ, UR5, RZ, P1, !PT ;  /* 0x00000005ff0b7c10 */ /* 0x000fe20008ffe4ff */
[----:B------:R-:W-:Y:S01]  /*16df0*/  REDG.E.ADD.F32.FTZ.RN.STRONG.GPU desc[UR16][R14.64], R91 ;  /* 0x0000005b0e0079a6 */ /* 0x000fe2000c12f310 */
[----:B----4-:R-:W-:Y:S02]  /*16e00*/  IADD3 R4, P0, PT, R29, UR4, RZ ;  /* 0x000000041d047c10 */ /* 0x010fe4000ff1e0ff */
[----:B------:R-:W-:Y:S01]  /*16e10*/  IADD3 R26, P2, PT, R26, UR4, RZ ;  /* 0x000000041a1a7c10 */ /* 0x000fe2000ff5e0ff */
[----:B------:R-:W-:Y:S01]  /*16e20*/  REDG.E.ADD.F32.FTZ.RN.STRONG.GPU desc[UR16][R2.64], R90 ;  /* 0x0000005a020079a6 */ /* 0x000fe2000c12f310 */
[----:B0-----:R-:W-:Y:S02]  /*16e30*/  IADD3 R6, P1, PT, R30, UR4, RZ ;  /* 0x000000041e067c10 */ /* 0x001fe4000ff3e0ff */
[----:B------:R-:W-:Y:S01]  /*16e40*/  IADD3.X R5, PT, PT, RZ, UR5, RZ, P0, !PT ;  /* 0x00000005ff057c10 */ /* 0x000fe200087fe4ff */
[----:B------:R-:W-:Y:S01]  /*16e50*/  REDG.E.ADD.F32.FTZ.RN.STRONG.GPU desc[UR16][R10.64], R89 ;  /* 0x000000590a0079a6 */ /* 0x000fe2000c12f310 */
[----:B------:R-:W-:-:S02]  /*16e60*/  IADD3.X R7, PT, PT, RZ, UR5, RZ, P1, !PT ;  /* 0x00000005ff077c10 */ /* 0x000fc40008ffe4ff */
[----:B------:R-:W-:Y:S01]  /*16e70*/  IADD3.X R27, PT, PT, RZ, UR5, RZ, P2, !PT ;  /* 0x00000005ff1b7c10 */ /* 0x000fe200097fe4ff */
[----:B------:R0:W-:Y:S01]  /*16e80*/  REDG.E.ADD.F32.FTZ.RN.STRONG.GPU desc[UR16][R4.64], R88 ;  /* 0x00000058040079a6 */ /* 0x0001e2000c12f310 */
[----:B------:R-:W-:Y:S02]  /*16e90*/  HFMA2 R13, -RZ, RZ, 0, 0 ;  /* 0x00000000ff0d7431 */ /* 0x000fe400000001ff */
[----:B------:R-:W-:Y:S01]  /*16ea0*/  HFMA2 R25, -RZ, RZ, 0, 0 ;  /* 0x00000000ff197431 */ /* 0x000fe200000001ff */
[----:B------:R1:W-:Y:S01]  /*16eb0*/  REDG.E.ADD.F32.FTZ.RN.STRONG.GPU desc[UR16][R6.64], R87 ;  /* 0x00000057060079a6 */ /* 0x0003e2000c12f310 */
[----:B------:R-:W-:Y:S01]  /*16ec0*/  HFMA2 R47, -RZ, RZ, 0, 0 ;  /* 0x00000000ff2f7431 */ /* 0x000fe200000001ff */
[----:B------:R-:W-:Y:S02]  /*16ed0*/  MOV R0, RZ ;  /* 0x000000ff00007202 */ /* 0x000fe40000000f00 */
[----:B------:R-:W-:Y:S01]  /*16ee0*/  CS2R R28, SRZ ;  /* 0x00000000001c7805 */ /* 0x000fe2000001ff00 */
[----:B------:R4:W-:Y:S01]  /*16ef0*/  REDG.E.ADD.F32.FTZ.RN.STRONG.GPU desc[UR16][R26.64], R86 ;  /* 0x000000561a0079a6 */ /* 0x0009e2000c12f310 */
[----:B------:R-:W-:-:S02]  /*16f00*/  MOV R16, RZ ;  /* 0x000000ff00107202 */ /* 0x000fc40000000f00 */
[----:B------:R-:W-:Y:S02]  /*16f10*/  CS2R R30, SRZ ;  /* 0x00000000001e7805 */ /* 0x000fe4000001ff00 */
[----:B------:R-:W-:Y:S02]  /*16f20*/  CS2R R32, SRZ ;  /* 0x0000000000207805 */ /* 0x000fe4000001ff00 */
[----:B------:R-:W-:Y:S02]  /*16f30*/  CS2R R44, SRZ ;  /* 0x00000000002c7805 */ /* 0x000fe4000001ff00 */
[----:B0-----:R-:W-:Y:S02]  /*16f40*/  CS2R R4, SRZ ;  /* 0x0000000000047805 */ /* 0x001fe4000001ff00 */
[----:B------:R-:W-:Y:S02]  /*16f50*/  CS2R R2, SRZ ;  /* 0x0000000000027805 */ /* 0x000fe4000001ff00 */
[----:B------:R-:W-:-:S02]  /*16f60*/  CS2R R8, SRZ ;  /* 0x0000000000087805 */ /* 0x000fc4000001ff00 */
[----:B-1----:R-:W-:Y:S02]  /*16f70*/  CS2R R6, SRZ ;  /* 0x0000000000067805 */ /* 0x002fe4000001ff00 */
[----:B------:R-:W-:Y:S02]  /*16f80*/  CS2R R10, SRZ ;  /* 0x00000000000a7805 */ /* 0x000fe4000001ff00 */
[----:B------:R-:W-:Y:S02]  /*16f90*/  CS2R R14, SRZ ;  /* 0x00000000000e7805 */ /* 0x000fe4000001ff00 */
[----:B----4-:R-:W-:Y:S01]  /*16fa0*/  CS2R R26, SRZ ;  /* 0x00000000001a7805 */ /* 0x010fe2000001ff00 */
[----:B------:R-:W-:Y:S06]  /*16fb0*/  BRA `(.L_x_563) ;  /* 0x0000000000a87947 */ /* 0x000fec0003800000 */
.L_x_562:
[----:B------:R-:W-:Y:S01]  /*16fc0*/  FADD R13, RZ, R12 ;  /* 0x0000000cff0d7221 */ /* 0x000fe20000000000 */
[----:B------:R-:W-:Y:S02]  /*16fd0*/  HFMA2 R12, -RZ, RZ, 0, 0 ;  /* 0x00000000ff0c7431 */ /* 0x000fe400000001ff */
        /* <DEDUP_REMOVED lines=26> */
[----:B------:R-:W-:-:S02]  /*17180*/  CS2R R34, SRZ ;  /* 0x0000000000227805 */ /* 0x000fc4000001ff00 */
[----:B------:R-:W-:Y:S02]  /*17190*/  CS2R R36, SRZ ;  /* 0x0000000000247805 */ /* 0x000fe4000001ff00 */
[----:B------:R-:W-:Y:S02]  /*171a0*/  CS2R R22, SRZ ;  /* 0x0000000000167805 */ /* 0x000fe4000001ff00 */
[----:B------:R-:W-:Y:S02]  /*171b0*/  MOV R24, RZ ;  /* 0x000000ff00187202 */ /* 0x000fe40000000f00 */
[----:B------:R-:W-:Y:S02]  /*171c0*/  CS2R R18, SRZ ;  /* 0x0000000000127805 */ /* 0x000fe4000001ff00 */
        /* <DEDUP_REMOVED lines=8> */
[----:B------:R-:W-:-:S07]  /*17250*/  CS2R R84, SRZ ;  /* 0x0000000000547805 */ /* 0x000fce000001ff00 */
.L_x_563:
[----:B------:R-:W0:Y:S01]  /*17260*/  LDC.64 R60, c[0x0][0x430] ;  /* 0x00010c00ff3c7b82 */ /* 0x000e220000000a00 */
[----:B------:R-:W1:Y:S01]  /*17270*/  LDCU.64 UR4, c[0x0][0x428] ;  /* 0x00008500ff0477ac */ /* 0x000e620008000a00 */
[----:B------:R-:W-:Y:S01]  /*17280*/  FADD R83, R26, R83 ;  /* 0x000000531a537221 */ /* 0x000fe20000000000 */
[----:B------:R-:W-:Y:S01]  /*17290*/  FADD R81, R14, R81 ;  /* 0x000000510e517221 */ /* 0x000fe20000000000 */
[----:B------:R-:W-:Y:S01]  /*172a0*/  FADD R43, R8, R43 ;  /* 0x0000002b082b7221 */ /* 0x000fe20000000000 */
[----:B------:R-:W-:Y:S01]  /*172b0*/  FADD R79, R10, R79 ;  /* 0x0000004f0a4f7221 */ /* 0x000fe20000000000 */
[----:B------:R-:W-:Y:S01]  /*172c0*/  FADD R41, R2, R41 ;  /* 0x0000002902297221 */ /* 0x000fe20000000000 */
[----:B------:R-:W-:Y:S01]  /*172d0*/  FADD R59, R3, R38 ;  /* 0x00000026033b7221 */ /* 0x000fe20000000000 */
[----:B------:R-:W4:Y:S01]  /*172e0*/  LDC R55, c[0x0][0x438] ;  /* 0x00010e00ff377b82 */ /* 0x000f220000000800 */
[----:B------:R-:W-:Y:S01]  /*172f0*/  FADD R37, R4, R37 ;  /* 0x0000002504257221 */ /* 0x000fe20000000000 */
[----:B------:R-:W-:Y:S01]  /*17300*/  FADD R57, R7, R42 ;  /* 0x0000002a07397221 */ /* 0x000fe20000000000 */
[----:B------:R-:W-:Y:S01]  /*17310*/  FADD R85, R44, R85 ;  /* 0x000000552c557221 */ /* 0x000fe20000000000 */
[----:B------:R-:W-:Y:S01]  /*17320*/  FADD R39, R6, R39 ;  /* 0x0000002706277221 */ /* 0x000fe20000000000 */
[----:B------:R-:W-:Y:S01]  /*17330*/  FADD R53, R9, R78 ;  /* 0x0000004e09357221 */ /* 0x000fe20000000000 */
[----:B------:R-:W-:Y:S01]  /*17340*/  FADD R27, R27, R84 ;  /* 0x000000541b1b7221 */ /* 0x000fe20000000000 */
[----:B------:R-:W-:Y:S01]  /*17350*/  FADD R49, R11, R80 ;  /* 0x000000500b317221 */ /* 0x000fe20000000000 */
[----:B------:R-:W-:Y:S01]  /*17360*/  FADD R51, R15, R82 ;  /* 0x000000520f337221 */ /* 0x000fe20000000000 */
[----:B0-----:R-:W-:-:S04]  /*17370*/  SHF.L.U32 R26, R61, 0x3, RZ ;  /* 0x000000033d1a7819 */ /* 0x001fc800000006ff */
[----:B----4-:R-:W-:Y:S01]  /*17380*/  LEA R14, R55, R26, 0x1 ;  /* 0x0000001a370e7211 */ /* 0x010fe200078e08ff */
[----:B------:R-:W-:-:S03]  /*17390*/  IMAD R26, R69, R60, R26 ;  /* 0x0000003c451a7224 */ /* 0x000fc600078e021a */
[C---:B------:R-:W-:Y:S01]  /*173a0*/  IADD3 R10, PT, PT, R14.reuse, -R55, RZ ;  /* 0x800000370e0a7210 */ /* 0x040fe20007ffe0ff */
[-C--:B------:R-:W-:Y:S02]  /*173b0*/  IMAD R8, R69, R60.reuse, R14 ;  /* 0x0000003c45087224 */ /* 0x080fe400078e020e */
[----:B------:R-:W-:Y:S01]  /*173c0*/  FADD R55, R5, R40 ;  /* 0x0000002805377221 */ /* 0x000fe20000000000 */
[-C--:B------:R-:W-:Y:S01]  /*173d0*/  IADD3 R14, PT, PT, R14, -R61.reuse, RZ ;  /* 0x8000003d0e0e7210 */ /* 0x080fe20007ffe0ff */
[----:B------:R-:W-:Y:S01]  /*173e0*/  IMAD R5, R69, R60, R10 ;  /* 0x0000003c45057224 */ /* 0x000fe200078e020a */
[----:B-1----:R-:W-:Y:S02]  /*173f0*/  IADD3 R2, P0, PT, R8, UR4, RZ ;  /* 0x0000000408027c10 */ /* 0x002fe4000ff1e0ff */
[----:B------:R-:W-:Y:S02]  /*17400*/  IADD3 R10, PT, PT, R10, -R61, RZ ;  /* 0x8000003d0a0a7210 */ /* 0x000fe40007ffe0ff */
[----:B------:R-:W-:-:S02]  /*17410*/  IADD3.X R3, PT, PT, RZ, UR5, RZ, P0, !PT ;  /* 0x00000005ff037c10 */ /* 0x000fc400087fe4ff */
[----:B------:R-:W-:Y:S02]  /*17420*/  IADD3 R4, P0, PT, R5, UR4, RZ ;  /* 0x0000000405047c10 */ /* 0x000fe4000ff1e0ff */
[-C--:B------:R-:W-:Y:S01]  /*17430*/  IADD3 R38, PT, PT, R10, -R61.reuse, RZ ;  /* 0x8000003d0a267210 */ /* 0x080fe20007ffe0ff */
[----:B------:R-:W-:Y:S01]  /*17440*/  IMAD R8, R69, R60, R14 ;  /* 0x0000003c45087224 */ /* 0x000fe200078e020e */
[----:B------:R-:W-:Y:S01]  /*17450*/  IADD3.X R5, PT, PT, RZ, UR5, RZ, P0, !PT ;  /* 0x00000005ff057c10 */ /* 0x000fe200087fe4ff */
[----:B------:R0:W-:Y:S01]  /*17460*/  REDG.E.ADD.F32.FTZ.RN.STRONG.GPU desc[UR16][R2.64], R85 ;  /* 0x00000055020079a6 */ /* 0x0001e2000c12f310 */
[-C--:B------:R-:W-:Y:S02]  /*17470*/  IADD3 R42, PT, PT, R38, -R61.reuse, RZ ;  /* 0x8000003d262a7210 */ /* 0x080fe40007ffe0ff */
[----:B------:R-:W-:Y:S01]  /*17480*/  IADD3 R6, P0, PT, R26, UR4, RZ ;  /* 0x000000041a067c10 */ /* 0x000fe2000ff1e0ff */
[----:B------:R1:W-:Y:S01]  /*17490*/  REDG.E.ADD.F32.FTZ.RN.STRONG.GPU desc[UR16][R4.64], R27 ;  /* 0x0000001b040079a6 */ /* 0x0003e2000c12f310 */
[----:B------:R-:W-:-:S02]  /*174a0*/  IADD3 R14, PT, PT, R14, -R61, RZ ;  /* 0x8000003d0e0e7210 */ /* 0x000fc40007ffe0ff */
[-C--:B------:R-:W-:Y:S01]  /*174b0*/  IADD3 R9, PT, PT, R42, -R61.reuse, RZ ;  /* 0x8000003d2a097210 */ /* 0x080fe20007ffe0ff */
[CC--:B------:R-:W-:Y:S01]  /*174c0*/  IMAD R42, R69.reuse, R60.reuse, R42 ;  /* 0x0000003c452a7224 */ /* 0x0c0fe200078e022a */
[----:B------:R-:W-:Y:S02]  /*174d0*/  IADD3.X R7, PT, PT, RZ, UR5, RZ, P0, !PT ;  /* 0x00000005ff077c10 */ /* 0x000fe400087fe4ff */
[----:B------:R-:W-:Y:S01]  /*174e0*/  IADD3 R8, P0, PT, R8, UR4, RZ ;  /* 0x0000000408087c10 */ /* 0x000fe2000ff1e0ff */
[CC--:B0-----:R-:W-:Y:S01]  /*174f0*/  IMAD R2, R69.reuse, R60.reuse, R10 ;  /* 0x0000003c45027224 */ /* 0x0c1fe200078e020a */
[-C--:B------:R-:W-:Y:S01]  /*17500*/  IADD3 R40, PT, PT, R14, -R61.reuse, RZ ;  /* 0x8000003d0e287210 */ /* 0x080fe20007ffe0ff */
[CC--:B------:R-:W-:Y:S01]  /*17510*/  IMAD R10, R69.reuse, R60.reuse, R14 ;  /* 0x0000003c450a7224 */ /* 0x0c0fe200078e020e */
[-C--:B------:R-:W-:Y:S01]  /*17520*/  IADD3 R26, PT, PT, R26, -R61.reuse, RZ ;  /* 0x8000003d1a1a7210 */ /* 0x080fe20007ffe0ff */
[CC--:B------:R-:W-:Y:S01]  /*17530*/  IMAD R14, R69.reuse, R60.reuse, R38 ;  /* 0x0000003c450e7224 */ /* 0x0c0fe200078e0226 */
[-C--:B------:R-:W-:Y:S01]  /*17540*/  IADD3 R3, PT, PT, R40, -R61.reuse, RZ ;  /* 0x8000003d28037210 */ /* 0x080fe20007ffe0ff */
[CC--:B------:R-:W-:Y:S01]  /*17550*/  IMAD R38, R69.reuse, R60.reuse, R9 ;  /* 0x0000003c45267224 */ /* 0x0c0fe200078e0209 */
[----:B------:R-:W-:Y:S01]  /*17560*/  IADD3.X R9, PT, PT, RZ, UR5, RZ, P0, !PT ;  /* 0x00000005ff097c10 */ /* 0x000fe200087fe4ff */
[----:B------:R0:W-:Y:S01]  /*17570*/  REDG.E.ADD.F32.FTZ.RN.STRONG.GPU desc[UR16][R6.64], R83 ;  /* 0x00000053060079a6 */ /* 0x0001e2000c12f310 */
[C---:B-1----:R-:W-:Y:S01]  /*17580*/  IADD3 R4, P0, PT, R26.reuse, UR4, RZ ;  /* 0x000000041a047c10 */ /* 0x042fe2000ff1e0ff */
[CC--:B------:R-:W-:Y:S01]  /*17590*/  IMAD R40, R69.reuse, R60.reuse, R40 ;  /* 0x0000003c45287224 */ /* 0x0c0fe200078e0228 */
[----:B------:R-:W-:Y:S01]  /*175a0*/  IADD3 R26, PT, PT, R26, -R61, RZ ;  /* 0x8000003d1a1a7210 */ /* 0x000fe20007ffe0ff */
[----:B------:R-:W-:Y:S01]  /*175b0*/  IMAD R27, R69, R60, R3 ;  /* 0x0000003c451b7224 */ /* 0x000fe200078e0203 */
[----:B------:R-:W-:Y:S01]  /*175c0*/  IADD3.X R5, PT, PT, RZ, UR5, RZ, P0, !PT ;  /* 0x00000005ff057c10 */ /* 0x000fe200087fe4ff */
[----:B------:R1:W-:Y:S01]  /*175d0*/  REDG.E.ADD.F32.FTZ.RN.STRONG.GPU desc[UR16][R8.64], R51 ;  /* 0x00000033080079a6 */ /* 0x0003e2000c12f310 */
[----:B------:R-:W-:-:S02]  /*175e0*/  IADD3 R10, P0, PT, R10, UR4, RZ ;  /* 0x000000040a0a7c10 */ /* 0x000fc4000ff1e0ff */
        /* <DEDUP_REMOVED lines=13> */
[----:B------:R-:W-:Y:S02]  /*176c0*/  IADD3 R40, PT, PT, R26, -R61, RZ ;  /* 0x8000003d1a287210 */ /* 0x000fe40007ffe0ff */
        /* <DEDUP_REMOVED lines=9> */
[----:B------:R1:W-:Y:S01]  /*17760*/  REDG.E.ADD.F32.FTZ.RN.STRONG.GPU desc[UR16][R2.64], R41 ;  /* 0x00000029020079a6 */ /* 0x0003e2000c12f310 */
[----:B0-----:R-:W-:Y:S02]  /*17770*/  IADD3 R14, P1, PT, R38, UR4, RZ ;  /* 0x00000004260e7c10 */ /* 0x001fe4000ff3e0ff */
[----:B------:R-:W-:Y:S01]  /*17780*/  IADD3.X R11, PT, PT, RZ, UR5, RZ, P0, !PT ;  /* 0x00000005ff0b7c10 */ /* 0x000fe200087fe4ff */
[----:B------:R0:W-:Y:S01]  /*17790*/  REDG.E.ADD.F32.FTZ.RN.STRONG.GPU desc[UR16][R4.64], R55 ;  /* 0x00000037040079a6 */ /* 0x0001e2000c12f310 */
[----:B------:R-:W-:-:S02]  /*177a0*/  IADD3.X R15, PT, PT, RZ, UR5, RZ, P1, !PT ;  /* 0x00000005ff0f7c10 */ /* 0x000fc40008ffe4ff */
[----:B------:R-:W-:Y:S01]  /*177b0*/  IADD3.X R27, PT, PT, RZ, UR5, RZ, P2, !PT ;  /* 0x00000005ff1b7c10 */ /* 0x000fe200097fe4ff */
[----:B------:R-:W-:Y:S01]  /*177c0*/  REDG.E.ADD.F32.FTZ.RN.STRONG.GPU desc[UR16][R10.64], R39 ;  /* 0x000000270a0079a6 */ /* 0x000fe2000c12f310 */
[----:B------:R-:W-:Y:S01]  /*177d0*/  FADD R0, R0, R17 ;  /* 0x0000001100007221 */ /* 0x000fe20000000000 */
[----:B------:R-:W-:Y:S01]  /*177e0*/  FADD R18, R25, R18 ;  /* 0x0000001219127221 */ /* 0x000fe20000000000 */
[----:B------:R-:W-:Y:S01]  /*177f0*/  FADD R16, R16, R19 ;  /* 0x0000001310107221 */ /* 0x000fe20000000000 */
[----:B------:R-:W-:Y:S01]  /*17800*/  REDG.E.ADD.F32.FTZ.RN.STRONG.GPU desc[UR16][R14.64], R59 ;  /* 0x0000003b0e0079a6 */ /* 0x000fe2000c12f310 */
[----:B------:R-:W-:Y:S01]  /*17810*/  FADD R32, R32, R35 ;  /* 0x0000002320207221 */ /* 0x000fe20000000000 */
[----:B------:R-:W-:Y:S01]  /*17820*/  FADD R38, R13, R12 ;  /* 0x0000000c0d267221 */ /* 0x000fe20000000000 */
[----:B------:R-:W-:Y:S01]  /*17830*/  FADD R20, R29, R20 ;  /* 0x000000141d147221 */ /* 0x000fe20000000000 */
[----:B------:R4:W-:Y:S01]  /*17840*/  REDG.E.ADD.F32.FTZ.RN.STRONG.GPU desc[UR16][R26.64], R37 ;  /* 0x000000251a0079a6 */ /* 0x0009e2000c12f310 */
[----:B------:R-:W-:Y:S01]  /*17850*/  FADD R21, R28, R21 ;  /* 0x000000151c157221 */ /* 0x000fe20000000000 */
[----:B------:R-:W-:Y:S01]  /*17860*/  FADD R22, R31, R22 ;  /* 0x000000161f167221 */ /* 0x000fe20000000000 */
[----:B------:R-:W-:Y:S01]  /*17870*/  FADD R23, R30, R23 ;  /* 0x000000171e177221 */ /* 0x000fe20000000000 */
[----:B------:R-:W-:Y:S01]  /*17880*/  FADD R24, R33, R24 ;  /* 0x0000001821187221 */ /* 0x000fe20000000000 */
[----:B------:R-:W-:Y:S01]  /*17890*/  FADD R34, R45, R34 ;  /* 0x000000222d227221 */ /* 0x000fe20000000000 */
[----:B------:R-:W-:Y:S01]  /*178a0*/  FADD R36, R47, R36 ;  /* 0x000000242f247221 */ /* 0x000fe20000000000 */
[----:B------:R-:W-:-:S02]  /*178b0*/  MOV R25, RZ ;  /* 0x000000ff00197202 */ /* 0x000fc40000000f00 */
[----:B-1----:R-:W-:Y:S02]  /*178c0*/  CS2R R2, SRZ ;  /* 0x0000000000027805 */ /* 0x002fe4000001ff00 */
[----:B------:R-:W-:Y:S02]  /*178d0*/  MOV R17, RZ ;  /* 0x000000ff00117202 */ /* 0x000fe40000000f00 */
[----:B0-----:R-:W-:Y:S02]  /*178e0*/  CS2R R4, SRZ ;  /* 0x0000000000047805 */ /* 0x001fe4000001ff00 */
[----:B------:R-:W-:Y:S02]  /*178f0*/  MOV R19, RZ ;  /* 0x000000ff00137202 */ /* 0x000fe40000000f00 */
[----:B----4-:R-:W-:Y:S02]  /*17900*/  MOV R27, RZ ;  /* 0x000000ff001b7202 */ /* 0x010fe40000000f00 */
[----:B------:R-:W-:-:S02]  /*17910*/  MOV R7, RZ ;  /* 0x000000ff00077202 */ /* 0x000fc40000000f00 */
[----:B------:R-:W-:Y:S02]  /*17920*/  MOV R9, RZ ;  /* 0x000000ff00097202 */ /* 0x000fe40000000f00 */
[----:B------:R-:W-:Y:S02]  /*17930*/  MOV R35, RZ ;  /* 0x000000ff00237202 */ /* 0x000fe40000000f00 */
[----:B------:R-:W-:Y:S01]  /*17940*/  MOV R11, RZ ;  /* 0x000000ff000b7202 */ /* 0x000fe20000000f00 */
[----:B------:R-:W-:Y:S06]  /*17950*/  BRA `(.L_x_564) ;  /* 0x0000000000587947 */ /* 0x000fec0003800000 */
.L_x_561:
[----:B------:R-:W-:Y:S01]  /*17960*/  FADD R27, RZ, R18 ;  /* 0x00000012ff1b7221 */ /* 0x000fe20000000000 */
[----:B------:R-:W-:Y:S01]  /*17970*/  FADD R7, RZ, R24 ;  /* 0x00000018ff077221 */ /* 0x000fe20000000000 */
[----:B------:R-:W-:Y:S02]  /*17980*/  HFMA2 R38, -RZ, RZ, 0, 0 ;  /* 0x00000000ff267431 */ /* 0x000fe400000001ff */
[----:B------:R-:W-:Y:S01]  /*17990*/  FADD R3, RZ, R20 ;  /* 0x00000014ff037221 */ /* 0x000fe20000000000 */
[----:B------:R-:W-:Y:S02]  /*179a0*/  HFMA2 R18, -RZ, RZ, 0, 0 ;  /* 0x00000000ff127431 */ /* 0x000fe400000001ff */
[----:B------:R-:W-:Y:S01]  /*179b0*/  FADD R4, RZ, R21 ;  /* 0x00000015ff047221 */ /* 0x000fe20000000000 */
[----:B------:R-:W-:Y:S02]  /*179c0*/  HFMA2 R24, -RZ, RZ, 0, 0 ;  /* 0x00000000ff187431 */ /* 0x000fe400000001ff */
[----:B------:R-:W-:Y:S01]  /*179d0*/  FADD R5, RZ, R22 ;  /* 0x00000016ff057221 */ /* 0x000fe20000000000 */
[----:B------:R-:W-:-:S02]  /*179e0*/  HFMA2 R32, -RZ, RZ, 0, 0 ;  /* 0x00000000ff207431 */ /* 0x000fc400000001ff */
[----:B------:R-:W-:Y:S01]  /*179f0*/  FADD R2, RZ, R23 ;  /* 0x00000017ff027221 */ /* 0x000fe20000000000 */
[----:B------:R-:W-:Y:S01]  /*17a00*/  FADD R9, RZ, R34 ;  /* 0x00000022ff097221 */ /* 0x000fe20000000000 */
[----:B------:R-:W-:Y:S01]  /*17a10*/  FADD R11, RZ, R36 ;  /* 0x00000024ff0b7221 */ /* 0x000fe20000000000 */
[----:B------:R-:W-:Y:S01]  /*17a20*/  FADD R25, RZ, R12 ;  /* 0x0000000cff197221 */ /* 0x000fe20000000000 */
[----:B------:R-:W-:Y:S01]  /*17a30*/  FADD R17, RZ, R17 ;  /* 0x00000011ff117221 */ /* 0x000fe20000000000 */
[----:B------:R-:W-:Y:S01]  /*17a40*/  FADD R19, RZ, R19 ;  /* 0x00000013ff137221 */ /* 0x000fe20000000000 */
[----:B------:R-:W-:Y:S01]  /*17a50*/  FADD R35, RZ, R35 ;  /* 0x00000023ff237221 */ /* 0x000fe20000000000 */
[----:B------:R-:W-:Y:S02]  /*17a60*/  MOV R0, RZ ;  /* 0x000000ff00007202 */ /* 0x000fe40000000f00 */
[----:B------:R-:W-:Y:S02]  /*17a70*/  CS2R R20, SRZ ;  /* 0x0000000000147805 */ /* 0x000fe4000001ff00 */
[----:B------:R-:W-:-:S02]  /*17a80*/  MOV R16, RZ ;  /* 0x000000ff00107202 */ /* 0x000fc40000000f00 */
[----:B------:R-:W-:Y:S02]  /*17a90*/  CS2R R22, SRZ ;  /* 0x0000000000167805 */ /* 0x000fe4000001ff00 */
[----:B------:R-:W-:Y:S02]  /*17aa0*/  MOV R34, RZ ;  /* 0x000000ff00227202 */ /* 0x000fe40000000f00 */
[----:B------:R-:W-:-:S07]  /*17ab0*/  MOV R36, RZ ;  /* 0x000000ff00247202 */ /* 0x000fce0000000f00 */
.L_x_564:
[----:B------:R-:W0:Y:S01]  /*17ac0*/  LDCU.64 UR6, c[0x0][0x430] ;  /* 0x00008600ff0677ac */ /* 0x000e220008000a00 */
[----:B------:R-:W-:Y:S01]  /*17ad0*/  FADD R23, R2, R23 ;  /* 0x0000001702177221 */ /* 0x000fe20000000000 */
[----:B------:R-:W-:Y:S01]  /*17ae0*/  FADD R31, R5, R22 ;  /* 0x00000016051f7221 */ /* 0x000fe20000000000 */
[----:B------:R-:W-:Y:S01]  /*17af0*/  FADD R37, R3, R20 ;  /* 0x0000001403257221 */ /* 0x000fe20000000000 */
[----:B------:R-:W1:Y:S01]  /*17b00*/  LDCU UR8, c[0x0][0x438] ;  /* 0x00008700ff0877ac */ /* 0x000e620008000800 */
[----:B------:R-:W-:Y:S01]  /*17b10*/  FADD R21, R4, R21 ;  /* 0x0000001504157221 */ /* 0x000fe20000000000 */
[----:B------:R-:W-:Y:S01]  /*17b20*/  FADD R29, R9, R34 ;  /* 0x00000022091d7221 */ /* 0x000fe20000000000 */
[----:B------:R-:W-:Y:S01]  /*17b30*/  FADD R11, R11, R36 ;  /* 0x000000240b0b7221 */ /* 0x000fe20000000000 */
[----:B------:R-:W4:Y:S01]  /*17b40*/  LDCU.64 UR10, c[0x0][0x428] ;  /* 0x00008500ff0a77ac */ /* 0x000f220008000a00 */
[----:B------:R-:W-:Y:S01]  /*17b50*/  FADD R35, R35, R32 ;  /* 0x0000002023237221 */ /* 0x000fe20000000000 */
[----:B------:R-:W-:Y:S01]  /*17b60*/  FADD R33, R7, R24 ;  /* 0x0000001807217221 */ /* 0x000fe20000000000 */
[----:B------:R-:W-:Y:S01]  /*17b70*/  FADD R19, R19, R16 ;  /* 0x0000001013137221 */ /* 0x000fe20000000000 */
[----:B0-----:R-:W-:Y:S01]  /*17b80*/  UIMAD UR5, UR7, 0x3, URZ ;  /* 0x00000003070578a4 */ /* 0x001fe2000f8e02ff */
[----:B------:R-:W-:Y:S01]  /*17b90*/  IMAD R8, R69, UR6, RZ ;  /* 0x0000000645087c24 */ /* 0x000fe2000f8e02ff */
[----:B------:R-:W-:-:S02]  /*17ba0*/  IADD3 R13, PT, PT, RZ, -UR7, RZ ;  /* 0x80000007ff0d7c10 */ /* 0x000fc4000fffe0ff */
[----:B-1----:R-:W-:Y:S02]  /*17bb0*/  ULEA UR4, UR8, UR5, 0x1 ;  /* 0x0000000508047291 */ /* 0x002fe4000f8e08ff */
[----:B------:R-:W-:-:S04]  /*17bc0*/  IADD3 R9, PT, PT, R8, UR5, RZ ;  /* 0x0000000508097c10 */ /* 0x000fc8000fffe0ff */
[----:B------:R-:W-:Y:S01]  /*17bd0*/  IADD3 R2, PT, PT, R8, UR4, RZ ;  /* 0x0000000408027c10 */ /* 0x000fe2000fffe0ff */
[----:B------:R-:W-:Y:S01]  /*17be0*/  UIADD3 UR4, UPT, UPT, UR4, -UR8, URZ ;  /* 0x8000000804047290 */ /* 0x000fe2000fffe0ff */
[----:B----4-:R-:W-:Y:S02]  /*17bf0*/  IADD3 R6, P1, PT, R9, UR10, RZ ;  /* 0x0000000a09067c10 */ /* 0x010fe4000ff3e0ff */
[----:B------:R-:W-:-:S03]  /*17c00*/  IADD3 R2, P0, PT, R2, UR10, RZ ;  /* 0x0000000a02027c10 */ /* 0x000fc6000ff1e0ff */
[----:B------:R-:W-:Y:S02]  /*17c10*/  IADD3 R5, PT, PT, R8, UR4, RZ ;  /* 0x0000000408057c10 */ /* 0x000fe4000fffe0ff */
[----:B------:R-:W-:Y:S02]  /*17c20*/  LEA R13, R13, UR4, 0x1 ;  /* 0x000000040d0d7c11 */ /* 0x000fe4000f8e08ff */
[----:B------:R-:W-:Y:S02]  /*17c30*/  IADD3.X R3, PT, PT, RZ, UR11, RZ, P0, !PT ;  /* 0x0000000bff037c10 */ /* 0x000fe400087fe4ff */
[----:B------:R-:W-:Y:S02]  /*17c40*/  IADD3 R4, P0, PT, R5, UR10, RZ ;  /* 0x0000000a05047c10 */ /* 0x000fe4000ff1e0ff */
[----:B------:R-:W-:Y:S01]  /*17c50*/  LEA R10, R13, R8, 0x1 ;  /* 0x000000080d0a7211 */ /* 0x000fe200078e08ff */
[----:B------:R0:W-:Y:S01]  /*17c60*/  REDG.E.ADD.F32.FTZ.RN.STRONG.GPU desc[UR16][R2.64], R11 ;  /* 0x0000000b020079a6 */ /* 0x0001e2000c12f310 */
[----:B------:R-:W-:-:S02]  /*17c70*/  IADD3.X R5, PT, PT, RZ, UR11, RZ, P0, !PT ;  /* 0x0000000bff057c10 */ /* 0x000fc400087fe4ff */
[C-C-:B------:R-:W-:Y:S02]  /*17c80*/  IADD3 R12, PT, PT, R8.reuse, UR7, R13.reuse ;  /* 0x00000007080c7c10 */ /* 0x140fe4000fffe00d */
[----:B------:R-:W-:Y:S01]  /*17c90*/  IADD3 R15, PT, PT, R8, UR8, R13 ;  /* 0x00000008080f7c10 */ /* 0x000fe2000fffe00d */
[----:B------:R1:W-:Y:S01]  /*17ca0*/  REDG.E.ADD.F32.FTZ.RN.STRONG.GPU desc[UR16][R4.64], R35 ;  /* 0x00000023040079a6 */ /* 0x0003e2000c12f310 */
[----:B------:R-:W-:Y:S02]  /*17cb0*/  IADD3 R13, PT, PT, -R13, R10, RZ ;  /* 0x0000000a0d0d7210 */ /* 0x000fe40007ffe1ff */
[----:B------:R-:W-:Y:S02]  /*17cc0*/  IADD3 R8, P0, PT, R10, UR10, RZ ;  /* 0x0000000a0a087c10 */ /* 0x000fe4000ff1e0ff */
[----:B------:R-:W-:Y:S02]  /*17cd0*/  IADD3 R10, PT, PT, R9, -UR7, RZ ;  /* 0x80000007090a7c10 */ /* 0x000fe4000fffe0ff */
[----:B------:R-:W-:-:S02]  /*17ce0*/  IADD3.X R9, PT, PT, RZ, UR11, RZ, P0, !PT ;  /* 0x0000000bff097c10 */ /* 0x000fc400087fe4ff */
[----:B------:R-:W-:Y:S02]  /*17cf0*/  IADD3.X R7, PT, PT, RZ, UR11, RZ, P1, !PT ;  /* 0x0000000bff077c10 */ /* 0x000fe40008ffe4ff */
[----:B------:R-:W-:Y:S02]  /*17d00*/  IADD3 R14, PT, PT, R10, -UR7, RZ ;  /* 0x800000070a0e7c10 */ /* 0x000fe4000fffe0ff */
[----:B0-----:R-:W-:Y:S01]  /*17d10*/  IADD3 R2, P0, PT, R12, UR10, RZ ;  /* 0x0000000a0c027c10 */ /* 0x001fe2000ff1e0ff */
[----:B------:R0:W-:Y:S01]  /*17d20*/  REDG.E.ADD.F32.FTZ.RN.STRONG.GPU desc[UR16][R6.64], R29 ;  /* 0x0000001d060079a6 */ /* 0x0001e2000c12f310 */
[----:B------:R-:W-:Y:S02]  /*17d30*/  IADD3 R10, P1, PT, R10, UR10, RZ ;  /* 0x0000000a0a0a7c10 */ /* 0x000fe4000ff3e0ff */
[----:B------:R-:W-:Y:S01]  /*17d40*/  IADD3.X R3, PT, PT, RZ, UR11, RZ, P0, !PT ;  /* 0x0000000bff037c10 */ /* 0x000fe200087fe4ff */
[----:B------:R4:W-:Y:S01]  /*17d50*/  REDG.E.ADD.F32.FTZ.RN.STRONG.GPU desc[UR16][R8.64], R33 ;  /* 0x00000021080079a6 */ /* 0x0009e2000c12f310 */
[----:B------:R-:W-:-:S02]  /*17d60*/  IADD3.X R11, PT, PT, RZ, UR11, RZ, P1, !PT ;  /* 0x0000000bff0b7c10 */ /* 0x000fc40008ffe4ff */
[----:B-1----:R-:W-:Y:S01]  /*17d70*/  IADD3 R4, P0, PT, R15, UR10, RZ ;  /* 0x0000000a0f047c10 */ /* 0x002fe2000ff1e0ff */
[----:B------:R4:W-:Y:S01]  /*17d80*/  REDG.E.ADD.F32.FTZ.RN.STRONG.GPU desc[UR16][R2.64], R23 ;  /* 0x00000017020079a6 */ /* 0x0009e2000c12f310 */
[----:B------:R-:W-:Y:S02]  /*17d90*/  IADD3 R12, P1, PT, R13, UR10, RZ ;  /* 0x0000000a0d0c7c10 */ /* 0x000fe4000ff3e0ff */
[----:B------:R-:W-:Y:S01]  /*17da0*/  IADD3 R14, P2, PT, R14, UR10, RZ ;  /* 0x0000000a0e0e7c10 */ /* 0x000fe2000ff5e0ff */
[----:B------:R4:W-:Y:S01]  /*17db0*/  REDG.E.ADD.F32.FTZ.RN.STRONG.GPU desc[UR16][R10.64], R31 ;  /* 0x0000001f0a0079a6 */ /* 0x0009e2000c12f310 */
[----:B------:R-:W-:Y:S02]  /*17dc0*/  IADD3.X R5, PT, PT, RZ, UR11, RZ, P0, !PT ;  /* 0x0000000bff057c10 */ /* 0x000fe400087fe4ff */
[----:B------:R-:W-:Y:S02]  /*17dd0*/  IADD3.X R13, PT, PT, RZ, UR11, RZ, P1, !PT ;  /* 0x0000000bff0d7c10 */ /* 0x000fe40008ffe4ff */
[----:B------:R-:W-:Y:S01]  /*17de0*/  IADD3.X R15, PT, PT, RZ, UR11, RZ, P2, !PT ;  /* 0x0000000bff0f7c10 */ /* 0x000fe200097fe4ff */
[----:B------:R4:W-:Y:S04]  /*17df0*/  REDG.E.ADD.F32.FTZ.RN.STRONG.GPU desc[UR16][R4.64], R21 ;  /* 0x00000015040079a6 */ /* 0x0009e8000c12f310 */
[----:B------:R4:W-:Y:S04]  /*17e00*/  REDG.E.ADD.F32.FTZ.RN.STRONG.GPU desc[UR16][R12.64], R37 ;  /* 0x000000250c0079a6 */ /* 0x0009e8000c12f310 */
[----:B------:R4:W-:Y:S01]  /*17e10*/  REDG.E.ADD.F32.FTZ.RN.STRONG.GPU desc[UR16][R14.64], R19 ;  /* 0x000000130e0079a6 */ /* 0x0009e2000c12f310 */
[----:B------:R-:W-:Y:S01]  /*17e20*/  FADD R0, R17, R0 ;  /* 0x0000000011007221 */ /* 0x000fe20000000000 */
[----:B------:R-:W-:Y:S01]  /*17e30*/  FADD R25, R25, R38 ;  /* 0x0000002619197221 */ /* 0x000fe20000000000 */
[----:B------:R-:W-:Y:S01]  /*17e40*/  FADD R18, R27, R18 ;  /* 0x000000121b127221 */ /* 0x000fe20000000000 */
[----:B0-----:R-:W-:-:S02]  /*17e50*/  CS2R R6, SRZ ;  /* 0x0000000000067805 */ /* 0x001fc4000001ff00 */
[----:B------:R-:W-:Y:S01]  /*17e60*/  MOV R17, RZ ;  /* 0x000000ff00117202 */ /* 0x000fe20000000f00 */
[----:B------:R-:W-:Y:S06]  /*17e70*/  BRA `(.L_x_565) ;  /* 0x0000000000187947 */ /* 0x000fec0003800000 */
.L_x_560:
[----:B------:R-:W-:Y:S01]  /*17e80*/  FADD R7, RZ, R18 ;  /* 0x00000012ff077221 */ /* 0x000fe20000000000 */
[----:B------:R-:W-:Y:S02]  /*17e90*/  HFMA2 R25, -RZ, RZ, 0, 0 ;  /* 0x00000000ff197431 */ /* 0x000fe400000001ff */
[----:B------:R-:W-:Y:S01]  /*17ea0*/  FADD R6, RZ, R12 ;  /* 0x0000000cff067221 */ /* 0x000fe20000000000 */
[----:B------:R-:W-:Y:S02]  /*17eb0*/  HFMA2 R18, -RZ, RZ, 0, 0 ;  /* 0x00000000ff127431 */ /* 0x000fe400000001ff */
[----:B------:R-:W-:Y:S01]  /*17ec0*/  FADD R17, RZ, R17 ;  /* 0x00000011ff117221 */ /* 0x000fe20000000000 */
[----:B------:R-:W-:-:S07]  /*17ed0*/  MOV R0, RZ ;  /* 0x000000ff00007202 */ /* 0x000fce0000000f00 */
.L_x_565:
[----:B----4-:R-:W0:Y:S01]  /*17ee0*/  LDC R4, c[0x0][0x438] ;  /* 0x00010e00ff047b82 */ /* 0x010e220000000800 */
[----:B------:R-:W1:Y:S01]  /*17ef0*/  LDCU UR4, c[0x0][0x430] ;  /* 0x00008600ff0477ac */ /* 0x000e620008000800 */
[----:B------:R-:W-:Y:S01]  /*17f00*/  FADD R25, R6, R25 ;  /* 0x0000001906197221 */ /* 0x000fe20000000000 */
[----:B------:R-:W-:Y:S01]  /*17f10*/  FADD R15, R7, R18 ;  /* 0x00000012070f7221 */ /* 0x000fe20000000000 */
[----:B------:R-:W-:Y:S01]  /*17f20*/  FADD R17, R17, R0 ;  /* 0x0000000011117221 */ /* 0x000fe20000000000 */
[----:B------:R-:W4:Y:S03]  /*17f30*/  LDCU.64 UR6, c[0x0][0x428] ;  /* 0x00008500ff0677ac */ /* 0x000f260008000a00 */
[----:B------:R-:W5:Y:S01]  /*17f40*/  LDC.64 R12, c[0x0][0x3c0] ;  /* 0x0000f000ff0c7b82 */ /* 0x000f620000000a00 */
[----:B-1----:R-:W-:Y:S01]  /*17f50*/  IMAD R5, R69, UR4, RZ ;  /* 0x0000000445057c24 */ /* 0x002fe2000f8e02ff */
[----:B------:R-:W1:Y:S04]  /*17f60*/  LDCU.64 UR4, c[0x0][0x3b8] ;  /* 0x00007700ff0477ac */ /* 0x000e680008000a00 */
[----:B0-----:R-:W-:-:S04]  /*17f70*/  LEA R2, R4, R5, 0x1 ;  /* 0x0000000504027211 */ /* 0x001fc800078e08ff */
[C---:B------:R-:W-:Y:S02]  /*17f80*/  IADD3 R4, PT, PT, R2.reuse, -R4, RZ ;  /* 0x8000000402047210 */ /* 0x040fe40007ffe0ff */
[----:B----4-:R-:W-:Y:S01]  /*17f90*/  IADD3 R2, P0, PT, R2, UR6, RZ ;  /* 0x0000000602027c10 */ /* 0x010fe2000ff1e0ff */
[----:B-----5:R-:W-:Y:S01]  /*17fa0*/  IMAD R12, R69, R12, RZ ;  /* 0x0000000c450c7224 */ /* 0x020fe200078e02ff */
[----:B------:R-:W-:Y:S02]  /*17fb0*/  IADD3 R4, P1, PT, R4, UR6, RZ ;  /* 0x0000000604047c10 */ /* 0x000fe4000ff3e0ff */
[----:B------:R-:W-:Y:S02]  /*17fc0*/  IADD3.X R3, PT, PT, RZ, UR7, RZ, P0, !PT ;  /* 0x00000007ff037c10 */ /* 0x000fe400087fe4ff */
[----:B------:R-:W-:Y:S02]  /*17fd0*/  LEA R8, R13, R12, 0x1 ;  /* 0x0000000c0d087211 */ /* 0x000fe400078e08ff */
[----:B------:R-:W-:Y:S01]  /*17fe0*/  IADD3 R6, P0, PT, R5, UR6, RZ ;  /* 0x0000000605067c10 */ /* 0x000fe2000ff1e0ff */
[----:B------:R0:W-:Y:S01]  /*17ff0*/  REDG.E.ADD.F32.FTZ.RN.STRONG.GPU desc[UR16][R2.64], R15 ;  /* 0x0000000f020079a6 */ /* 0x0001e2000c12f310 */
[----:B------:R-:W-:-:S02]  /*18000*/  IADD3 R10, PT, PT, R8, -R13, RZ ;  /* 0x8000000d080a7210 */ /* 0x000fc40007ffe0ff */
[----:B------:R-:W-:Y:S02]  /*18010*/  IADD3.X R7, PT, PT, RZ, UR7, RZ, P0, !PT ;  /* 0x00000007ff077c10 */ /* 0x000fe400087fe4ff */
[----:B------:R-:W-:Y:S02]  /*18020*/  IADD3.X R5, PT, PT, RZ, UR7, RZ, P1, !PT ;  /* 0x00000007ff057c10 */ /* 0x000fe40008ffe4ff */
[----:B-1----:R-:W-:Y:S02]  /*18030*/  IADD3 R8, P0, PT, R8, UR4, RZ ;  /* 0x0000000408087c10 */ /* 0x002fe4000ff1e0ff */
[----:B------:R-:W-:Y:S01]  /*18040*/  IADD3 R10, P1, PT, R10, UR4, RZ ;  /* 0x000000040a0a7c10 */ /* 0x000fe2000ff3e0ff */
[----:B------:R-:W-:Y:S01]  /*18050*/  FADD R75, RZ, R75 ;  /* 0x0000004bff4b7221 */ /* 0x000fe20000000000 */
[----:B------:R-:W-:Y:S01]  /*18060*/  IADD3 R12, P2, PT, R12, UR4, RZ ;  /* 0x000000040c0c7c10 */ /* 0x000fe2000ff5e0ff */
[----:B0-----:R-:W-:Y:S01]  /*18070*/  FADD R3, RZ, R76 ;  /* 0x0000004cff037221 */ /* 0x001fe20000000000 */
[----:B------:R-:W-:Y:S01]  /*18080*/  IADD3.X R9, PT, PT, RZ, UR5, RZ, P0, !PT ;  /* 0x00000005ff097c10 */ /* 0x000fe200087fe4ff */
[----:B------:R-:W-:Y:S01]  /*18090*/  FADD R77, RZ, R77 ;  /* 0x0000004dff4d7221 */ /* 0x000fe20000000000 */
[----:B------:R-:W-:Y:S01]  /*180a0*/  IADD3.X R11, PT, PT, RZ, UR5, RZ, P1, !PT ;  /* 0x00000005ff0b7c10 */ /* 0x000fe20008ffe4ff */
[----:B------:R-:W-:Y:S01]  /*180b0*/  REDG.E.ADD.F32.FTZ.RN.STRONG.GPU desc[UR16][R4.64], R17 ;  /* 0x00000011040079a6 */ /* 0x000fe2000c12f310 */
[----:B------:R-:W-:-:S03]  /*180c0*/  IADD3.X R13, PT, PT, RZ, UR5, RZ, P2, !PT ;  /* 0x00000005ff0d7c10 */ /* 0x000fc600097fe4ff */
[----:B------:R-:W-:Y:S04]  /*180d0*/  REDG.E.ADD.F32.FTZ.RN.STRONG.GPU desc[UR16][R6.64], R25 ;  /* 0x00000019060079a6 */ /* 0x000fe8000c12f310 */
[----:B------:R-:W-:Y:S04]  /*180e0*/  REDG.E.ADD.F32.FTZ.RN.STRONG.GPU desc[UR16][R8.64], R75 ;  /* 0x0000004b080079a6 */ /* 0x000fe8000c12f310 */
[----:B------:R-:W-:Y:S04]  /*180f0*/  REDG.E.ADD.F32.FTZ.RN.STRONG.GPU desc[UR16][R10.64], R3 ;  /* 0x000000030a0079a6 */ /* 0x000fe8000c12f310 */
[----:B------:R-:W-:Y:S01]  /*18100*/  REDG.E.ADD.F32.FTZ.RN.STRONG.GPU desc[UR16][R12.64], R77 ;  /* 0x0000004d0c0079a6 */ /* 0x000fe2000c12f310 */
[----:B------:R-:W-:Y:S05]  /*18110*/  EXIT ;  /* 0x000000000000794d */ /* 0x000fea0003800000 */
        .weak           $__internal_5_$__cuda_sm20_rcp_rn_f32_slowpath
        .type           $__internal_5_$__cuda_sm20_rcp_rn_f32_slowpath,@function
        .size           $__internal_5_$__cuda_sm20_rcp_rn_f32_slowpath,($__internal_6_$__cuda_sm20_sqrt_rn_f32_slowpath - $__internal_5_$__cuda_sm20_rcp_rn_f32_slowpath)
$__internal_5_$__cuda_sm20_rcp_rn_f32_slowpath:
        /* <DEDUP_REMOVED lines=15> */
.L_x_567:
[----:B------:R-:W-:-:S04]  /*18210*/  IADD3 R24, PT, PT, R22, -0xfd, RZ ;  /* 0xffffff0316187810 */ /* 0x000fc80007ffe0ff */
[----:B------:R-:W-:-:S13]  /*18220*/  ISETP.GT.U32.AND P0, PT, R24, 0x1, PT ;  /* 0x000000011800780c */ /* 0x000fda0003f04070 */
[----:B------:R-:W-:Y:S05]  /*18230*/  @P0 BRA `(.L_x_569) ;  /* 0x0000000000780947 */ /* 0x000fea0003800000 */
[----:B------:R-:W-:Y:S02]  /*18240*/  LOP3.LUT R15, R85, 0x7fffff, RZ, 0xc0, !PT ;  /* 0x007fffff550f7812 */ /* 0x000fe400078ec0ff */
[----:B------:R-:W-:Y:S02]  /*18250*/  MOV R19, 0x3 ;  /* 0x0000000300137802 */ /* 0x000fe40000000f00 */
[----:B------:R-:W-:Y:S02]  /*18260*/  LOP3.LUT R15, R15, 0x3f800000, RZ, 0xfc, !PT ;  /* 0x3f8000000f0f7812 */ /* 0x000fe400078efcff */
[----:B------:R-:W-:Y:S02]  /*18270*/  SHF.L.U32 R19, R19, R24, RZ ;  /* 0x0000001813137219 */ /* 0x000fe400000006ff */
[----:B------:R-:W0:Y:S02]  /*18280*/  MUFU.RCP R16, R15 ;  /* 0x0000000f00107308 */ /* 0x000e240000001000 */
[----:B0-----:R-:W-:-:S04]  /*18290*/  FFMA R17, R15, R16, -1 ;  /* 0xbf8000000f117423 */ /* 0x001fc80000000010 */
[----:B------:R-:W-:-:S04]  /*182a0*/  FADD.FTZ R17, -R17, -RZ ;  /* 0x800000ff11117221 */ /* 0x000fc80000010100 */
[CCC-:B------:R-:W-:Y:S01]  /*182b0*/  FFMA.RM R18, R16.reuse, R17.reuse, R16.reuse ;  /* 0x0000001110127223 */ /* 0x1c0fe20000004010 */
[----:B------:R-:W-:-:S04]  /*182c0*/  FFMA.RP R17, R16, R17, R16 ;  /* 0x0000001110117223 */ /* 0x000fc80000008010 */
[C---:B------:R-:W-:Y:S02]  /*182d0*/  LOP3.LUT R16, R18.reuse, 0x7fffff, RZ, 0xc0, !PT ;  /* 0x007fffff12107812 */ /* 0x040fe400078ec0ff */
[----:B------:R-:W-:Y:S02]  /*182e0*/  FSETP.NEU.FTZ.AND P0, PT, R18, R17, PT ;  /* 0x000000111200720b */ /* 0x000fe40003f1d000 */
[----:B------:R-:W-:Y:S02]  /*182f0*/  LOP3.LUT R16, R16, 0x800000, RZ, 0xfc, !PT ;  /* 0x0080000010107812 */ /* 0x000fe400078efcff */
[----:B------:R-:W-:Y:S02]  /*18300*/  SEL R17, RZ, 0xffffffff, !P0 ;  /* 0xffffffffff117807 */ /* 0x000fe40004000000 */
[----:B------:R-:W-:Y:S02]  /*18310*/  LOP3.LUT R19, R19, R16, RZ, 0xc0, !PT ;  /* 0x0000001013137212 */ /* 0x000fe400078ec0ff */
[----:B------:R-:W-:-:S02]  /*18320*/  IADD3 R17, PT, PT, -R17, RZ, RZ ;  /* 0x000000ff11117210 */ /* 0x000fc40007ffe1ff */
[-C--:B------:R-:W-:Y:S02]  /*18330*/  SHF.R.U32.HI R19, RZ, R24.reuse, R19 ;  /* 0x00000018ff137219 */ /* 0x080fe40000011613 */
[----:B------:R-:W-:Y:S02]  /*18340*/  LOP3.LUT P1, RZ, R17, R24, R16, 0xf8, !PT ;  /* 0x0000001811ff7212 */ /* 0x000fe4000782f810 */
[C---:B------:R-:W-:Y:S02]  /*18350*/  LOP3.LUT P0, RZ, R19.reuse, 0x1, RZ, 0xc0, !PT ;  /* 0x0000000113ff7812 */ /* 0x040fe4000780c0ff */
        /* <DEDUP_REMOVED lines=12> */
.L_x_569:
[----:B------:R0:W1:Y:S02]  /*18420*/  MUFU.RCP R16, R85 ;  /* 0x0000005500107308 */ /* 0x0000640000001000 */
.L_x_568:
[----:B------:R-:W-:Y:S05]  /*18430*/  BSYNC.RECONVERGENT B1 ;  /* 0x0000000000017941 */ /* 0x000fea0003800200 */
.L_x_566:
[----:B------:R-:W-:Y:S01]  /*18440*/  HFMA2 R17, -RZ, RZ, 0, 0 ;  /* 0x00000000ff117431 */ /* 0x000fe200000001ff */
[----:B-1----:R-:W-:Y:S02]  /*18450*/  MOV R18, R16 ;  /* 0x0000001000127202 */ /* 0x002fe40000000f00 */
[----:B------:R-:W-:-:S04]  /*18460*/  MOV R16, R20 ;  /* 0x0000001400107202 */ /* 0x000fc80000000f00 */
[----:B0-----:R-:W-:Y:S05]  /*18470*/  RET.REL.NODEC R16 `(__kernel__vertex_shader_bwd_diff) ;  /* 0xfffffe7810e07950 */ /* 0x001fea0003c3ffff */
        .weak           $__internal_6_$__cuda_sm20_sqrt_rn_f32_slowpath
        .type           $__internal_6_$__cuda_sm20_sqrt_rn_f32_slowpath,@function
        .size           $__internal_6_$__cuda_sm20_sqrt_rn_f32_slowpath,($__internal_7_$__cuda_sm3x_div_rn_noftz_f32_slowpath - $__internal_6_$__cuda_sm20_sqrt_rn_f32_slowpath)
$__internal_6_$__cuda_sm20_sqrt_rn_f32_slowpath:
        /* <DEDUP_REMOVED lines=19> */
.L_x_570:
[----:B------:R-:W-:-:S04]  /*185b0*/  HFMA2 R17, -RZ, RZ, 0, 0 ;  /* 0x00000000ff117431 */ /* 0x000fc800000001ff */
[----:B------:R-:W-:Y:S05]  /*185c0*/  RET.REL.NODEC R16 `(__kernel__vertex_shader_bwd_diff) ;  /* 0xfffffe78108c7950 */ /* 0x000fea0003c3ffff */
        .weak           $__internal_7_$__cuda_sm3x_div_rn_noftz_f32_slowpath
        .type           $__internal_7_$__cuda_sm3x_div_rn_noftz_f32_slowpath,@function
        .size           $__internal_7_$__cuda_sm3x_div_rn_noftz_f32_slowpath,(.L_x_590 - $__internal_7_$__cuda_sm3x_div_rn_noftz_f32_slowpath)
$__internal_7_$__cuda_sm3x_div_rn_noftz_f32_slowpath:
        /* <DEDUP_REMOVED lines=34> */
.L_x_572:
[----:B------:R-:W-:Y:S01]  /*187f0*/  LEA R29, R27, 0xc0800000, 0x17 ;  /* 0xc08000001b1d7811 */ /* 0x000fe200078eb8ff */
[----:B------:R-:W-:Y:S01]  /*18800*/  BSSY.RECONVERGENT B1, `(.L_x_577) ;  /* 0x0000036000017945 */ /* 0x000fe20003800200 */
[----:B------:R-:W-:Y:S02]  /*18810*/  IADD3 R32, PT, PT, R32, -0x7f, RZ ;  /* 0xffffff8120207810 */ /* 0x000fe40007ffe0ff */
[----:B------:R-:W-:-:S03]  /*18820*/  IADD3 R33, PT, PT, -R29, R16, RZ ;  /* 0x000000101d217210 */ /* 0x000fc60007ffe1ff */
[C---:B------:R-:W-:Y:S01]  /*18830*/  IMAD R15, R32.reuse, -0x800000, R15 ;  /* 0xff800000200f7824 */ /* 0x040fe200078e020f */
[----:B------:R-:W0:Y:S01]  /*18840*/  MUFU.RCP R29, R33 ;  /* 0x00000021001d7308 */ /* 0x000e220000001000 */
[----:B------:R-:W-:Y:S01]  /*18850*/  FADD.FTZ R30, -R33, -RZ ;  /* 0x800000ff211e7221 */ /* 0x000fe20000010100 */
[----:B------:R-:W-:-:S04]  /*18860*/  IADD3 R32, PT, PT, R32, 0x7f, -R27 ;  /* 0x0000007f20207810 */ /* 0x000fc80007ffe81b */
[----:B------:R-:W-:Y:S01]  /*18870*/  IADD3 R32, PT, PT, R32, R25, RZ ;  /* 0x0000001920207210 */ /* 0x000fe20007ffe0ff */
[----:B0-----:R-:W-:-:S04]  /*18880*/  FFMA R16, R29, R30, 1 ;  /* 0x3f8000001d107423 */ /* 0x001fc8000000001e */
[----:B------:R-:W-:-:S04]  /*18890*/  FFMA R16, R29, R16, R29 ;  /* 0x000000101d107223 */ /* 0x000fc8000000001d */
        /* <DEDUP_REMOVED lines=21> */
[----:B------:R-:W-:Y:S02]  /*189f0*/  IADD3 R29, PT, PT, R25, 0x20, RZ ;  /* 0x00000020191d7810 */ /* 0x000fe40007ffe0ff */
[----:B------:R-:W-:Y:S02]  /*18a00*/  LOP3.LUT R31, R31, 0x7fffff, RZ, 0xc0, !PT ;  /* 0x007fffff1f1f7812 */ /* 0x000fe400078ec0ff */
[----:B------:R-:W-:Y:S02]  /*18a10*/  ISETP.NE.AND P2, PT, R25, RZ, PT ;  /* 0x000000ff1900720c */ /* 0x000fe40003f45270 */
        /* <DEDUP_REMOVED lines=16> */
.L_x_579:
[----:B------:R-:W-:-:S04]  /*18b20*/  LOP3.LUT R15, R15, 0x80000000, RZ, 0xc0, !PT ;  /* 0x800000000f0f7812 */ /* 0x000fc800078ec0ff */
[----:B------:R-:W-:Y:S01]  /*18b30*/  LOP3.LUT R15, R15, 0x7f800000, RZ, 0xfc, !PT ;  /* 0x7f8000000f0f7812 */ /* 0x000fe200078efcff */
[----:B------:R-:W-:Y:S06]  /*18b40*/  BRA `(.L_x_580) ;  /* 0x0000000000047947 */ /* 0x000fec0003800000 */
.L_x_578:
[----:B------:R-:W-:-:S07]  /*18b50*/  LEA R15, R32, R15, 0x17 ;  /* 0x0000000f200f7211 */ /* 0x000fce00078eb8ff */
.L_x_580:
[----:B------:R-:W-:Y:S05]  /*18b60*/  BSYNC.RECONVERGENT B1 ;  /* 0x0000000000017941 */ /* 0x000fea0003800200 */
.L_x_577:
[----:B------:R-:W-:Y:S05]  /*18b70*/  BRA `(.L_x_581) ;  /* 0x0000000000207947 */ /* 0x000fea0003800000 */
.L_x_576:
[----:B------:R-:W-:-:S04]  /*18b80*/  LOP3.LUT R15, R16, 0x80000000, R15, 0x48, !PT ;  /* 0x80000000100f7812 */ /* 0x000fc800078e480f */
[----:B------:R-:W-:Y:S01]  /*18b90*/  LOP3.LUT R15, R15, 0x7f800000, RZ, 0xfc, !PT ;  /* 0x7f8000000f0f7812 */ /* 0x000fe200078efcff */
[----:B------:R-:W-:Y:S06]  /*18ba0*/  BRA `(.L_x_581) ;  /* 0x0000000000147947 */ /* 0x000fec0003800000 */
.L_x_575:
[----:B------:R-:W-:Y:S01]  /*18bb0*/  LOP3.LUT R15, R16, 0x80000000, R15, 0x48, !PT ;  /* 0x80000000100f7812 */ /* 0x000fe200078e480f */
[----:B------:R-:W-:Y:S06]  /*18bc0*/  BRA `(.L_x_581) ;  /* 0x00000000000c7947 */ /* 0x000fec0003800000 */
.L_x_574:
[----:B------:R-:W0:Y:S01]  /*18bd0*/  MUFU.RSQ R15, -QNAN ;  /* 0xffc00000000f7908 */ /* 0x000e220000001400 */
[----:B------:R-:W-:Y:S05]  /*18be0*/  BRA `(.L_x_581) ;  /* 0x0000000000047947 */ /* 0x000fea0003800000 */
.L_x_573:
[----:B------:R-:W-:-:S07]  /*18bf0*/  FADD.FTZ R15, R15, R16 ;  /* 0x000000100f0f7221 */ /* 0x000fce0000010000 */
.L_x_581:
[----:B------:R-:W-:Y:S05]  /*18c00*/  BSYNC.RECONVERGENT B0 ;  /* 0x0000000000007941 */ /* 0x000fea0003800200 */
.L_x_571:
[----:B------:R-:W-:-:S04]  /*18c10*/  HFMA2 R27, -RZ, RZ, 0, 0 ;  /* 0x00000000ff1b7431 */ /* 0x000fc800000001ff */
[----:B0-----:R-:W-:Y:S05]  /*18c20*/  RET.REL.NODEC R26 `(__kernel__vertex_shader_bwd_diff) ;  /* 0xfffffe701af47950 */ /* 0x001fea0003c3ffff */
.L_x_582:
        /* <DEDUP_REMOVED lines=13> */
.L_x_590:


//--------------------- .nv.global.init           --------------------------
	.section	.nv.global.init,"aw",@progbits
	.align	4
.nv.global.init:
	.type		__cudart_i2opi_f,@object
	.size		__cudart_i2opi_f,(.L_0 - __cudart_i2opi_f)
__cudart_i2opi_f:
        /*0000*/ 	.byte	0x41, 0x90, 0x43, 0x3c, 0x99, 0x95, 0x62, 0xdb, 0xc0, 0xdd, 0x34, 0xf5, 0xd1, 0x57, 0x27, 0xfc
        /*0010*/ 	.byte	0x29, 0x15, 0x44, 0x4e, 0x6e, 0x83, 0xf9, 0xa2
.L_0:


//--------------------- .nv.shared.reserved.0     --------------------------
	.section	.nv.shared.reserved.0,"aw",@nobits
	.weak		__nv_reservedSMEM_offset_0_alias
	.size		__nv_reservedSMEM_offset_0_alias, 0, 64
	.other		__nv_reservedSMEM_offset_0_alias,@"STO_CUDA_RESERVED_SHARED STV_DEFAULT"
__nv_reservedSMEM_offset_0_alias:
	.zero		0
	.zero		64


//--------------------- .nv.constant0._Z23__kernel__vertex_shader16DiffTensorView_0S_S_S_10TensorViewjS0_S0_S0_S0_S0_S0_S_S_S_ffjjjjjj --------------------------
	.section	.nv.constant0._Z23__kernel__vertex_shader16DiffTensorView_0S_S_S_10TensorViewjS0_S0_S0_S0_S0_S0_S_S_S_ffjjjjjj,"a",@progbits
	.sectionflags	@""
	.align	4
.nv.constant0._Z23__kernel__vertex_shader16DiffTensorView_0S_S_S_10TensorViewjS0_S0_S0_S0_S0_S0_S_S_S_ffjjjjjj:
	.zero		2112


//--------------------- .nv.constant0.__kernel__vertex_shader_fwd_diff --------------------------
	.section	.nv.constant0.__kernel__vertex_shader_fwd_diff,"a",@progbits
	.sectionflags	@""
	.align	4
.nv.constant0.__kernel__vertex_shader_fwd_diff:
	.zero		2112


//--------------------- .nv.constant0.__kernel__vertex_shader_bwd_diff --------------------------
	.section	.nv.constant0.__kernel__vertex_shader_bwd_diff,"a",@progbits
	.sectionflags	@""
	.align	4
.nv.constant0.__kernel__vertex_shader_bwd_diff:
	.zero		2112


//--------------------- SYMBOLS --------------------------

	.type		.nv.reservedSmem.offset0,@object
	.size		.nv.reservedSmem.offset0,0x4
